//
// Generated by NVIDIA NVVM Compiler
//
// Compiler Build ID: CL-36424714
// Cuda compilation tools, release 13.0, V13.0.88
// Based on NVVM 20.0.0
//

.version 9.0
.target sm_100
.address_size 64

	// .globl	_Z18calculateHistogramPKjiPiii
// _ZZN3cub18CUB_300001_SM_10006detail10radix_sort31DeviceRadixSortSingleTileKernelINS1_5radix10policy_hubIjNS0_8NullTypeEyE10Policy1000ELNS0_9SortOrderE0EjS6_yNS1_21identity_decomposer_tEEEvPKT1_PSB_PKT2_PSF_T3_iiT4_E12temp_storage has been demoted
// _ZZN3cub18CUB_300001_SM_10006detail10radix_sort30DeviceRadixSortHistogramKernelINS1_5radix10policy_hubIjNS0_8NullTypeEyE10Policy1000ELNS0_9SortOrderE0EjyNS1_21identity_decomposer_tEEEvPT2_PKT1_SB_iiT3_E12temp_storage has been demoted
// _ZZN3cub18CUB_300001_SM_10006detail10radix_sort33DeviceRadixSortExclusiveSumKernelINS1_5radix10policy_hubIjNS0_8NullTypeEyE10Policy1000EyEEvPT0_E12temp_storage has been demoted
// _ZZN3cub18CUB_300001_SM_10006detail10radix_sort29DeviceRadixSortOnesweepKernelINS1_5radix10policy_hubIjNS0_8NullTypeEyE10Policy1000ELNS0_9SortOrderE0EjS6_yiiNS1_21identity_decomposer_tEEEvPT5_SC_PT3_PKSD_PT1_PKSH_PT2_PKSL_T4_iiT6_E1s has been demoted
.global .align 1 .b8 _ZN34_INTERNAL_77cbc4e7_4_k_cu_a12557464cuda3std3__45__cpo5beginE[1];
.global .align 1 .b8 _ZN34_INTERNAL_77cbc4e7_4_k_cu_a12557464cuda3std3__45__cpo3endE[1];
.global .align 1 .b8 _ZN34_INTERNAL_77cbc4e7_4_k_cu_a12557464cuda3std3__45__cpo6cbeginE[1];
.global .align 1 .b8 _ZN34_INTERNAL_77cbc4e7_4_k_cu_a12557464cuda3std3__45__cpo4cendE[1];
.global .align 1 .b8 _ZN34_INTERNAL_77cbc4e7_4_k_cu_a12557464cuda3std3__45__cpo6rbeginE[1];
.global .align 1 .b8 _ZN34_INTERNAL_77cbc4e7_4_k_cu_a12557464cuda3std3__45__cpo4rendE[1];
.global .align 1 .b8 _ZN34_INTERNAL_77cbc4e7_4_k_cu_a12557464cuda3std3__45__cpo7crbeginE[1];
.global .align 1 .b8 _ZN34_INTERNAL_77cbc4e7_4_k_cu_a12557464cuda3std3__45__cpo5crendE[1];
.global .align 1 .b8 _ZN34_INTERNAL_77cbc4e7_4_k_cu_a12557464cuda3std3__436_GLOBAL__N__77cbc4e7_4_k_cu_a12557466ignoreE[1];
.global .align 1 .b8 _ZN34_INTERNAL_77cbc4e7_4_k_cu_a12557464cuda3std3__419piecewise_constructE[1];
.global .align 1 .b8 _ZN34_INTERNAL_77cbc4e7_4_k_cu_a12557464cuda3std3__48in_placeE[1];
.global .align 1 .b8 _ZN34_INTERNAL_77cbc4e7_4_k_cu_a12557464cuda3std3__420unreachable_sentinelE[1];
.global .align 1 .b8 _ZN34_INTERNAL_77cbc4e7_4_k_cu_a12557464cuda3std3__47nulloptE[1];
.global .align 1 .b8 _ZN34_INTERNAL_77cbc4e7_4_k_cu_a12557464cuda3std3__48unexpectE[1];
.global .align 1 .b8 _ZN34_INTERNAL_77cbc4e7_4_k_cu_a12557464cuda3std6ranges3__45__cpo4swapE[1];
.global .align 1 .b8 _ZN34_INTERNAL_77cbc4e7_4_k_cu_a12557464cuda3std6ranges3__45__cpo9iter_moveE[1];
.global .align 1 .b8 _ZN34_INTERNAL_77cbc4e7_4_k_cu_a12557464cuda3std6ranges3__45__cpo5beginE[1];
.global .align 1 .b8 _ZN34_INTERNAL_77cbc4e7_4_k_cu_a12557464cuda3std6ranges3__45__cpo3endE[1];
.global .align 1 .b8 _ZN34_INTERNAL_77cbc4e7_4_k_cu_a12557464cuda3std6ranges3__45__cpo6cbeginE[1];
.global .align 1 .b8 _ZN34_INTERNAL_77cbc4e7_4_k_cu_a12557464cuda3std6ranges3__45__cpo4cendE[1];
.global .align 1 .b8 _ZN34_INTERNAL_77cbc4e7_4_k_cu_a12557464cuda3std6ranges3__45__cpo7advanceE[1];
.global .align 1 .b8 _ZN34_INTERNAL_77cbc4e7_4_k_cu_a12557464cuda3std6ranges3__45__cpo9iter_swapE[1];
.global .align 1 .b8 _ZN34_INTERNAL_77cbc4e7_4_k_cu_a12557464cuda3std6ranges3__45__cpo4nextE[1];
.global .align 1 .b8 _ZN34_INTERNAL_77cbc4e7_4_k_cu_a12557464cuda3std6ranges3__45__cpo4prevE[1];
.global .align 1 .b8 _ZN34_INTERNAL_77cbc4e7_4_k_cu_a12557464cuda3std6ranges3__45__cpo4dataE[1];
.global .align 1 .b8 _ZN34_INTERNAL_77cbc4e7_4_k_cu_a12557464cuda3std6ranges3__45__cpo5cdataE[1];
.global .align 1 .b8 _ZN34_INTERNAL_77cbc4e7_4_k_cu_a12557464cuda3std6ranges3__45__cpo4sizeE[1];
.global .align 1 .b8 _ZN34_INTERNAL_77cbc4e7_4_k_cu_a12557464cuda3std6ranges3__45__cpo5ssizeE[1];
.global .align 1 .b8 _ZN34_INTERNAL_77cbc4e7_4_k_cu_a12557464cuda3std6ranges3__45__cpo8distanceE[1];
.global .align 1 .b8 _ZN34_INTERNAL_77cbc4e7_4_k_cu_a12557466thrust24THRUST_300001_SM_1000_NS8cuda_cub3parE[1];
.global .align 1 .b8 _ZN34_INTERNAL_77cbc4e7_4_k_cu_a12557466thrust24THRUST_300001_SM_1000_NS8cuda_cub10par_nosyncE[1];
.global .align 1 .b8 _ZN34_INTERNAL_77cbc4e7_4_k_cu_a12557466thrust24THRUST_300001_SM_1000_NS6system6detail10sequential3seqE[1];
.global .align 1 .b8 _ZN34_INTERNAL_77cbc4e7_4_k_cu_a12557466thrust24THRUST_300001_SM_1000_NS6system3cpp3parE[1];
.global .align 1 .b8 _ZN34_INTERNAL_77cbc4e7_4_k_cu_a12557466thrust24THRUST_300001_SM_1000_NS12placeholders2_1E[1];
.global .align 1 .b8 _ZN34_INTERNAL_77cbc4e7_4_k_cu_a12557466thrust24THRUST_300001_SM_1000_NS12placeholders2_2E[1];
.global .align 1 .b8 _ZN34_INTERNAL_77cbc4e7_4_k_cu_a12557466thrust24THRUST_300001_SM_1000_NS12placeholders2_3E[1];
.global .align 1 .b8 _ZN34_INTERNAL_77cbc4e7_4_k_cu_a12557466thrust24THRUST_300001_SM_1000_NS12placeholders2_4E[1];
.global .align 1 .b8 _ZN34_INTERNAL_77cbc4e7_4_k_cu_a12557466thrust24THRUST_300001_SM_1000_NS12placeholders2_5E[1];
.global .align 1 .b8 _ZN34_INTERNAL_77cbc4e7_4_k_cu_a12557466thrust24THRUST_300001_SM_1000_NS12placeholders2_6E[1];
.global .align 1 .b8 _ZN34_INTERNAL_77cbc4e7_4_k_cu_a12557466thrust24THRUST_300001_SM_1000_NS12placeholders2_7E[1];
.global .align 1 .b8 _ZN34_INTERNAL_77cbc4e7_4_k_cu_a12557466thrust24THRUST_300001_SM_1000_NS12placeholders2_8E[1];
.global .align 1 .b8 _ZN34_INTERNAL_77cbc4e7_4_k_cu_a12557466thrust24THRUST_300001_SM_1000_NS12placeholders2_9E[1];
.global .align 1 .b8 _ZN34_INTERNAL_77cbc4e7_4_k_cu_a12557466thrust24THRUST_300001_SM_1000_NS12placeholders3_10E[1];
.global .align 1 .b8 _ZN34_INTERNAL_77cbc4e7_4_k_cu_a12557466thrust24THRUST_300001_SM_1000_NS3seqE[1];
.global .align 1 .b8 _ZN34_INTERNAL_77cbc4e7_4_k_cu_a12557466thrust24THRUST_300001_SM_1000_NS6deviceE[1];
.extern .shared .align 16 .b8 s_hist[];
.extern .shared .align 16 .b8 s_data[];

.visible .entry _Z18calculateHistogramPKjiPiii(
	.param .u64 .ptr .align 1 _Z18calculateHistogramPKjiPiii_param_0,
	.param .u32 _Z18calculateHistogramPKjiPiii_param_1,
	.param .u64 .ptr .align 1 _Z18calculateHistogramPKjiPiii_param_2,
	.param .u32 _Z18calculateHistogramPKjiPiii_param_3,
	.param .u32 _Z18calculateHistogramPKjiPiii_param_4
)
{
	.reg .pred 	%p<6>;
	.reg .b32 	%r<32>;
	.reg .b64 	%rd<9>;

	ld.param.u64 	%rd2, [_Z18calculateHistogramPKjiPiii_param_0];
	ld.param.u32 	%r9, [_Z18calculateHistogramPKjiPiii_param_1];
	ld.param.u64 	%rd3, [_Z18calculateHistogramPKjiPiii_param_2];
	ld.param.u32 	%r10, [_Z18calculateHistogramPKjiPiii_param_3];
	ld.param.u32 	%r11, [_Z18calculateHistogramPKjiPiii_param_4];
	mov.u32 	%r31, %tid.x;
	setp.ge.s32 	%p1, %r31, %r10;
	@%p1 bra 	$L__BB0_3;
	mov.u32 	%r2, %ntid.x;
	mov.u32 	%r13, s_hist;
	mov.u32 	%r30, %r31;
$L__BB0_2:
	shl.b32 	%r12, %r30, 2;
	add.s32 	%r14, %r13, %r12;
	mov.b32 	%r15, 0;
	st.shared.u32 	[%r14], %r15;
	add.s32 	%r30, %r30, %r2;
	setp.lt.s32 	%p2, %r30, %r10;
	@%p2 bra 	$L__BB0_2;
$L__BB0_3:
	bar.sync 	0;
	mov.u32 	%r16, %ctaid.x;
	mov.u32 	%r5, %ntid.x;
	mad.lo.s32 	%r6, %r16, %r5, %r31;
	setp.ge.s32 	%p3, %r6, %r9;
	@%p3 bra 	$L__BB0_5;
	cvta.to.global.u64 	%rd4, %rd2;
	mul.wide.s32 	%rd5, %r6, 4;
	add.s64 	%rd6, %rd4, %rd5;
	ld.global.u32 	%r17, [%rd6];
	shr.u32 	%r18, %r17, %r11;
	add.s32 	%r19, %r10, -1;
	and.b32  	%r20, %r18, %r19;
	shl.b32 	%r21, %r20, 2;
	mov.u32 	%r22, s_hist;
	add.s32 	%r23, %r22, %r21;
	atom.shared.add.u32 	%r24, [%r23], 1;
$L__BB0_5:
	setp.ge.s32 	%p4, %r31, %r10;
	bar.sync 	0;
	@%p4 bra 	$L__BB0_8;
	cvta.to.global.u64 	%rd1, %rd3;
	mov.u32 	%r26, s_hist;
$L__BB0_7:
	mul.wide.s32 	%rd7, %r31, 4;
	add.s64 	%rd8, %rd1, %rd7;
	shl.b32 	%r25, %r31, 2;
	add.s32 	%r27, %r26, %r25;
	ld.shared.u32 	%r28, [%r27];
	atom.global.add.u32 	%r29, [%rd8], %r28;
	add.s32 	%r31, %r31, %r5;
	setp.lt.s32 	%p5, %r31, %r10;
	@%p5 bra 	$L__BB0_7;
$L__BB0_8:
	ret;

}
	// .globl	_Z12scanPerBlockPKjiPiiS1_
.visible .entry _Z12scanPerBlockPKjiPiiS1_(
	.param .u64 .ptr .align 1 _Z12scanPerBlockPKjiPiiS1__param_0,
	.param .u32 _Z12scanPerBlockPKjiPiiS1__param_1,
	.param .u64 .ptr .align 1 _Z12scanPerBlockPKjiPiiS1__param_2,
	.param .u32 _Z12scanPerBlockPKjiPiiS1__param_3,
	.param .u64 .ptr .align 1 _Z12scanPerBlockPKjiPiiS1__param_4
)
{
	.reg .pred 	%p<13>;
	.reg .b32 	%r<62>;
	.reg .b64 	%rd<13>;

	ld.param.u64 	%rd1, [_Z12scanPerBlockPKjiPiiS1__param_0];
	ld.param.u32 	%r16, [_Z12scanPerBlockPKjiPiiS1__param_1];
	ld.param.u64 	%rd2, [_Z12scanPerBlockPKjiPiiS1__param_2];
	ld.param.u32 	%r17, [_Z12scanPerBlockPKjiPiiS1__param_3];
	ld.param.u64 	%rd3, [_Z12scanPerBlockPKjiPiiS1__param_4];
	mov.u32 	%r1, %ctaid.x;
	mov.u32 	%r2, %ntid.x;
	mov.u32 	%r3, %tid.x;
	mad.lo.s32 	%r4, %r1, %r2, %r3;
	setp.ge.s32 	%p1, %r4, %r16;
	shl.b32 	%r18, %r3, 2;
	mov.u32 	%r19, s_data;
	add.s32 	%r5, %r19, %r18;
	@%p1 bra 	$L__BB1_2;
	cvta.to.global.u64 	%rd4, %rd1;
	mul.wide.s32 	%rd5, %r4, 4;
	add.s64 	%rd6, %rd4, %rd5;
	ld.global.u32 	%r21, [%rd6];
	shr.u32 	%r22, %r21, %r17;
	and.b32  	%r23, %r22, 1;
	st.shared.u32 	[%r5], %r23;
	bra.uni 	$L__BB1_3;
$L__BB1_2:
	mov.b32 	%r20, 0;
	st.shared.u32 	[%r5], %r20;
$L__BB1_3:
	bar.sync 	0;
	setp.lt.u32 	%p2, %r2, 2;
	mov.b32 	%r61, 1;
	@%p2 bra 	$L__BB1_8;
	mov.b32 	%r58, 1;
	mov.u32 	%r57, %r2;
$L__BB1_5:
	shr.u32 	%r8, %r57, 1;
	shl.b32 	%r61, %r58, 1;
	setp.ge.u32 	%p3, %r3, %r8;
	@%p3 bra 	$L__BB1_7;
	mad.lo.s32 	%r26, %r61, %r3, %r58;
	shl.b32 	%r27, %r26, 2;
	add.s32 	%r29, %r19, %r27;
	ld.shared.u32 	%r30, [%r29+-4];
	shl.b32 	%r31, %r58, 2;
	add.s32 	%r32, %r29, %r31;
	ld.shared.u32 	%r33, [%r32+-4];
	add.s32 	%r34, %r33, %r30;
	st.shared.u32 	[%r32+-4], %r34;
$L__BB1_7:
	bar.sync 	0;
	setp.gt.u32 	%p4, %r57, 3;
	mov.u32 	%r57, %r8;
	mov.u32 	%r58, %r61;
	@%p4 bra 	$L__BB1_5;
$L__BB1_8:
	setp.ne.s32 	%p5, %r3, 0;
	setp.eq.s64 	%p6, %rd3, 0;
	shl.b32 	%r35, %r2, 2;
	add.s32 	%r11, %r19, %r35;
	or.pred  	%p7, %p5, %p6;
	@%p7 bra 	$L__BB1_10;
	ld.shared.u32 	%r37, [%r11+-4];
	cvta.to.global.u64 	%rd7, %rd3;
	mul.wide.u32 	%rd8, %r1, 4;
	add.s64 	%rd9, %rd7, %rd8;
	st.global.u32 	[%rd9], %r37;
	bra.uni 	$L__BB1_11;
$L__BB1_10:
	setp.ne.s32 	%p8, %r3, 0;
	@%p8 bra 	$L__BB1_12;
$L__BB1_11:
	mov.b32 	%r38, 0;
	st.shared.u32 	[%r11+-4], %r38;
$L__BB1_12:
	bar.sync 	0;
	setp.lt.u32 	%p9, %r2, 2;
	@%p9 bra 	$L__BB1_17;
	mov.b32 	%r60, 1;
$L__BB1_14:
	setp.ge.u32 	%p10, %r3, %r60;
	@%p10 bra 	$L__BB1_16;
	mul.lo.s32 	%r40, %r61, %r3;
	shr.u32 	%r41, %r61, 31;
	add.s32 	%r42, %r61, %r41;
	shr.u32 	%r43, %r42, 1;
	add.s32 	%r44, %r43, %r40;
	shl.b32 	%r45, %r44, 2;
	add.s32 	%r47, %r19, %r45;
	ld.shared.u32 	%r48, [%r47+-4];
	add.s32 	%r49, %r61, %r40;
	shl.b32 	%r50, %r49, 2;
	add.s32 	%r51, %r19, %r50;
	ld.shared.u32 	%r52, [%r51+-4];
	st.shared.u32 	[%r47+-4], %r52;
	add.s32 	%r53, %r52, %r48;
	st.shared.u32 	[%r51+-4], %r53;
$L__BB1_16:
	shr.u32 	%r54, %r61, 31;
	add.s32 	%r55, %r61, %r54;
	shr.s32 	%r61, %r55, 1;
	bar.sync 	0;
	shl.b32 	%r60, %r60, 1;
	setp.lt.u32 	%p11, %r60, %r2;
	@%p11 bra 	$L__BB1_14;
$L__BB1_17:
	setp.ge.s32 	%p12, %r4, %r16;
	@%p12 bra 	$L__BB1_19;
	ld.shared.u32 	%r56, [%r5];
	cvta.to.global.u64 	%rd10, %rd2;
	mul.wide.s32 	%rd11, %r4, 4;
	add.s64 	%rd12, %rd10, %rd11;
	st.global.u32 	[%rd12], %r56;
$L__BB1_19:
	ret;

}
	// .globl	_Z34addScannedBlockSumsToScannedBlocksPiS_i
.visible .entry _Z34addScannedBlockSumsToScannedBlocksPiS_i(
	.param .u64 .ptr .align 1 _Z34addScannedBlockSumsToScannedBlocksPiS_i_param_0,
	.param .u64 .ptr .align 1 _Z34addScannedBlockSumsToScannedBlocksPiS_i_param_1,
	.param .u32 _Z34addScannedBlockSumsToScannedBlocksPiS_i_param_2
)
{
	.reg .pred 	%p<2>;
	.reg .b32 	%r<10>;
	.reg .b64 	%rd<9>;

	ld.param.u64 	%rd1, [_Z34addScannedBlockSumsToScannedBlocksPiS_i_param_0];
	ld.param.u64 	%rd2, [_Z34addScannedBlockSumsToScannedBlocksPiS_i_param_1];
	ld.param.u32 	%r3, [_Z34addScannedBlockSumsToScannedBlocksPiS_i_param_2];
	mov.u32 	%r1, %ctaid.x;
	mov.u32 	%r4, %ntid.x;
	mov.u32 	%r5, %tid.x;
	add.s32 	%r6, %r4, %r5;
	mad.lo.s32 	%r2, %r1, %r4, %r6;
	setp.ge.s32 	%p1, %r2, %r3;
	@%p1 bra 	$L__BB2_2;
	cvta.to.global.u64 	%rd3, %rd1;
	cvta.to.global.u64 	%rd4, %rd2;
	mul.wide.u32 	%rd5, %r1, 4;
	add.s64 	%rd6, %rd3, %rd5;
	ld.global.u32 	%r7, [%rd6];
	mul.wide.s32 	%rd7, %r2, 4;
	add.s64 	%rd8, %rd4, %rd7;
	ld.global.u32 	%r8, [%rd8];
	add.s32 	%r9, %r8, %r7;
	st.global.u32 	[%rd8], %r9;
$L__BB2_2:
	ret;

}
	// .globl	_Z7scatterPKjiPiiPj
.visible .entry _Z7scatterPKjiPiiPj(
	.param .u64 .ptr .align 1 _Z7scatterPKjiPiiPj_param_0,
	.param .u32 _Z7scatterPKjiPiiPj_param_1,
	.param .u64 .ptr .align 1 _Z7scatterPKjiPiiPj_param_2,
	.param .u32 _Z7scatterPKjiPiiPj_param_3,
	.param .u64 .ptr .align 1 _Z7scatterPKjiPiiPj_param_4
)
{
	.reg .pred 	%p<3>;
	.reg .b32 	%r<22>;
	.reg .b64 	%rd<18>;

	ld.param.u64 	%rd3, [_Z7scatterPKjiPiiPj_param_0];
	ld.param.u32 	%r6, [_Z7scatterPKjiPiiPj_param_1];
	ld.param.u64 	%rd5, [_Z7scatterPKjiPiiPj_param_2];
	ld.param.u32 	%r7, [_Z7scatterPKjiPiiPj_param_3];
	ld.param.u64 	%rd4, [_Z7scatterPKjiPiiPj_param_4];
	cvta.to.global.u64 	%rd1, %rd5;
	mov.u32 	%r8, %ctaid.x;
	mov.u32 	%r9, %ntid.x;
	mov.u32 	%r10, %tid.x;
	mad.lo.s32 	%r1, %r8, %r9, %r10;
	setp.ge.s32 	%p1, %r1, %r6;
	@%p1 bra 	$L__BB3_5;
	cvta.to.global.u64 	%rd2, %rd3;
	mul.wide.s32 	%rd6, %r1, 4;
	add.s64 	%rd7, %rd2, %rd6;
	ld.global.u32 	%r2, [%rd7];
	shr.u32 	%r11, %r2, %r7;
	and.b32  	%r12, %r11, 1;
	setp.eq.b32 	%p2, %r12, 1;
	@%p2 bra 	$L__BB3_3;
	add.s64 	%rd14, %rd1, %rd6;
	ld.global.u32 	%r20, [%rd14];
	sub.s32 	%r21, %r1, %r20;
	bra.uni 	$L__BB3_4;
$L__BB3_3:
	mul.wide.s32 	%rd8, %r6, 4;
	add.s64 	%rd9, %rd2, %rd8;
	ld.global.u32 	%r13, [%rd9+-4];
	add.s64 	%rd10, %rd1, %rd8;
	shr.u32 	%r14, %r13, %r7;
	and.b32  	%r15, %r14, 1;
	ld.global.u32 	%r16, [%rd10+-4];
	add.s64 	%rd12, %rd1, %rd6;
	ld.global.u32 	%r17, [%rd12];
	add.s32 	%r18, %r16, %r15;
	sub.s32 	%r19, %r6, %r18;
	add.s32 	%r21, %r19, %r17;
$L__BB3_4:
	cvta.to.global.u64 	%rd15, %rd4;
	mul.wide.s32 	%rd16, %r21, 4;
	add.s64 	%rd17, %rd15, %rd16;
	st.global.u32 	[%rd17], %r2;
$L__BB3_5:
	ret;

}
	// .globl	_ZN3cub18CUB_300001_SM_10006detail11EmptyKernelIvEEvv
.visible .entry _ZN3cub18CUB_300001_SM_10006detail11EmptyKernelIvEEvv()
{


	ret;

}
	// .globl	_ZN3cub18CUB_300001_SM_10006detail10radix_sort31DeviceRadixSortSingleTileKernelINS1_5radix10policy_hubIjNS0_8NullTypeEyE10Policy1000ELNS0_9SortOrderE0EjS6_yNS1_21identity_decomposer_tEEEvPKT1_PSB_PKT2_PSF_T3_iiT4_
.visible .entry _ZN3cub18CUB_300001_SM_10006detail10radix_sort31DeviceRadixSortSingleTileKernelINS1_5radix10policy_hubIjNS0_8NullTypeEyE10Policy1000ELNS0_9SortOrderE0EjS6_yNS1_21identity_decomposer_tEEEvPKT1_PSB_PKT2_PSF_T3_iiT4_(
	.param .u64 .ptr .align 1 _ZN3cub18CUB_300001_SM_10006detail10radix_sort31DeviceRadixSortSingleTileKernelINS1_5radix10policy_hubIjNS0_8NullTypeEyE10Policy1000ELNS0_9SortOrderE0EjS6_yNS1_21identity_decomposer_tEEEvPKT1_PSB_PKT2_PSF_T3_iiT4__param_0,
	.param .u64 .ptr .align 1 _ZN3cub18CUB_300001_SM_10006detail10radix_sort31DeviceRadixSortSingleTileKernelINS1_5radix10policy_hubIjNS0_8NullTypeEyE10Policy1000ELNS0_9SortOrderE0EjS6_yNS1_21identity_decomposer_tEEEvPKT1_PSB_PKT2_PSF_T3_iiT4__param_1,
	.param .u64 .ptr .align 1 _ZN3cub18CUB_300001_SM_10006detail10radix_sort31DeviceRadixSortSingleTileKernelINS1_5radix10policy_hubIjNS0_8NullTypeEyE10Policy1000ELNS0_9SortOrderE0EjS6_yNS1_21identity_decomposer_tEEEvPKT1_PSB_PKT2_PSF_T3_iiT4__param_2,
	.param .u64 .ptr .align 1 _ZN3cub18CUB_300001_SM_10006detail10radix_sort31DeviceRadixSortSingleTileKernelINS1_5radix10policy_hubIjNS0_8NullTypeEyE10Policy1000ELNS0_9SortOrderE0EjS6_yNS1_21identity_decomposer_tEEEvPKT1_PSB_PKT2_PSF_T3_iiT4__param_3,
	.param .u64 _ZN3cub18CUB_300001_SM_10006detail10radix_sort31DeviceRadixSortSingleTileKernelINS1_5radix10policy_hubIjNS0_8NullTypeEyE10Policy1000ELNS0_9SortOrderE0EjS6_yNS1_21identity_decomposer_tEEEvPKT1_PSB_PKT2_PSF_T3_iiT4__param_4,
	.param .u32 _ZN3cub18CUB_300001_SM_10006detail10radix_sort31DeviceRadixSortSingleTileKernelINS1_5radix10policy_hubIjNS0_8NullTypeEyE10Policy1000ELNS0_9SortOrderE0EjS6_yNS1_21identity_decomposer_tEEEvPKT1_PSB_PKT2_PSF_T3_iiT4__param_5,
	.param .u32 _ZN3cub18CUB_300001_SM_10006detail10radix_sort31DeviceRadixSortSingleTileKernelINS1_5radix10policy_hubIjNS0_8NullTypeEyE10Policy1000ELNS0_9SortOrderE0EjS6_yNS1_21identity_decomposer_tEEEvPKT1_PSB_PKT2_PSF_T3_iiT4__param_6,
	.param .align 1 .b8 _ZN3cub18CUB_300001_SM_10006detail10radix_sort31DeviceRadixSortSingleTileKernelINS1_5radix10policy_hubIjNS0_8NullTypeEyE10Policy1000ELNS0_9SortOrderE0EjS6_yNS1_21identity_decomposer_tEEEvPKT1_PSB_PKT2_PSF_T3_iiT4__param_7[1]
)
.maxntid 256
.minnctapersm 1
{
	.reg .pred 	%p<52>;
	.reg .b16 	%rs<39>;
	.reg .b32 	%r<706>;
	.reg .b64 	%rd<29>;
	// demoted variable
	.shared .align 16 .b8 _ZZN3cub18CUB_300001_SM_10006detail10radix_sort31DeviceRadixSortSingleTileKernelINS1_5radix10policy_hubIjNS0_8NullTypeEyE10Policy1000ELNS0_9SortOrderE0EjS6_yNS1_21identity_decomposer_tEEEvPKT1_PSB_PKT2_PSF_T3_iiT4_E12temp_storage[33856];
	ld.param.u64 	%rd5, [_ZN3cub18CUB_300001_SM_10006detail10radix_sort31DeviceRadixSortSingleTileKernelINS1_5radix10policy_hubIjNS0_8NullTypeEyE10Policy1000ELNS0_9SortOrderE0EjS6_yNS1_21identity_decomposer_tEEEvPKT1_PSB_PKT2_PSF_T3_iiT4__param_0];
	ld.param.u64 	%rd3, [_ZN3cub18CUB_300001_SM_10006detail10radix_sort31DeviceRadixSortSingleTileKernelINS1_5radix10policy_hubIjNS0_8NullTypeEyE10Policy1000ELNS0_9SortOrderE0EjS6_yNS1_21identity_decomposer_tEEEvPKT1_PSB_PKT2_PSF_T3_iiT4__param_1];
	ld.param.u64 	%rd4, [_ZN3cub18CUB_300001_SM_10006detail10radix_sort31DeviceRadixSortSingleTileKernelINS1_5radix10policy_hubIjNS0_8NullTypeEyE10Policy1000ELNS0_9SortOrderE0EjS6_yNS1_21identity_decomposer_tEEEvPKT1_PSB_PKT2_PSF_T3_iiT4__param_4];
	ld.param.u32 	%r189, [_ZN3cub18CUB_300001_SM_10006detail10radix_sort31DeviceRadixSortSingleTileKernelINS1_5radix10policy_hubIjNS0_8NullTypeEyE10Policy1000ELNS0_9SortOrderE0EjS6_yNS1_21identity_decomposer_tEEEvPKT1_PSB_PKT2_PSF_T3_iiT4__param_5];
	ld.param.u32 	%r190, [_ZN3cub18CUB_300001_SM_10006detail10radix_sort31DeviceRadixSortSingleTileKernelINS1_5radix10policy_hubIjNS0_8NullTypeEyE10Policy1000ELNS0_9SortOrderE0EjS6_yNS1_21identity_decomposer_tEEEvPKT1_PSB_PKT2_PSF_T3_iiT4__param_6];
	cvta.to.global.u64 	%rd6, %rd5;
	cvt.u32.u64 	%r1, %rd4;
	mov.u32 	%r2, %tid.x;
	mul.lo.s32 	%r3, %r2, 19;
	setp.ge.s32 	%p1, %r3, %r1;
	mul.wide.u32 	%rd7, %r3, 4;
	add.s64 	%rd1, %rd6, %rd7;
	mov.b32 	%r703, -1;
	@%p1 bra 	$L__BB5_2;
	ld.global.u32 	%r703, [%rd1];
$L__BB5_2:
	add.s32 	%r193, %r3, 1;
	setp.ge.s32 	%p2, %r193, %r1;
	mov.b32 	%r702, -1;
	@%p2 bra 	$L__BB5_4;
	ld.global.u32 	%r702, [%rd1+4];
$L__BB5_4:
	add.s32 	%r195, %r3, 2;
	setp.ge.s32 	%p3, %r195, %r1;
	mov.b32 	%r701, -1;
	@%p3 bra 	$L__BB5_6;
	ld.global.u32 	%r701, [%rd1+8];
$L__BB5_6:
	add.s32 	%r197, %r3, 3;
	setp.ge.s32 	%p4, %r197, %r1;
	mov.b32 	%r700, -1;
	@%p4 bra 	$L__BB5_8;
	ld.global.u32 	%r700, [%rd1+12];
$L__BB5_8:
	add.s32 	%r199, %r3, 4;
	setp.ge.s32 	%p5, %r199, %r1;
	mov.b32 	%r699, -1;
	@%p5 bra 	$L__BB5_10;
	ld.global.u32 	%r699, [%rd1+16];
$L__BB5_10:
	add.s32 	%r201, %r3, 5;
	setp.ge.s32 	%p6, %r201, %r1;
	mov.b32 	%r698, -1;
	@%p6 bra 	$L__BB5_12;
	ld.global.u32 	%r698, [%rd1+20];
$L__BB5_12:
	add.s32 	%r203, %r3, 6;
	setp.ge.s32 	%p7, %r203, %r1;
	mov.b32 	%r697, -1;
	@%p7 bra 	$L__BB5_14;
	ld.global.u32 	%r697, [%rd1+24];
$L__BB5_14:
	add.s32 	%r205, %r3, 7;
	setp.ge.s32 	%p8, %r205, %r1;
	mov.b32 	%r696, -1;
	@%p8 bra 	$L__BB5_16;
	ld.global.u32 	%r696, [%rd1+28];
$L__BB5_16:
	add.s32 	%r207, %r3, 8;
	setp.ge.s32 	%p9, %r207, %r1;
	mov.b32 	%r695, -1;
	@%p9 bra 	$L__BB5_18;
	ld.global.u32 	%r695, [%rd1+32];
$L__BB5_18:
	add.s32 	%r209, %r3, 9;
	setp.ge.s32 	%p10, %r209, %r1;
	mov.b32 	%r694, -1;
	@%p10 bra 	$L__BB5_20;
	ld.global.u32 	%r694, [%rd1+36];
$L__BB5_20:
	add.s32 	%r211, %r3, 10;
	setp.ge.s32 	%p11, %r211, %r1;
	mov.b32 	%r693, -1;
	@%p11 bra 	$L__BB5_22;
	ld.global.u32 	%r693, [%rd1+40];
$L__BB5_22:
	add.s32 	%r213, %r3, 11;
	setp.ge.s32 	%p12, %r213, %r1;
	mov.b32 	%r692, -1;
	@%p12 bra 	$L__BB5_24;
	ld.global.u32 	%r692, [%rd1+44];
$L__BB5_24:
	add.s32 	%r215, %r3, 12;
	setp.ge.s32 	%p13, %r215, %r1;
	mov.b32 	%r691, -1;
	@%p13 bra 	$L__BB5_26;
	ld.global.u32 	%r691, [%rd1+48];
$L__BB5_26:
	add.s32 	%r217, %r3, 13;
	setp.ge.s32 	%p14, %r217, %r1;
	mov.b32 	%r690, -1;
	@%p14 bra 	$L__BB5_28;
	ld.global.u32 	%r690, [%rd1+52];
$L__BB5_28:
	add.s32 	%r219, %r3, 14;
	setp.ge.s32 	%p15, %r219, %r1;
	mov.b32 	%r689, -1;
	@%p15 bra 	$L__BB5_30;
	ld.global.u32 	%r689, [%rd1+56];
$L__BB5_30:
	add.s32 	%r221, %r3, 15;
	setp.ge.s32 	%p16, %r221, %r1;
	mov.b32 	%r688, -1;
	@%p16 bra 	$L__BB5_32;
	ld.global.u32 	%r688, [%rd1+60];
$L__BB5_32:
	add.s32 	%r223, %r3, 16;
	setp.ge.s32 	%p17, %r223, %r1;
	mov.b32 	%r687, -1;
	@%p17 bra 	$L__BB5_34;
	ld.global.u32 	%r687, [%rd1+64];
$L__BB5_34:
	add.s32 	%r225, %r3, 17;
	setp.ge.s32 	%p18, %r225, %r1;
	mov.b32 	%r686, -1;
	@%p18 bra 	$L__BB5_36;
	ld.global.u32 	%r686, [%rd1+68];
$L__BB5_36:
	add.s32 	%r227, %r3, 18;
	setp.ge.s32 	%p19, %r227, %r1;
	mov.b32 	%r685, -1;
	@%p19 bra 	$L__BB5_38;
	ld.global.u32 	%r685, [%rd1+72];
$L__BB5_38:
	bar.sync 	0;
	shr.u32 	%r42, %r2, 5;
	shl.b32 	%r229, %r2, 2;
	mov.u32 	%r230, _ZZN3cub18CUB_300001_SM_10006detail10radix_sort31DeviceRadixSortSingleTileKernelINS1_5radix10policy_hubIjNS0_8NullTypeEyE10Policy1000ELNS0_9SortOrderE0EjS6_yNS1_21identity_decomposer_tEEEvPKT1_PSB_PKT2_PSF_T3_iiT4_E12temp_storage;
	add.s32 	%r43, %r230, %r229;
	shl.b32 	%r231, %r2, 7;
	add.s32 	%r44, %r43, %r231;
	shl.b32 	%r232, %r42, 2;
	add.s32 	%r233, %r230, %r232;
	add.s32 	%r45, %r233, 33792;
	mad.lo.s32 	%r46, %r2, -56, %r44;
	add.s32 	%r684, %r189, 6;
	sub.s32 	%r683, %r190, %r189;
$L__BB5_39:
	add.s32 	%r293, %r684, -6;
	min.s32 	%r236, %r683, 6;
	mov.b32 	%r322, 0;
	st.shared.u32 	[%r43], %r322;
	st.shared.u32 	[%r43+1024], %r322;
	st.shared.u32 	[%r43+2048], %r322;
	st.shared.u32 	[%r43+3072], %r322;
	st.shared.u32 	[%r43+4096], %r322;
	st.shared.u32 	[%r43+5120], %r322;
	st.shared.u32 	[%r43+6144], %r322;
	st.shared.u32 	[%r43+7168], %r322;
	st.shared.u32 	[%r43+8192], %r322;
	st.shared.u32 	[%r43+9216], %r322;
	st.shared.u32 	[%r43+10240], %r322;
	st.shared.u32 	[%r43+11264], %r322;
	st.shared.u32 	[%r43+12288], %r322;
	st.shared.u32 	[%r43+13312], %r322;
	st.shared.u32 	[%r43+14336], %r322;
	st.shared.u32 	[%r43+15360], %r322;
	st.shared.u32 	[%r43+16384], %r322;
	st.shared.u32 	[%r43+17408], %r322;
	st.shared.u32 	[%r43+18432], %r322;
	st.shared.u32 	[%r43+19456], %r322;
	st.shared.u32 	[%r43+20480], %r322;
	st.shared.u32 	[%r43+21504], %r322;
	st.shared.u32 	[%r43+22528], %r322;
	st.shared.u32 	[%r43+23552], %r322;
	st.shared.u32 	[%r43+24576], %r322;
	st.shared.u32 	[%r43+25600], %r322;
	st.shared.u32 	[%r43+26624], %r322;
	st.shared.u32 	[%r43+27648], %r322;
	st.shared.u32 	[%r43+28672], %r322;
	st.shared.u32 	[%r43+29696], %r322;
	st.shared.u32 	[%r43+30720], %r322;
	st.shared.u32 	[%r43+31744], %r322;
	st.shared.u32 	[%r43+32768], %r322;
	// begin inline asm
	bmsk.clamp.b32 %r234, %r322, %r236;
	// end inline asm
	// begin inline asm
	shr.b32 %r237, %r703, %r293;
	// end inline asm
	and.b32  	%r325, %r234, %r237;
	shl.b32 	%r326, %r325, 10;
	and.b32  	%r327, %r326, 31744;
	add.s32 	%r328, %r43, %r327;
	shr.u32 	%r329, %r325, 4;
	and.b32  	%r330, %r329, 268435454;
	add.s32 	%r71, %r328, %r330;
	ld.shared.u16 	%rs1, [%r71];
	add.s16 	%rs20, %rs1, 1;
	st.shared.u16 	[%r71], %rs20;
	// begin inline asm
	shr.b32 %r240, %r702, %r293;
	// end inline asm
	and.b32  	%r331, %r234, %r240;
	shl.b32 	%r332, %r331, 10;
	and.b32  	%r333, %r332, 31744;
	add.s32 	%r334, %r43, %r333;
	shr.u32 	%r335, %r331, 4;
	and.b32  	%r336, %r335, 268435454;
	add.s32 	%r72, %r334, %r336;
	ld.shared.u16 	%rs2, [%r72];
	add.s16 	%rs21, %rs2, 1;
	st.shared.u16 	[%r72], %rs21;
	// begin inline asm
	shr.b32 %r243, %r701, %r293;
	// end inline asm
	and.b32  	%r337, %r234, %r243;
	shl.b32 	%r338, %r337, 10;
	and.b32  	%r339, %r338, 31744;
	add.s32 	%r340, %r43, %r339;
	shr.u32 	%r341, %r337, 4;
	and.b32  	%r342, %r341, 268435454;
	add.s32 	%r73, %r340, %r342;
	ld.shared.u16 	%rs3, [%r73];
	add.s16 	%rs22, %rs3, 1;
	st.shared.u16 	[%r73], %rs22;
	// begin inline asm
	shr.b32 %r246, %r700, %r293;
	// end inline asm
	and.b32  	%r343, %r234, %r246;
	shl.b32 	%r344, %r343, 10;
	and.b32  	%r345, %r344, 31744;
	add.s32 	%r346, %r43, %r345;
	shr.u32 	%r347, %r343, 4;
	and.b32  	%r348, %r347, 268435454;
	add.s32 	%r74, %r346, %r348;
	ld.shared.u16 	%rs4, [%r74];
	add.s16 	%rs23, %rs4, 1;
	st.shared.u16 	[%r74], %rs23;
	// begin inline asm
	shr.b32 %r249, %r699, %r293;
	// end inline asm
	and.b32  	%r349, %r234, %r249;
	shl.b32 	%r350, %r349, 10;
	and.b32  	%r351, %r350, 31744;
	add.s32 	%r352, %r43, %r351;
	shr.u32 	%r353, %r349, 4;
	and.b32  	%r354, %r353, 268435454;
	add.s32 	%r75, %r352, %r354;
	ld.shared.u16 	%rs5, [%r75];
	add.s16 	%rs24, %rs5, 1;
	st.shared.u16 	[%r75], %rs24;
	// begin inline asm
	shr.b32 %r252, %r698, %r293;
	// end inline asm
	and.b32  	%r355, %r234, %r252;
	shl.b32 	%r356, %r355, 10;
	and.b32  	%r357, %r356, 31744;
	add.s32 	%r358, %r43, %r357;
	shr.u32 	%r359, %r355, 4;
	and.b32  	%r360, %r359, 268435454;
	add.s32 	%r76, %r358, %r360;
	ld.shared.u16 	%rs6, [%r76];
	add.s16 	%rs25, %rs6, 1;
	st.shared.u16 	[%r76], %rs25;
	// begin inline asm
	shr.b32 %r255, %r697, %r293;
	// end inline asm
	and.b32  	%r361, %r234, %r255;
	shl.b32 	%r362, %r361, 10;
	and.b32  	%r363, %r362, 31744;
	add.s32 	%r364, %r43, %r363;
	shr.u32 	%r365, %r361, 4;
	and.b32  	%r366, %r365, 268435454;
	add.s32 	%r77, %r364, %r366;
	ld.shared.u16 	%rs7, [%r77];
	add.s16 	%rs26, %rs7, 1;
	st.shared.u16 	[%r77], %rs26;
	// begin inline asm
	shr.b32 %r258, %r696, %r293;
	// end inline asm
	and.b32  	%r367, %r234, %r258;
	shl.b32 	%r368, %r367, 10;
	and.b32  	%r369, %r368, 31744;
	add.s32 	%r370, %r43, %r369;
	shr.u32 	%r371, %r367, 4;
	and.b32  	%r372, %r371, 268435454;
	add.s32 	%r78, %r370, %r372;
	ld.shared.u16 	%rs8, [%r78];
	add.s16 	%rs27, %rs8, 1;
	st.shared.u16 	[%r78], %rs27;
	// begin inline asm
	shr.b32 %r261, %r695, %r293;
	// end inline asm
	and.b32  	%r373, %r234, %r261;
	shl.b32 	%r374, %r373, 10;
	and.b32  	%r375, %r374, 31744;
	add.s32 	%r376, %r43, %r375;
	shr.u32 	%r377, %r373, 4;
	and.b32  	%r378, %r377, 268435454;
	add.s32 	%r79, %r376, %r378;
	ld.shared.u16 	%rs9, [%r79];
	add.s16 	%rs28, %rs9, 1;
	st.shared.u16 	[%r79], %rs28;
	// begin inline asm
	shr.b32 %r264, %r694, %r293;
	// end inline asm
	and.b32  	%r379, %r234, %r264;
	shl.b32 	%r380, %r379, 10;
	and.b32  	%r381, %r380, 31744;
	add.s32 	%r382, %r43, %r381;
	shr.u32 	%r383, %r379, 4;
	and.b32  	%r384, %r383, 268435454;
	add.s32 	%r80, %r382, %r384;
	ld.shared.u16 	%rs10, [%r80];
	add.s16 	%rs29, %rs10, 1;
	st.shared.u16 	[%r80], %rs29;
	// begin inline asm
	shr.b32 %r267, %r693, %r293;
	// end inline asm
	and.b32  	%r385, %r234, %r267;
	shl.b32 	%r386, %r385, 10;
	and.b32  	%r387, %r386, 31744;
	add.s32 	%r388, %r43, %r387;
	shr.u32 	%r389, %r385, 4;
	and.b32  	%r390, %r389, 268435454;
	add.s32 	%r81, %r388, %r390;
	ld.shared.u16 	%rs11, [%r81];
	add.s16 	%rs30, %rs11, 1;
	st.shared.u16 	[%r81], %rs30;
	// begin inline asm
	shr.b32 %r270, %r692, %r293;
	// end inline asm
	and.b32  	%r391, %r234, %r270;
	shl.b32 	%r392, %r391, 10;
	and.b32  	%r393, %r392, 31744;
	add.s32 	%r394, %r43, %r393;
	shr.u32 	%r395, %r391, 4;
	and.b32  	%r396, %r395, 268435454;
	add.s32 	%r82, %r394, %r396;
	ld.shared.u16 	%rs12, [%r82];
	add.s16 	%rs31, %rs12, 1;
	st.shared.u16 	[%r82], %rs31;
	// begin inline asm
	shr.b32 %r273, %r691, %r293;
	// end inline asm
	and.b32  	%r397, %r234, %r273;
	shl.b32 	%r398, %r397, 10;
	and.b32  	%r399, %r398, 31744;
	add.s32 	%r400, %r43, %r399;
	shr.u32 	%r401, %r397, 4;
	and.b32  	%r402, %r401, 268435454;
	add.s32 	%r83, %r400, %r402;
	ld.shared.u16 	%rs13, [%r83];
	add.s16 	%rs32, %rs13, 1;
	st.shared.u16 	[%r83], %rs32;
	// begin inline asm
	shr.b32 %r276, %r690, %r293;
	// end inline asm
	and.b32  	%r403, %r234, %r276;
	shl.b32 	%r404, %r403, 10;
	and.b32  	%r405, %r404, 31744;
	add.s32 	%r406, %r43, %r405;
	shr.u32 	%r407, %r403, 4;
	and.b32  	%r408, %r407, 268435454;
	add.s32 	%r84, %r406, %r408;
	ld.shared.u16 	%rs14, [%r84];
	add.s16 	%rs33, %rs14, 1;
	st.shared.u16 	[%r84], %rs33;
	// begin inline asm
	shr.b32 %r279, %r689, %r293;
	// end inline asm
	and.b32  	%r409, %r234, %r279;
	shl.b32 	%r410, %r409, 10;
	and.b32  	%r411, %r410, 31744;
	add.s32 	%r412, %r43, %r411;
	shr.u32 	%r413, %r409, 4;
	and.b32  	%r414, %r413, 268435454;
	add.s32 	%r85, %r412, %r414;
	ld.shared.u16 	%rs15, [%r85];
	add.s16 	%rs34, %rs15, 1;
	st.shared.u16 	[%r85], %rs34;
	// begin inline asm
	shr.b32 %r282, %r688, %r293;
	// end inline asm
	and.b32  	%r415, %r234, %r282;
	shl.b32 	%r416, %r415, 10;
	and.b32  	%r417, %r416, 31744;
	add.s32 	%r418, %r43, %r417;
	shr.u32 	%r419, %r415, 4;
	and.b32  	%r420, %r419, 268435454;
	add.s32 	%r86, %r418, %r420;
	ld.shared.u16 	%rs16, [%r86];
	add.s16 	%rs35, %rs16, 1;
	st.shared.u16 	[%r86], %rs35;
	// begin inline asm
	shr.b32 %r285, %r687, %r293;
	// end inline asm
	and.b32  	%r421, %r234, %r285;
	shl.b32 	%r422, %r421, 10;
	and.b32  	%r423, %r422, 31744;
	add.s32 	%r424, %r43, %r423;
	shr.u32 	%r425, %r421, 4;
	and.b32  	%r426, %r425, 268435454;
	add.s32 	%r87, %r424, %r426;
	ld.shared.u16 	%rs17, [%r87];
	add.s16 	%rs36, %rs17, 1;
	st.shared.u16 	[%r87], %rs36;
	// begin inline asm
	shr.b32 %r288, %r686, %r293;
	// end inline asm
	and.b32  	%r427, %r234, %r288;
	shl.b32 	%r428, %r427, 10;
	and.b32  	%r429, %r428, 31744;
	add.s32 	%r430, %r43, %r429;
	shr.u32 	%r431, %r427, 4;
	and.b32  	%r432, %r431, 268435454;
	add.s32 	%r88, %r430, %r432;
	ld.shared.u16 	%rs18, [%r88];
	add.s16 	%rs37, %rs18, 1;
	st.shared.u16 	[%r88], %rs37;
	// begin inline asm
	shr.b32 %r291, %r685, %r293;
	// end inline asm
	and.b32  	%r433, %r234, %r291;
	shl.b32 	%r434, %r433, 10;
	and.b32  	%r435, %r434, 31744;
	add.s32 	%r436, %r43, %r435;
	shr.u32 	%r437, %r433, 4;
	and.b32  	%r438, %r437, 268435454;
	add.s32 	%r89, %r436, %r438;
	ld.shared.u16 	%rs19, [%r89];
	add.s16 	%rs38, %rs19, 1;
	st.shared.u16 	[%r89], %rs38;
	bar.sync 	0;
	ld.shared.u32 	%r90, [%r44];
	ld.shared.u32 	%r439, [%r44+4];
	ld.shared.u32 	%r440, [%r44+8];
	ld.shared.u32 	%r441, [%r44+12];
	ld.shared.u32 	%r442, [%r44+16];
	ld.shared.u32 	%r443, [%r44+20];
	ld.shared.u32 	%r444, [%r44+24];
	ld.shared.u32 	%r445, [%r44+28];
	ld.shared.u32 	%r446, [%r44+32];
	ld.shared.u32 	%r447, [%r44+36];
	ld.shared.u32 	%r448, [%r44+40];
	ld.shared.u32 	%r449, [%r44+44];
	ld.shared.u32 	%r450, [%r44+48];
	ld.shared.u32 	%r451, [%r44+52];
	ld.shared.u32 	%r452, [%r44+56];
	ld.shared.u32 	%r453, [%r44+60];
	ld.shared.u32 	%r454, [%r44+64];
	ld.shared.u32 	%r455, [%r44+68];
	ld.shared.u32 	%r456, [%r44+72];
	ld.shared.u32 	%r457, [%r44+76];
	ld.shared.u32 	%r458, [%r44+80];
	ld.shared.u32 	%r459, [%r44+84];
	ld.shared.u32 	%r460, [%r44+88];
	ld.shared.u32 	%r461, [%r44+92];
	ld.shared.u32 	%r462, [%r44+96];
	ld.shared.u32 	%r463, [%r44+100];
	ld.shared.u32 	%r464, [%r44+104];
	ld.shared.u32 	%r465, [%r44+108];
	ld.shared.u32 	%r466, [%r44+112];
	ld.shared.u32 	%r467, [%r44+116];
	ld.shared.u32 	%r468, [%r44+120];
	ld.shared.u32 	%r469, [%r44+124];
	ld.shared.u32 	%r470, [%r44+128];
	add.s32 	%r91, %r439, %r90;
	add.s32 	%r92, %r440, %r91;
	add.s32 	%r93, %r441, %r92;
	add.s32 	%r94, %r442, %r93;
	add.s32 	%r95, %r443, %r94;
	add.s32 	%r96, %r444, %r95;
	add.s32 	%r97, %r445, %r96;
	add.s32 	%r98, %r446, %r97;
	add.s32 	%r99, %r447, %r98;
	add.s32 	%r100, %r448, %r99;
	add.s32 	%r101, %r449, %r100;
	add.s32 	%r102, %r450, %r101;
	add.s32 	%r103, %r451, %r102;
	add.s32 	%r104, %r452, %r103;
	add.s32 	%r105, %r453, %r104;
	add.s32 	%r106, %r454, %r105;
	add.s32 	%r107, %r455, %r106;
	add.s32 	%r108, %r456, %r107;
	add.s32 	%r109, %r457, %r108;
	add.s32 	%r110, %r458, %r109;
	add.s32 	%r111, %r459, %r110;
	add.s32 	%r112, %r460, %r111;
	add.s32 	%r113, %r461, %r112;
	add.s32 	%r114, %r462, %r113;
	add.s32 	%r115, %r463, %r114;
	add.s32 	%r116, %r464, %r115;
	add.s32 	%r117, %r465, %r116;
	add.s32 	%r118, %r466, %r117;
	add.s32 	%r119, %r467, %r118;
	add.s32 	%r120, %r468, %r119;
	add.s32 	%r121, %r469, %r120;
	add.s32 	%r299, %r470, %r121;
	// begin inline asm
	mov.u32 %r294, %laneid;
	// end inline asm
	mov.b32 	%r297, 1;
	mov.b32 	%r324, -1;
	// begin inline asm
	{  .reg .u32 r0;  .reg .pred p;  shfl.sync.up.b32 r0|p, %r299, %r297, %r322, %r324;  @p add.u32 r0, r0, %r299;  mov.u32 %r295, r0;}
	// end inline asm
	mov.b32 	%r303, 2;
	// begin inline asm
	{  .reg .u32 r0;  .reg .pred p;  shfl.sync.up.b32 r0|p, %r295, %r303, %r322, %r324;  @p add.u32 r0, r0, %r295;  mov.u32 %r301, r0;}
	// end inline asm
	mov.b32 	%r309, 4;
	// begin inline asm
	{  .reg .u32 r0;  .reg .pred p;  shfl.sync.up.b32 r0|p, %r301, %r309, %r322, %r324;  @p add.u32 r0, r0, %r301;  mov.u32 %r307, r0;}
	// end inline asm
	mov.b32 	%r315, 8;
	// begin inline asm
	{  .reg .u32 r0;  .reg .pred p;  shfl.sync.up.b32 r0|p, %r307, %r315, %r322, %r324;  @p add.u32 r0, r0, %r307;  mov.u32 %r313, r0;}
	// end inline asm
	mov.b32 	%r321, 16;
	// begin inline asm
	{  .reg .u32 r0;  .reg .pred p;  shfl.sync.up.b32 r0|p, %r313, %r321, %r322, %r324;  @p add.u32 r0, r0, %r313;  mov.u32 %r319, r0;}
	// end inline asm
	setp.ne.s32 	%p20, %r294, 31;
	@%p20 bra 	$L__BB5_41;
	st.shared.u32 	[%r45], %r319;
$L__BB5_41:
	sub.s32 	%r471, %r319, %r299;
	setp.gt.u32 	%p21, %r2, 31;
	setp.eq.s32 	%p22, %r42, 7;
	setp.eq.s32 	%p23, %r42, 6;
	setp.eq.s32 	%p24, %r42, 5;
	setp.eq.s32 	%p25, %r42, 4;
	setp.eq.s32 	%p26, %r42, 3;
	setp.eq.s32 	%p27, %r42, 2;
	setp.eq.s32 	%p28, %r42, 1;
	bar.sync 	0;
	ld.shared.v4.u32 	{%r472, %r473, %r474, %r475}, [_ZZN3cub18CUB_300001_SM_10006detail10radix_sort31DeviceRadixSortSingleTileKernelINS1_5radix10policy_hubIjNS0_8NullTypeEyE10Policy1000ELNS0_9SortOrderE0EjS6_yNS1_21identity_decomposer_tEEEvPKT1_PSB_PKT2_PSF_T3_iiT4_E12temp_storage+33792];
	selp.b32 	%r476, %r472, %r704, %p28;
	add.s32 	%r477, %r473, %r472;
	selp.b32 	%r478, %r477, %r476, %p27;
	add.s32 	%r479, %r477, %r474;
	selp.b32 	%r480, %r479, %r478, %p26;
	add.s32 	%r481, %r479, %r475;
	selp.b32 	%r482, %r481, %r480, %p25;
	ld.shared.v4.u32 	{%r483, %r484, %r485, %r486}, [_ZZN3cub18CUB_300001_SM_10006detail10radix_sort31DeviceRadixSortSingleTileKernelINS1_5radix10policy_hubIjNS0_8NullTypeEyE10Policy1000ELNS0_9SortOrderE0EjS6_yNS1_21identity_decomposer_tEEEvPKT1_PSB_PKT2_PSF_T3_iiT4_E12temp_storage+33808];
	add.s32 	%r487, %r481, %r483;
	selp.b32 	%r488, %r487, %r482, %p24;
	add.s32 	%r489, %r487, %r484;
	selp.b32 	%r490, %r489, %r488, %p23;
	add.s32 	%r491, %r489, %r485;
	selp.b32 	%r704, %r491, %r490, %p22;
	add.s32 	%r126, %r491, %r486;
	setp.ne.s32 	%p29, %r294, 0;
	selp.b32 	%r492, %r471, 0, %p29;
	add.s32 	%r493, %r704, %r492;
	or.pred  	%p30, %p21, %p29;
	selp.b32 	%r705, %r493, %r471, %p21;
	@%p30 bra 	$L__BB5_43;
	shl.b32 	%r705, %r126, 16;
	st.shared.u32 	[_ZZN3cub18CUB_300001_SM_10006detail10radix_sort31DeviceRadixSortSingleTileKernelINS1_5radix10policy_hubIjNS0_8NullTypeEyE10Policy1000ELNS0_9SortOrderE0EjS6_yNS1_21identity_decomposer_tEEEvPKT1_PSB_PKT2_PSF_T3_iiT4_E12temp_storage+33832], %r705;
$L__BB5_43:
	setp.eq.s32 	%p31, %r2, 0;
	bar.sync 	0;
	ld.shared.u32 	%r494, [_ZZN3cub18CUB_300001_SM_10006detail10radix_sort31DeviceRadixSortSingleTileKernelINS1_5radix10policy_hubIjNS0_8NullTypeEyE10Policy1000ELNS0_9SortOrderE0EjS6_yNS1_21identity_decomposer_tEEEvPKT1_PSB_PKT2_PSF_T3_iiT4_E12temp_storage+33832];
	selp.b32 	%r495, 0, %r494, %p31;
	add.s32 	%r496, %r705, %r495;
	add.s32 	%r497, %r90, %r496;
	add.s32 	%r498, %r91, %r496;
	add.s32 	%r499, %r92, %r496;
	add.s32 	%r500, %r93, %r496;
	add.s32 	%r501, %r94, %r496;
	add.s32 	%r502, %r95, %r496;
	add.s32 	%r503, %r96, %r496;
	add.s32 	%r504, %r97, %r496;
	add.s32 	%r505, %r98, %r496;
	add.s32 	%r506, %r99, %r496;
	add.s32 	%r507, %r100, %r496;
	add.s32 	%r508, %r101, %r496;
	add.s32 	%r509, %r102, %r496;
	add.s32 	%r510, %r103, %r496;
	add.s32 	%r511, %r104, %r496;
	add.s32 	%r512, %r105, %r496;
	add.s32 	%r513, %r106, %r496;
	add.s32 	%r514, %r107, %r496;
	add.s32 	%r515, %r108, %r496;
	add.s32 	%r516, %r109, %r496;
	add.s32 	%r517, %r110, %r496;
	add.s32 	%r518, %r111, %r496;
	add.s32 	%r519, %r112, %r496;
	add.s32 	%r520, %r113, %r496;
	add.s32 	%r521, %r114, %r496;
	add.s32 	%r522, %r115, %r496;
	add.s32 	%r523, %r116, %r496;
	add.s32 	%r524, %r117, %r496;
	add.s32 	%r525, %r118, %r496;
	add.s32 	%r526, %r119, %r496;
	add.s32 	%r527, %r120, %r496;
	add.s32 	%r528, %r121, %r496;
	st.shared.u32 	[%r44], %r496;
	st.shared.u32 	[%r44+4], %r497;
	st.shared.u32 	[%r44+8], %r498;
	st.shared.u32 	[%r44+12], %r499;
	st.shared.u32 	[%r44+16], %r500;
	st.shared.u32 	[%r44+20], %r501;
	st.shared.u32 	[%r44+24], %r502;
	st.shared.u32 	[%r44+28], %r503;
	st.shared.u32 	[%r44+32], %r504;
	st.shared.u32 	[%r44+36], %r505;
	st.shared.u32 	[%r44+40], %r506;
	st.shared.u32 	[%r44+44], %r507;
	st.shared.u32 	[%r44+48], %r508;
	st.shared.u32 	[%r44+52], %r509;
	st.shared.u32 	[%r44+56], %r510;
	st.shared.u32 	[%r44+60], %r511;
	st.shared.u32 	[%r44+64], %r512;
	st.shared.u32 	[%r44+68], %r513;
	st.shared.u32 	[%r44+72], %r514;
	st.shared.u32 	[%r44+76], %r515;
	st.shared.u32 	[%r44+80], %r516;
	st.shared.u32 	[%r44+84], %r517;
	st.shared.u32 	[%r44+88], %r518;
	st.shared.u32 	[%r44+92], %r519;
	st.shared.u32 	[%r44+96], %r520;
	st.shared.u32 	[%r44+100], %r521;
	st.shared.u32 	[%r44+104], %r522;
	st.shared.u32 	[%r44+108], %r523;
	st.shared.u32 	[%r44+112], %r524;
	st.shared.u32 	[%r44+116], %r525;
	st.shared.u32 	[%r44+120], %r526;
	st.shared.u32 	[%r44+124], %r527;
	st.shared.u32 	[%r44+128], %r528;
	bar.sync 	0;
	cvt.u32.u16 	%r529, %rs1;
	ld.shared.u16 	%r530, [%r71];
	add.s32 	%r130, %r530, %r529;
	cvt.u32.u16 	%r531, %rs2;
	ld.shared.u16 	%r532, [%r72];
	add.s32 	%r131, %r532, %r531;
	cvt.u32.u16 	%r533, %rs3;
	ld.shared.u16 	%r534, [%r73];
	add.s32 	%r132, %r534, %r533;
	cvt.u32.u16 	%r535, %rs4;
	ld.shared.u16 	%r536, [%r74];
	add.s32 	%r133, %r536, %r535;
	cvt.u32.u16 	%r537, %rs5;
	ld.shared.u16 	%r538, [%r75];
	add.s32 	%r134, %r538, %r537;
	cvt.u32.u16 	%r539, %rs6;
	ld.shared.u16 	%r540, [%r76];
	add.s32 	%r135, %r540, %r539;
	cvt.u32.u16 	%r541, %rs7;
	ld.shared.u16 	%r542, [%r77];
	add.s32 	%r136, %r542, %r541;
	cvt.u32.u16 	%r543, %rs8;
	ld.shared.u16 	%r544, [%r78];
	add.s32 	%r137, %r544, %r543;
	cvt.u32.u16 	%r545, %rs9;
	ld.shared.u16 	%r546, [%r79];
	add.s32 	%r138, %r546, %r545;
	cvt.u32.u16 	%r547, %rs10;
	ld.shared.u16 	%r548, [%r80];
	add.s32 	%r139, %r548, %r547;
	cvt.u32.u16 	%r549, %rs11;
	ld.shared.u16 	%r550, [%r81];
	add.s32 	%r140, %r550, %r549;
	cvt.u32.u16 	%r551, %rs12;
	ld.shared.u16 	%r552, [%r82];
	add.s32 	%r141, %r552, %r551;
	cvt.u32.u16 	%r553, %rs13;
	ld.shared.u16 	%r554, [%r83];
	add.s32 	%r142, %r554, %r553;
	cvt.u32.u16 	%r555, %rs14;
	ld.shared.u16 	%r556, [%r84];
	add.s32 	%r143, %r556, %r555;
	cvt.u32.u16 	%r557, %rs15;
	ld.shared.u16 	%r558, [%r85];
	add.s32 	%r144, %r558, %r557;
	cvt.u32.u16 	%r559, %rs16;
	ld.shared.u16 	%r560, [%r86];
	add.s32 	%r145, %r560, %r559;
	cvt.u32.u16 	%r561, %rs17;
	ld.shared.u16 	%r562, [%r87];
	add.s32 	%r146, %r562, %r561;
	cvt.u32.u16 	%r563, %rs18;
	ld.shared.u16 	%r564, [%r88];
	add.s32 	%r147, %r564, %r563;
	cvt.u32.u16 	%r565, %rs19;
	ld.shared.u16 	%r566, [%r89];
	add.s32 	%r148, %r566, %r565;
	bar.sync 	0;
	setp.lt.s32 	%p32, %r684, %r190;
	@%p32 bra 	$L__BB5_83;
	cvt.u64.u32 	%rd8, %r2;
	shl.b32 	%r567, %r130, 2;
	mov.u32 	%r568, _ZZN3cub18CUB_300001_SM_10006detail10radix_sort31DeviceRadixSortSingleTileKernelINS1_5radix10policy_hubIjNS0_8NullTypeEyE10Policy1000ELNS0_9SortOrderE0EjS6_yNS1_21identity_decomposer_tEEEvPKT1_PSB_PKT2_PSF_T3_iiT4_E12temp_storage;
	add.s32 	%r569, %r568, %r567;
	st.shared.u32 	[%r569], %r703;
	shl.b32 	%r570, %r131, 2;
	add.s32 	%r571, %r568, %r570;
	st.shared.u32 	[%r571], %r702;
	shl.b32 	%r572, %r132, 2;
	add.s32 	%r573, %r568, %r572;
	st.shared.u32 	[%r573], %r701;
	shl.b32 	%r574, %r133, 2;
	add.s32 	%r575, %r568, %r574;
	st.shared.u32 	[%r575], %r700;
	shl.b32 	%r576, %r134, 2;
	add.s32 	%r577, %r568, %r576;
	st.shared.u32 	[%r577], %r699;
	shl.b32 	%r578, %r135, 2;
	add.s32 	%r579, %r568, %r578;
	st.shared.u32 	[%r579], %r698;
	shl.b32 	%r580, %r136, 2;
	add.s32 	%r581, %r568, %r580;
	st.shared.u32 	[%r581], %r697;
	shl.b32 	%r582, %r137, 2;
	add.s32 	%r583, %r568, %r582;
	st.shared.u32 	[%r583], %r696;
	shl.b32 	%r584, %r138, 2;
	add.s32 	%r585, %r568, %r584;
	st.shared.u32 	[%r585], %r695;
	shl.b32 	%r586, %r139, 2;
	add.s32 	%r587, %r568, %r586;
	st.shared.u32 	[%r587], %r694;
	shl.b32 	%r588, %r140, 2;
	add.s32 	%r589, %r568, %r588;
	st.shared.u32 	[%r589], %r693;
	shl.b32 	%r590, %r141, 2;
	add.s32 	%r591, %r568, %r590;
	st.shared.u32 	[%r591], %r692;
	shl.b32 	%r592, %r142, 2;
	add.s32 	%r593, %r568, %r592;
	st.shared.u32 	[%r593], %r691;
	shl.b32 	%r594, %r143, 2;
	add.s32 	%r595, %r568, %r594;
	st.shared.u32 	[%r595], %r690;
	shl.b32 	%r596, %r144, 2;
	add.s32 	%r597, %r568, %r596;
	st.shared.u32 	[%r597], %r689;
	shl.b32 	%r598, %r145, 2;
	add.s32 	%r599, %r568, %r598;
	st.shared.u32 	[%r599], %r688;
	shl.b32 	%r600, %r146, 2;
	add.s32 	%r601, %r568, %r600;
	st.shared.u32 	[%r601], %r687;
	shl.b32 	%r602, %r147, 2;
	add.s32 	%r603, %r568, %r602;
	st.shared.u32 	[%r603], %r686;
	shl.b32 	%r604, %r148, 2;
	add.s32 	%r605, %r568, %r604;
	st.shared.u32 	[%r605], %r685;
	bar.sync 	0;
	mad.lo.s32 	%r149, %r2, -72, %r46;
	ld.shared.u32 	%r150, [%r149+1024];
	ld.shared.u32 	%r151, [%r149+2048];
	ld.shared.u32 	%r152, [%r149+3072];
	ld.shared.u32 	%r153, [%r149+4096];
	ld.shared.u32 	%r154, [%r149+5120];
	ld.shared.u32 	%r155, [%r149+6144];
	ld.shared.u32 	%r156, [%r149+7168];
	ld.shared.u32 	%r157, [%r149+8192];
	ld.shared.u32 	%r158, [%r149+9216];
	ld.shared.u32 	%r159, [%r149+10240];
	ld.shared.u32 	%r160, [%r149+11264];
	ld.shared.u32 	%r161, [%r149+12288];
	ld.shared.u32 	%r162, [%r149+13312];
	ld.shared.u32 	%r163, [%r149+14336];
	ld.shared.u32 	%r164, [%r149+15360];
	ld.shared.u32 	%r165, [%r149+16384];
	ld.shared.u32 	%r166, [%r149+17408];
	ld.shared.u32 	%r167, [%r149+18432];
	setp.gt.u64 	%p33, %rd4, %rd8;
	cvta.to.global.u64 	%rd9, %rd3;
	mul.wide.u32 	%rd10, %r2, 4;
	add.s64 	%rd2, %rd9, %rd10;
	@%p33 bra 	$L__BB5_45;
	bra.uni 	$L__BB5_46;
$L__BB5_45:
	ld.shared.u32 	%r606, [%r149];
	st.global.u32 	[%rd2], %r606;
$L__BB5_46:
	add.s32 	%r607, %r2, 256;
	cvt.u64.u32 	%rd11, %r607;
	setp.le.u64 	%p34, %rd4, %rd11;
	@%p34 bra 	$L__BB5_48;
	st.global.u32 	[%rd2+1024], %r150;
$L__BB5_48:
	add.s32 	%r608, %r2, 512;
	cvt.u64.u32 	%rd12, %r608;
	setp.le.u64 	%p35, %rd4, %rd12;
	@%p35 bra 	$L__BB5_50;
	st.global.u32 	[%rd2+2048], %r151;
$L__BB5_50:
	add.s32 	%r609, %r2, 768;
	cvt.u64.u32 	%rd13, %r609;
	setp.le.u64 	%p36, %rd4, %rd13;
	@%p36 bra 	$L__BB5_52;
	st.global.u32 	[%rd2+3072], %r152;
$L__BB5_52:
	or.b32  	%r610, %r2, 1024;
	cvt.u64.u32 	%rd14, %r610;
	setp.le.u64 	%p37, %rd4, %rd14;
	@%p37 bra 	$L__BB5_54;
	st.global.u32 	[%rd2+4096], %r153;
$L__BB5_54:
	add.s32 	%r611, %r2, 1280;
	cvt.u64.u32 	%rd15, %r611;
	setp.le.u64 	%p38, %rd4, %rd15;
	@%p38 bra 	$L__BB5_56;
	st.global.u32 	[%rd2+5120], %r154;
$L__BB5_56:
	add.s32 	%r612, %r2, 1536;
	cvt.u64.u32 	%rd16, %r612;
	setp.le.u64 	%p39, %rd4, %rd16;
	@%p39 bra 	$L__BB5_58;
	st.global.u32 	[%rd2+6144], %r155;
$L__BB5_58:
	add.s32 	%r613, %r2, 1792;
	cvt.u64.u32 	%rd17, %r613;
	setp.le.u64 	%p40, %rd4, %rd17;
	@%p40 bra 	$L__BB5_60;
	st.global.u32 	[%rd2+7168], %r156;
$L__BB5_60:
	or.b32  	%r614, %r2, 2048;
	cvt.u64.u32 	%rd18, %r614;
	setp.le.u64 	%p41, %rd4, %rd18;
	@%p41 bra 	$L__BB5_62;
	st.global.u32 	[%rd2+8192], %r157;
$L__BB5_62:
	add.s32 	%r615, %r2, 2304;
	cvt.u64.u32 	%rd19, %r615;
	setp.le.u64 	%p42, %rd4, %rd19;
	@%p42 bra 	$L__BB5_64;
	st.global.u32 	[%rd2+9216], %r158;
$L__BB5_64:
	add.s32 	%r616, %r2, 2560;
	cvt.u64.u32 	%rd20, %r616;
	setp.le.u64 	%p43, %rd4, %rd20;
	@%p43 bra 	$L__BB5_66;
	st.global.u32 	[%rd2+10240], %r159;
$L__BB5_66:
	add.s32 	%r617, %r2, 2816;
	cvt.u64.u32 	%rd21, %r617;
	setp.le.u64 	%p44, %rd4, %rd21;
	@%p44 bra 	$L__BB5_68;
	st.global.u32 	[%rd2+11264], %r160;
$L__BB5_68:
	or.b32  	%r618, %r2, 3072;
	cvt.u64.u32 	%rd22, %r618;
	setp.le.u64 	%p45, %rd4, %rd22;
	@%p45 bra 	$L__BB5_70;
	st.global.u32 	[%rd2+12288], %r161;
$L__BB5_70:
	add.s32 	%r619, %r2, 3328;
	cvt.u64.u32 	%rd23, %r619;
	setp.le.u64 	%p46, %rd4, %rd23;
	@%p46 bra 	$L__BB5_72;
	st.global.u32 	[%rd2+13312], %r162;
$L__BB5_72:
	add.s32 	%r620, %r2, 3584;
	cvt.u64.u32 	%rd24, %r620;
	setp.le.u64 	%p47, %rd4, %rd24;
	@%p47 bra 	$L__BB5_74;
	st.global.u32 	[%rd2+14336], %r163;
$L__BB5_74:
	add.s32 	%r621, %r2, 3840;
	cvt.u64.u32 	%rd25, %r621;
	setp.le.u64 	%p48, %rd4, %rd25;
	@%p48 bra 	$L__BB5_76;
	st.global.u32 	[%rd2+15360], %r164;
$L__BB5_76:
	or.b32  	%r622, %r2, 4096;
	cvt.u64.u32 	%rd26, %r622;
	setp.le.u64 	%p49, %rd4, %rd26;
	@%p49 bra 	$L__BB5_78;
	st.global.u32 	[%rd2+16384], %r165;
$L__BB5_78:
	add.s32 	%r623, %r2, 4352;
	cvt.u64.u32 	%rd27, %r623;
	setp.le.u64 	%p50, %rd4, %rd27;
	@%p50 bra 	$L__BB5_80;
	st.global.u32 	[%rd2+17408], %r166;
$L__BB5_80:
	add.s32 	%r624, %r2, 4608;
	cvt.u64.u32 	%rd28, %r624;
	setp.le.u64 	%p51, %rd4, %rd28;
	@%p51 bra 	$L__BB5_82;
	st.global.u32 	[%rd2+18432], %r167;
$L__BB5_82:
	ret;
$L__BB5_83:
	shl.b32 	%r625, %r130, 2;
	mov.u32 	%r626, _ZZN3cub18CUB_300001_SM_10006detail10radix_sort31DeviceRadixSortSingleTileKernelINS1_5radix10policy_hubIjNS0_8NullTypeEyE10Policy1000ELNS0_9SortOrderE0EjS6_yNS1_21identity_decomposer_tEEEvPKT1_PSB_PKT2_PSF_T3_iiT4_E12temp_storage;
	add.s32 	%r627, %r626, %r625;
	st.shared.u32 	[%r627], %r703;
	shl.b32 	%r628, %r131, 2;
	add.s32 	%r629, %r626, %r628;
	st.shared.u32 	[%r629], %r702;
	shl.b32 	%r630, %r132, 2;
	add.s32 	%r631, %r626, %r630;
	st.shared.u32 	[%r631], %r701;
	shl.b32 	%r632, %r133, 2;
	add.s32 	%r633, %r626, %r632;
	st.shared.u32 	[%r633], %r700;
	shl.b32 	%r634, %r134, 2;
	add.s32 	%r635, %r626, %r634;
	st.shared.u32 	[%r635], %r699;
	shl.b32 	%r636, %r135, 2;
	add.s32 	%r637, %r626, %r636;
	st.shared.u32 	[%r637], %r698;
	shl.b32 	%r638, %r136, 2;
	add.s32 	%r639, %r626, %r638;
	st.shared.u32 	[%r639], %r697;
	shl.b32 	%r640, %r137, 2;
	add.s32 	%r641, %r626, %r640;
	st.shared.u32 	[%r641], %r696;
	shl.b32 	%r642, %r138, 2;
	add.s32 	%r643, %r626, %r642;
	st.shared.u32 	[%r643], %r695;
	shl.b32 	%r644, %r139, 2;
	add.s32 	%r645, %r626, %r644;
	st.shared.u32 	[%r645], %r694;
	shl.b32 	%r646, %r140, 2;
	add.s32 	%r647, %r626, %r646;
	st.shared.u32 	[%r647], %r693;
	shl.b32 	%r648, %r141, 2;
	add.s32 	%r649, %r626, %r648;
	st.shared.u32 	[%r649], %r692;
	shl.b32 	%r650, %r142, 2;
	add.s32 	%r651, %r626, %r650;
	st.shared.u32 	[%r651], %r691;
	shl.b32 	%r652, %r143, 2;
	add.s32 	%r653, %r626, %r652;
	st.shared.u32 	[%r653], %r690;
	shl.b32 	%r654, %r144, 2;
	add.s32 	%r655, %r626, %r654;
	st.shared.u32 	[%r655], %r689;
	shl.b32 	%r656, %r145, 2;
	add.s32 	%r657, %r626, %r656;
	st.shared.u32 	[%r657], %r688;
	shl.b32 	%r658, %r146, 2;
	add.s32 	%r659, %r626, %r658;
	st.shared.u32 	[%r659], %r687;
	shl.b32 	%r660, %r147, 2;
	add.s32 	%r661, %r626, %r660;
	st.shared.u32 	[%r661], %r686;
	shl.b32 	%r662, %r148, 2;
	add.s32 	%r663, %r626, %r662;
	st.shared.u32 	[%r663], %r685;
	bar.sync 	0;
	ld.shared.u32 	%r703, [%r46];
	ld.shared.u32 	%r702, [%r46+4];
	ld.shared.u32 	%r701, [%r46+8];
	ld.shared.u32 	%r700, [%r46+12];
	ld.shared.u32 	%r699, [%r46+16];
	ld.shared.u32 	%r698, [%r46+20];
	ld.shared.u32 	%r697, [%r46+24];
	ld.shared.u32 	%r696, [%r46+28];
	ld.shared.u32 	%r695, [%r46+32];
	ld.shared.u32 	%r694, [%r46+36];
	ld.shared.u32 	%r693, [%r46+40];
	ld.shared.u32 	%r692, [%r46+44];
	ld.shared.u32 	%r691, [%r46+48];
	ld.shared.u32 	%r690, [%r46+52];
	ld.shared.u32 	%r689, [%r46+56];
	ld.shared.u32 	%r688, [%r46+60];
	ld.shared.u32 	%r687, [%r46+64];
	ld.shared.u32 	%r686, [%r46+68];
	ld.shared.u32 	%r685, [%r46+72];
	bar.sync 	0;
	add.s32 	%r684, %r684, 6;
	add.s32 	%r683, %r683, -6;
	bra.uni 	$L__BB5_39;

}
	// .globl	_ZN3cub18CUB_300001_SM_10006detail10radix_sort30DeviceRadixSortHistogramKernelINS1_5radix10policy_hubIjNS0_8NullTypeEyE10Policy1000ELNS0_9SortOrderE0EjyNS1_21identity_decomposer_tEEEvPT2_PKT1_SB_iiT3_
.visible .entry _ZN3cub18CUB_300001_SM_10006detail10radix_sort30DeviceRadixSortHistogramKernelINS1_5radix10policy_hubIjNS0_8NullTypeEyE10Policy1000ELNS0_9SortOrderE0EjyNS1_21identity_decomposer_tEEEvPT2_PKT1_SB_iiT3_(
	.param .u64 .ptr .align 1 _ZN3cub18CUB_300001_SM_10006detail10radix_sort30DeviceRadixSortHistogramKernelINS1_5radix10policy_hubIjNS0_8NullTypeEyE10Policy1000ELNS0_9SortOrderE0EjyNS1_21identity_decomposer_tEEEvPT2_PKT1_SB_iiT3__param_0,
	.param .u64 .ptr .align 1 _ZN3cub18CUB_300001_SM_10006detail10radix_sort30DeviceRadixSortHistogramKernelINS1_5radix10policy_hubIjNS0_8NullTypeEyE10Policy1000ELNS0_9SortOrderE0EjyNS1_21identity_decomposer_tEEEvPT2_PKT1_SB_iiT3__param_1,
	.param .u64 _ZN3cub18CUB_300001_SM_10006detail10radix_sort30DeviceRadixSortHistogramKernelINS1_5radix10policy_hubIjNS0_8NullTypeEyE10Policy1000ELNS0_9SortOrderE0EjyNS1_21identity_decomposer_tEEEvPT2_PKT1_SB_iiT3__param_2,
	.param .u32 _ZN3cub18CUB_300001_SM_10006detail10radix_sort30DeviceRadixSortHistogramKernelINS1_5radix10policy_hubIjNS0_8NullTypeEyE10Policy1000ELNS0_9SortOrderE0EjyNS1_21identity_decomposer_tEEEvPT2_PKT1_SB_iiT3__param_3,
	.param .u32 _ZN3cub18CUB_300001_SM_10006detail10radix_sort30DeviceRadixSortHistogramKernelINS1_5radix10policy_hubIjNS0_8NullTypeEyE10Policy1000ELNS0_9SortOrderE0EjyNS1_21identity_decomposer_tEEEvPT2_PKT1_SB_iiT3__param_4,
	.param .align 1 .b8 _ZN3cub18CUB_300001_SM_10006detail10radix_sort30DeviceRadixSortHistogramKernelINS1_5radix10policy_hubIjNS0_8NullTypeEyE10Policy1000ELNS0_9SortOrderE0EjyNS1_21identity_decomposer_tEEEvPT2_PKT1_SB_iiT3__param_5[1]
)
.maxntid 128
{
	.reg .pred 	%p<91>;
	.reg .b32 	%r<470>;
	.reg .b64 	%rd<137>;
	// demoted variable
	.shared .align 4 .b8 _ZZN3cub18CUB_300001_SM_10006detail10radix_sort30DeviceRadixSortHistogramKernelINS1_5radix10policy_hubIjNS0_8NullTypeEyE10Policy1000ELNS0_9SortOrderE0EjyNS1_21identity_decomposer_tEEEvPT2_PKT1_SB_iiT3_E12temp_storage[4096];
	ld.param.u64 	%rd18, [_ZN3cub18CUB_300001_SM_10006detail10radix_sort30DeviceRadixSortHistogramKernelINS1_5radix10policy_hubIjNS0_8NullTypeEyE10Policy1000ELNS0_9SortOrderE0EjyNS1_21identity_decomposer_tEEEvPT2_PKT1_SB_iiT3__param_0];
	ld.param.u64 	%rd19, [_ZN3cub18CUB_300001_SM_10006detail10radix_sort30DeviceRadixSortHistogramKernelINS1_5radix10policy_hubIjNS0_8NullTypeEyE10Policy1000ELNS0_9SortOrderE0EjyNS1_21identity_decomposer_tEEEvPT2_PKT1_SB_iiT3__param_1];
	ld.param.u64 	%rd17, [_ZN3cub18CUB_300001_SM_10006detail10radix_sort30DeviceRadixSortHistogramKernelINS1_5radix10policy_hubIjNS0_8NullTypeEyE10Policy1000ELNS0_9SortOrderE0EjyNS1_21identity_decomposer_tEEEvPT2_PKT1_SB_iiT3__param_2];
	ld.param.u32 	%r158, [_ZN3cub18CUB_300001_SM_10006detail10radix_sort30DeviceRadixSortHistogramKernelINS1_5radix10policy_hubIjNS0_8NullTypeEyE10Policy1000ELNS0_9SortOrderE0EjyNS1_21identity_decomposer_tEEEvPT2_PKT1_SB_iiT3__param_3];
	ld.param.u32 	%r159, [_ZN3cub18CUB_300001_SM_10006detail10radix_sort30DeviceRadixSortHistogramKernelINS1_5radix10policy_hubIjNS0_8NullTypeEyE10Policy1000ELNS0_9SortOrderE0EjyNS1_21identity_decomposer_tEEEvPT2_PKT1_SB_iiT3__param_4];
	cvta.to.global.u64 	%rd1, %rd19;
	cvta.to.global.u64 	%rd2, %rd18;
	setp.eq.s64 	%p2, %rd17, 0;
	@%p2 bra 	$L__BB6_153;
	sub.s32 	%r160, %r159, %r158;
	add.s32 	%r161, %r160, 7;
	shr.s32 	%r162, %r161, 31;
	shr.u32 	%r163, %r162, 29;
	add.s32 	%r164, %r161, %r163;
	shr.s32 	%r165, %r164, 3;
	mov.u32 	%r166, %tid.x;
	setp.gt.u32 	%p3, %r166, 255;
	setp.lt.s32 	%p4, %r161, 8;
	mov.u32 	%r167, %ctaid.x;
	shl.b32 	%r168, %r167, 11;
	cvt.u64.u32 	%rd3, %r168;
	mov.u32 	%r169, %nctaid.x;
	shl.b32 	%r170, %r169, 11;
	cvt.u64.u32 	%rd4, %r170;
	add.s32 	%r1, %r165, -1;
	and.b32  	%r2, %r165, 15;
	and.b32  	%r3, %r165, 7;
	add.s32 	%r4, %r3, -1;
	and.b32  	%r5, %r165, 3;
	or.pred  	%p1, %p3, %p4;
	shl.b32 	%r171, %r166, 2;
	mov.u32 	%r172, _ZZN3cub18CUB_300001_SM_10006detail10radix_sort30DeviceRadixSortHistogramKernelINS1_5radix10policy_hubIjNS0_8NullTypeEyE10Policy1000ELNS0_9SortOrderE0EjyNS1_21identity_decomposer_tEEEvPT2_PKT1_SB_iiT3_E12temp_storage;
	add.s32 	%r6, %r172, %r171;
	and.b32  	%r7, %r165, 268435440;
	cvt.u64.u32 	%rd5, %r166;
	add.s32 	%r8, %r166, 128;
	add.s32 	%r9, %r166, 256;
	add.s32 	%r10, %r166, 384;
	add.s32 	%r11, %r166, 512;
	add.s32 	%r12, %r166, 640;
	add.s32 	%r13, %r166, 768;
	add.s32 	%r14, %r166, 1280;
	add.s32 	%r15, %r166, 1920;
	and.b32  	%r16, %r165, 268435448;
	and.b32  	%r17, %r165, 1;
	neg.s32 	%r18, %r7;
	add.s32 	%r19, %r6, 8192;
	add.s64 	%rd21, %rd17, -1;
	shr.u64 	%rd22, %rd21, 30;
	add.s64 	%rd23, %rd22, 1;
	min.u64 	%rd6, %rd23, %rd17;
	mov.b64 	%rd135, 0;
$L__BB6_2:
	@%p1 bra 	$L__BB6_30;
	setp.lt.u32 	%p5, %r1, 15;
	mov.b32 	%r423, 0;
	@%p5 bra 	$L__BB6_6;
	mov.u32 	%r420, %r19;
	mov.u32 	%r421, %r18;
$L__BB6_5:
	.pragma "nounroll";
	mov.b32 	%r174, 0;
	st.shared.u32 	[%r420+-8192], %r174;
	st.shared.u32 	[%r420+-7168], %r174;
	st.shared.u32 	[%r420+-6144], %r174;
	st.shared.u32 	[%r420+-5120], %r174;
	st.shared.u32 	[%r420+-4096], %r174;
	st.shared.u32 	[%r420+-3072], %r174;
	st.shared.u32 	[%r420+-2048], %r174;
	st.shared.u32 	[%r420+-1024], %r174;
	st.shared.u32 	[%r420], %r174;
	st.shared.u32 	[%r420+1024], %r174;
	st.shared.u32 	[%r420+2048], %r174;
	st.shared.u32 	[%r420+3072], %r174;
	st.shared.u32 	[%r420+4096], %r174;
	st.shared.u32 	[%r420+5120], %r174;
	st.shared.u32 	[%r420+6144], %r174;
	st.shared.u32 	[%r420+7168], %r174;
	add.s32 	%r421, %r421, 16;
	add.s32 	%r420, %r420, 16384;
	setp.ne.s32 	%p6, %r421, 0;
	mov.u32 	%r423, %r7;
	@%p6 bra 	$L__BB6_5;
$L__BB6_6:
	add.s32 	%r25, %r2, -1;
	setp.eq.s32 	%p7, %r2, 0;
	@%p7 bra 	$L__BB6_16;
	setp.lt.u32 	%p8, %r25, 7;
	@%p8 bra 	$L__BB6_9;
	shl.b32 	%r175, %r423, 10;
	add.s32 	%r176, %r6, %r175;
	mov.b32 	%r177, 0;
	st.shared.u32 	[%r176], %r177;
	st.shared.u32 	[%r176+1024], %r177;
	st.shared.u32 	[%r176+2048], %r177;
	st.shared.u32 	[%r176+3072], %r177;
	st.shared.u32 	[%r176+4096], %r177;
	st.shared.u32 	[%r176+5120], %r177;
	st.shared.u32 	[%r176+6144], %r177;
	st.shared.u32 	[%r176+7168], %r177;
	add.s32 	%r423, %r423, 8;
$L__BB6_9:
	setp.eq.s32 	%p9, %r3, 0;
	@%p9 bra 	$L__BB6_16;
	setp.lt.u32 	%p10, %r4, 3;
	@%p10 bra 	$L__BB6_12;
	shl.b32 	%r178, %r423, 10;
	add.s32 	%r179, %r6, %r178;
	mov.b32 	%r180, 0;
	st.shared.u32 	[%r179], %r180;
	st.shared.u32 	[%r179+1024], %r180;
	st.shared.u32 	[%r179+2048], %r180;
	st.shared.u32 	[%r179+3072], %r180;
	add.s32 	%r423, %r423, 4;
$L__BB6_12:
	setp.eq.s32 	%p11, %r5, 0;
	@%p11 bra 	$L__BB6_16;
	setp.eq.s32 	%p12, %r5, 1;
	shl.b32 	%r181, %r423, 10;
	add.s32 	%r30, %r6, %r181;
	mov.b32 	%r182, 0;
	st.shared.u32 	[%r30], %r182;
	@%p12 bra 	$L__BB6_16;
	setp.eq.s32 	%p13, %r5, 2;
	mov.b32 	%r183, 0;
	st.shared.u32 	[%r30+1024], %r183;
	@%p13 bra 	$L__BB6_16;
	mov.b32 	%r184, 0;
	st.shared.u32 	[%r30+2048], %r184;
$L__BB6_16:
	cvt.u32.u64 	%r185, %rd5;
	setp.gt.u32 	%p14, %r185, 127;
	@%p14 bra 	$L__BB6_30;
	setp.lt.u32 	%p15, %r1, 15;
	mov.b32 	%r427, 0;
	@%p15 bra 	$L__BB6_20;
	mov.b32 	%r425, 0;
$L__BB6_19:
	.pragma "nounroll";
	shl.b32 	%r188, %r425, 10;
	add.s32 	%r189, %r6, %r188;
	mov.b32 	%r190, 0;
	st.shared.u32 	[%r189+512], %r190;
	st.shared.u32 	[%r189+1536], %r190;
	st.shared.u32 	[%r189+2560], %r190;
	st.shared.u32 	[%r189+3584], %r190;
	st.shared.u32 	[%r189+4608], %r190;
	st.shared.u32 	[%r189+5632], %r190;
	st.shared.u32 	[%r189+6656], %r190;
	st.shared.u32 	[%r189+7680], %r190;
	st.shared.u32 	[%r189+8704], %r190;
	st.shared.u32 	[%r189+9728], %r190;
	st.shared.u32 	[%r189+10752], %r190;
	st.shared.u32 	[%r189+11776], %r190;
	st.shared.u32 	[%r189+12800], %r190;
	st.shared.u32 	[%r189+13824], %r190;
	st.shared.u32 	[%r189+14848], %r190;
	st.shared.u32 	[%r189+15872], %r190;
	add.s32 	%r425, %r425, 16;
	setp.ne.s32 	%p16, %r425, %r7;
	mov.u32 	%r427, %r7;
	@%p16 bra 	$L__BB6_19;
$L__BB6_20:
	setp.eq.s32 	%p17, %r2, 0;
	@%p17 bra 	$L__BB6_30;
	setp.lt.u32 	%p18, %r25, 7;
	@%p18 bra 	$L__BB6_23;
	shl.b32 	%r191, %r427, 10;
	add.s32 	%r192, %r6, %r191;
	mov.b32 	%r193, 0;
	st.shared.u32 	[%r192+512], %r193;
	st.shared.u32 	[%r192+1536], %r193;
	st.shared.u32 	[%r192+2560], %r193;
	st.shared.u32 	[%r192+3584], %r193;
	st.shared.u32 	[%r192+4608], %r193;
	st.shared.u32 	[%r192+5632], %r193;
	st.shared.u32 	[%r192+6656], %r193;
	st.shared.u32 	[%r192+7680], %r193;
	add.s32 	%r427, %r427, 8;
$L__BB6_23:
	setp.eq.s32 	%p19, %r3, 0;
	@%p19 bra 	$L__BB6_30;
	setp.lt.u32 	%p20, %r4, 3;
	@%p20 bra 	$L__BB6_26;
	shl.b32 	%r194, %r427, 10;
	add.s32 	%r195, %r6, %r194;
	mov.b32 	%r196, 0;
	st.shared.u32 	[%r195+512], %r196;
	st.shared.u32 	[%r195+1536], %r196;
	st.shared.u32 	[%r195+2560], %r196;
	st.shared.u32 	[%r195+3584], %r196;
	add.s32 	%r427, %r427, 4;
$L__BB6_26:
	setp.eq.s32 	%p21, %r5, 0;
	@%p21 bra 	$L__BB6_30;
	setp.eq.s32 	%p22, %r5, 1;
	shl.b32 	%r197, %r427, 10;
	add.s32 	%r38, %r6, %r197;
	mov.b32 	%r198, 0;
	st.shared.u32 	[%r38+512], %r198;
	@%p22 bra 	$L__BB6_30;
	setp.eq.s32 	%p23, %r5, 2;
	mov.b32 	%r199, 0;
	st.shared.u32 	[%r38+1536], %r199;
	@%p23 bra 	$L__BB6_30;
	mov.b32 	%r200, 0;
	st.shared.u32 	[%r38+2560], %r200;
$L__BB6_30:
	bar.sync 	0;
	bar.sync 	0;
	shl.b64 	%rd8, %rd135, 30;
	sub.s64 	%rd24, %rd17, %rd8;
	min.u64 	%rd9, %rd24, 1073741824;
	setp.le.u64 	%p24, %rd9, %rd3;
	@%p24 bra 	$L__BB6_70;
	mov.u64 	%rd136, %rd3;
$L__BB6_32:
	add.s64 	%rd11, %rd136, %rd8;
	sub.s64 	%rd12, %rd17, %rd11;
	setp.lt.u64 	%p25, %rd12, 2048;
	@%p25 bra 	$L__BB6_34;
	add.s64 	%rd27, %rd11, %rd5;
	shl.b64 	%rd28, %rd27, 2;
	add.s64 	%rd29, %rd1, %rd28;
	ld.global.u32 	%r459, [%rd29];
	ld.global.u32 	%r458, [%rd29+512];
	ld.global.u32 	%r457, [%rd29+1024];
	ld.global.u32 	%r456, [%rd29+1536];
	ld.global.u32 	%r455, [%rd29+2048];
	ld.global.u32 	%r454, [%rd29+2560];
	ld.global.u32 	%r453, [%rd29+3072];
	ld.global.u32 	%r452, [%rd29+3584];
	ld.global.u32 	%r451, [%rd29+4096];
	ld.global.u32 	%r450, [%rd29+4608];
	ld.global.u32 	%r449, [%rd29+5120];
	ld.global.u32 	%r448, [%rd29+5632];
	ld.global.u32 	%r447, [%rd29+6144];
	ld.global.u32 	%r446, [%rd29+6656];
	ld.global.u32 	%r445, [%rd29+7168];
	ld.global.u32 	%r444, [%rd29+7680];
	bra.uni 	$L__BB6_66;
$L__BB6_34:
	cvt.u32.u64 	%r202, %rd5;
	cvt.u32.u64 	%r55, %rd12;
	setp.ge.s32 	%p26, %r202, %r55;
	add.s64 	%rd25, %rd11, %rd5;
	shl.b64 	%rd26, %rd25, 2;
	add.s64 	%rd13, %rd1, %rd26;
	mov.b32 	%r459, -1;
	@%p26 bra 	$L__BB6_36;
	ld.global.u32 	%r459, [%rd13];
$L__BB6_36:
	setp.ge.s32 	%p27, %r8, %r55;
	mov.b32 	%r458, -1;
	@%p27 bra 	$L__BB6_38;
	ld.global.u32 	%r458, [%rd13+512];
$L__BB6_38:
	setp.ge.s32 	%p28, %r9, %r55;
	mov.b32 	%r457, -1;
	@%p28 bra 	$L__BB6_40;
	ld.global.u32 	%r457, [%rd13+1024];
$L__BB6_40:
	setp.ge.s32 	%p29, %r10, %r55;
	mov.b32 	%r456, -1;
	@%p29 bra 	$L__BB6_42;
	ld.global.u32 	%r456, [%rd13+1536];
$L__BB6_42:
	setp.ge.s32 	%p30, %r11, %r55;
	mov.b32 	%r455, -1;
	@%p30 bra 	$L__BB6_44;
	ld.global.u32 	%r455, [%rd13+2048];
$L__BB6_44:
	setp.ge.s32 	%p31, %r12, %r55;
	mov.b32 	%r454, -1;
	@%p31 bra 	$L__BB6_46;
	ld.global.u32 	%r454, [%rd13+2560];
$L__BB6_46:
	setp.ge.s32 	%p32, %r13, %r55;
	mov.b32 	%r453, -1;
	@%p32 bra 	$L__BB6_48;
	ld.global.u32 	%r453, [%rd13+3072];
$L__BB6_48:
	mov.u32 	%r210, %tid.x;
	add.s32 	%r211, %r210, 896;
	setp.ge.s32 	%p33, %r211, %r55;
	mov.b32 	%r452, -1;
	@%p33 bra 	$L__BB6_50;
	ld.global.u32 	%r452, [%rd13+3584];
$L__BB6_50:
	or.b32  	%r214, %r210, 1024;
	setp.ge.s32 	%p34, %r214, %r55;
	mov.b32 	%r451, -1;
	@%p34 bra 	$L__BB6_52;
	ld.global.u32 	%r451, [%rd13+4096];
$L__BB6_52:
	add.s32 	%r217, %r210, 1152;
	setp.ge.s32 	%p35, %r217, %r55;
	mov.b32 	%r450, -1;
	@%p35 bra 	$L__BB6_54;
	ld.global.u32 	%r450, [%rd13+4608];
$L__BB6_54:
	setp.ge.s32 	%p36, %r14, %r55;
	mov.b32 	%r449, -1;
	@%p36 bra 	$L__BB6_56;
	ld.global.u32 	%r449, [%rd13+5120];
$L__BB6_56:
	add.s32 	%r221, %r210, 1408;
	setp.ge.s32 	%p37, %r221, %r55;
	mov.b32 	%r448, -1;
	@%p37 bra 	$L__BB6_58;
	ld.global.u32 	%r448, [%rd13+5632];
$L__BB6_58:
	add.s32 	%r224, %r210, 1536;
	setp.ge.s32 	%p38, %r224, %r55;
	mov.b32 	%r447, -1;
	@%p38 bra 	$L__BB6_60;
	ld.global.u32 	%r447, [%rd13+6144];
$L__BB6_60:
	add.s32 	%r227, %r210, 1664;
	setp.ge.s32 	%p39, %r227, %r55;
	mov.b32 	%r446, -1;
	@%p39 bra 	$L__BB6_62;
	ld.global.u32 	%r446, [%rd13+6656];
$L__BB6_62:
	add.s32 	%r230, %r210, 1792;
	setp.ge.s32 	%p40, %r230, %r55;
	mov.b32 	%r445, -1;
	@%p40 bra 	$L__BB6_64;
	ld.global.u32 	%r445, [%rd13+7168];
$L__BB6_64:
	setp.ge.s32 	%p41, %r15, %r55;
	mov.b32 	%r444, -1;
	@%p41 bra 	$L__BB6_66;
	ld.global.u32 	%r444, [%rd13+7680];
$L__BB6_66:
	setp.le.s32 	%p42, %r159, %r158;
	@%p42 bra 	$L__BB6_69;
	mov.b32 	%r460, 0;
	mov.u32 	%r461, %r158;
$L__BB6_68:
	sub.s32 	%r233, %r159, %r461;
	shl.b32 	%r234, %r460, 10;
	mov.u32 	%r235, _ZZN3cub18CUB_300001_SM_10006detail10radix_sort30DeviceRadixSortHistogramKernelINS1_5radix10policy_hubIjNS0_8NullTypeEyE10Policy1000ELNS0_9SortOrderE0EjyNS1_21identity_decomposer_tEEEvPT2_PKT1_SB_iiT3_E12temp_storage;
	add.s32 	%r236, %r235, %r234;
	min.s32 	%r237, %r233, 8;
	mov.b32 	%r238, -1;
	shl.b32 	%r239, %r238, %r237;
	not.b32 	%r240, %r239;
	shr.u32 	%r241, %r459, %r461;
	and.b32  	%r242, %r241, %r240;
	shl.b32 	%r243, %r242, 2;
	add.s32 	%r244, %r236, %r243;
	atom.shared.add.u32 	%r245, [%r244], 1;
	shr.u32 	%r246, %r458, %r461;
	and.b32  	%r247, %r246, %r240;
	shl.b32 	%r248, %r247, 2;
	add.s32 	%r249, %r236, %r248;
	atom.shared.add.u32 	%r250, [%r249], 1;
	shr.u32 	%r251, %r457, %r461;
	and.b32  	%r252, %r251, %r240;
	shl.b32 	%r253, %r252, 2;
	add.s32 	%r254, %r236, %r253;
	atom.shared.add.u32 	%r255, [%r254], 1;
	shr.u32 	%r256, %r456, %r461;
	and.b32  	%r257, %r256, %r240;
	shl.b32 	%r258, %r257, 2;
	add.s32 	%r259, %r236, %r258;
	atom.shared.add.u32 	%r260, [%r259], 1;
	shr.u32 	%r261, %r455, %r461;
	and.b32  	%r262, %r261, %r240;
	shl.b32 	%r263, %r262, 2;
	add.s32 	%r264, %r236, %r263;
	atom.shared.add.u32 	%r265, [%r264], 1;
	shr.u32 	%r266, %r454, %r461;
	and.b32  	%r267, %r266, %r240;
	shl.b32 	%r268, %r267, 2;
	add.s32 	%r269, %r236, %r268;
	atom.shared.add.u32 	%r270, [%r269], 1;
	shr.u32 	%r271, %r453, %r461;
	and.b32  	%r272, %r271, %r240;
	shl.b32 	%r273, %r272, 2;
	add.s32 	%r274, %r236, %r273;
	atom.shared.add.u32 	%r275, [%r274], 1;
	shr.u32 	%r276, %r452, %r461;
	and.b32  	%r277, %r276, %r240;
	shl.b32 	%r278, %r277, 2;
	add.s32 	%r279, %r236, %r278;
	atom.shared.add.u32 	%r280, [%r279], 1;
	shr.u32 	%r281, %r451, %r461;
	and.b32  	%r282, %r281, %r240;
	shl.b32 	%r283, %r282, 2;
	add.s32 	%r284, %r236, %r283;
	atom.shared.add.u32 	%r285, [%r284], 1;
	shr.u32 	%r286, %r450, %r461;
	and.b32  	%r287, %r286, %r240;
	shl.b32 	%r288, %r287, 2;
	add.s32 	%r289, %r236, %r288;
	atom.shared.add.u32 	%r290, [%r289], 1;
	shr.u32 	%r291, %r449, %r461;
	and.b32  	%r292, %r291, %r240;
	shl.b32 	%r293, %r292, 2;
	add.s32 	%r294, %r236, %r293;
	atom.shared.add.u32 	%r295, [%r294], 1;
	shr.u32 	%r296, %r448, %r461;
	and.b32  	%r297, %r296, %r240;
	shl.b32 	%r298, %r297, 2;
	add.s32 	%r299, %r236, %r298;
	atom.shared.add.u32 	%r300, [%r299], 1;
	shr.u32 	%r301, %r447, %r461;
	and.b32  	%r302, %r301, %r240;
	shl.b32 	%r303, %r302, 2;
	add.s32 	%r304, %r236, %r303;
	atom.shared.add.u32 	%r305, [%r304], 1;
	shr.u32 	%r306, %r446, %r461;
	and.b32  	%r307, %r306, %r240;
	shl.b32 	%r308, %r307, 2;
	add.s32 	%r309, %r236, %r308;
	atom.shared.add.u32 	%r310, [%r309], 1;
	shr.u32 	%r311, %r445, %r461;
	and.b32  	%r312, %r311, %r240;
	shl.b32 	%r313, %r312, 2;
	add.s32 	%r314, %r236, %r313;
	atom.shared.add.u32 	%r315, [%r314], 1;
	shr.u32 	%r316, %r444, %r461;
	and.b32  	%r317, %r316, %r240;
	shl.b32 	%r318, %r317, 2;
	add.s32 	%r319, %r236, %r318;
	atom.shared.add.u32 	%r320, [%r319], 1;
	add.s32 	%r461, %r461, 8;
	add.s32 	%r460, %r460, 1;
	setp.lt.s32 	%p43, %r461, %r159;
	@%p43 bra 	$L__BB6_68;
$L__BB6_69:
	add.s64 	%rd136, %rd136, %rd4;
	setp.lt.u64 	%p44, %rd136, %rd9;
	@%p44 bra 	$L__BB6_32;
$L__BB6_70:
	bar.sync 	0;
	@%p1 bra 	$L__BB6_152;
	setp.lt.u32 	%p45, %r1, 7;
	mov.b32 	%r464, 0;
	@%p45 bra 	$L__BB6_90;
	mov.b32 	%r462, 0;
$L__BB6_73:
	.pragma "nounroll";
	shl.b32 	%r323, %r462, 10;
	add.s32 	%r108, %r6, %r323;
	ld.shared.u32 	%r109, [%r108];
	setp.eq.s32 	%p46, %r109, 0;
	@%p46 bra 	$L__BB6_75;
	cvt.u32.u64 	%r324, %rd5;
	shl.b32 	%r325, %r462, 8;
	add.s32 	%r326, %r325, %r324;
	mul.wide.u32 	%rd30, %r326, 8;
	add.s64 	%rd31, %rd2, %rd30;
	cvt.u64.u32 	%rd32, %r109;
	atom.global.add.u64 	%rd33, [%rd31], %rd32;
$L__BB6_75:
	ld.shared.u32 	%r110, [%r108+1024];
	setp.eq.s32 	%p47, %r110, 0;
	@%p47 bra 	$L__BB6_77;
	cvt.u32.u64 	%r327, %rd5;
	shl.b32 	%r328, %r462, 8;
	add.s32 	%r329, %r328, %r327;
	add.s32 	%r330, %r329, 256;
	mul.wide.u32 	%rd34, %r330, 8;
	add.s64 	%rd35, %rd2, %rd34;
	cvt.u64.u32 	%rd36, %r110;
	atom.global.add.u64 	%rd37, [%rd35], %rd36;
$L__BB6_77:
	ld.shared.u32 	%r111, [%r108+2048];
	setp.eq.s32 	%p48, %r111, 0;
	@%p48 bra 	$L__BB6_79;
	cvt.u32.u64 	%r331, %rd5;
	shl.b32 	%r332, %r462, 8;
	add.s32 	%r333, %r332, %r331;
	add.s32 	%r334, %r333, 512;
	mul.wide.u32 	%rd38, %r334, 8;
	add.s64 	%rd39, %rd2, %rd38;
	cvt.u64.u32 	%rd40, %r111;
	atom.global.add.u64 	%rd41, [%rd39], %rd40;
$L__BB6_79:
	ld.shared.u32 	%r112, [%r108+3072];
	setp.eq.s32 	%p49, %r112, 0;
	@%p49 bra 	$L__BB6_81;
	cvt.u32.u64 	%r335, %rd5;
	shl.b32 	%r336, %r462, 8;
	add.s32 	%r337, %r336, %r335;
	add.s32 	%r338, %r337, 768;
	mul.wide.u32 	%rd42, %r338, 8;
	add.s64 	%rd43, %rd2, %rd42;
	cvt.u64.u32 	%rd44, %r112;
	atom.global.add.u64 	%rd45, [%rd43], %rd44;
$L__BB6_81:
	ld.shared.u32 	%r113, [%r108+4096];
	setp.eq.s32 	%p50, %r113, 0;
	@%p50 bra 	$L__BB6_83;
	cvt.u32.u64 	%r339, %rd5;
	shl.b32 	%r340, %r462, 8;
	add.s32 	%r341, %r340, %r339;
	add.s32 	%r342, %r341, 1024;
	mul.wide.u32 	%rd46, %r342, 8;
	add.s64 	%rd47, %rd2, %rd46;
	cvt.u64.u32 	%rd48, %r113;
	atom.global.add.u64 	%rd49, [%rd47], %rd48;
$L__BB6_83:
	ld.shared.u32 	%r114, [%r108+5120];
	setp.eq.s32 	%p51, %r114, 0;
	@%p51 bra 	$L__BB6_85;
	cvt.u32.u64 	%r343, %rd5;
	shl.b32 	%r344, %r462, 8;
	add.s32 	%r345, %r344, %r343;
	add.s32 	%r346, %r345, 1280;
	mul.wide.u32 	%rd50, %r346, 8;
	add.s64 	%rd51, %rd2, %rd50;
	cvt.u64.u32 	%rd52, %r114;
	atom.global.add.u64 	%rd53, [%rd51], %rd52;
$L__BB6_85:
	ld.shared.u32 	%r115, [%r108+6144];
	setp.eq.s32 	%p52, %r115, 0;
	@%p52 bra 	$L__BB6_87;
	cvt.u32.u64 	%r347, %rd5;
	shl.b32 	%r348, %r462, 8;
	add.s32 	%r349, %r348, %r347;
	add.s32 	%r350, %r349, 1536;
	mul.wide.u32 	%rd54, %r350, 8;
	add.s64 	%rd55, %rd2, %rd54;
	cvt.u64.u32 	%rd56, %r115;
	atom.global.add.u64 	%rd57, [%rd55], %rd56;
$L__BB6_87:
	ld.shared.u32 	%r116, [%r108+7168];
	setp.eq.s32 	%p53, %r116, 0;
	@%p53 bra 	$L__BB6_89;
	cvt.u32.u64 	%r351, %rd5;
	shl.b32 	%r352, %r462, 8;
	add.s32 	%r353, %r352, %r351;
	add.s32 	%r354, %r353, 1792;
	mul.wide.u32 	%rd58, %r354, 8;
	add.s64 	%rd59, %rd2, %rd58;
	cvt.u64.u32 	%rd60, %r116;
	atom.global.add.u64 	%rd61, [%rd59], %rd60;
$L__BB6_89:
	add.s32 	%r462, %r462, 8;
	setp.ne.s32 	%p54, %r462, %r16;
	mov.u32 	%r464, %r16;
	@%p54 bra 	$L__BB6_73;
$L__BB6_90:
	add.s32 	%r119, %r5, -1;
	setp.eq.s32 	%p55, %r3, 0;
	@%p55 bra 	$L__BB6_111;
	setp.lt.u32 	%p56, %r4, 3;
	@%p56 bra 	$L__BB6_101;
	shl.b32 	%r355, %r464, 10;
	add.s32 	%r120, %r6, %r355;
	ld.shared.u32 	%r121, [%r120];
	setp.eq.s32 	%p57, %r121, 0;
	@%p57 bra 	$L__BB6_94;
	cvt.u32.u64 	%r356, %rd5;
	shl.b32 	%r357, %r464, 8;
	add.s32 	%r358, %r357, %r356;
	mul.wide.u32 	%rd62, %r358, 8;
	add.s64 	%rd63, %rd2, %rd62;
	cvt.u64.u32 	%rd64, %r121;
	atom.global.add.u64 	%rd65, [%rd63], %rd64;
$L__BB6_94:
	ld.shared.u32 	%r122, [%r120+1024];
	setp.eq.s32 	%p58, %r122, 0;
	@%p58 bra 	$L__BB6_96;
	cvt.u32.u64 	%r359, %rd5;
	shl.b32 	%r360, %r464, 8;
	add.s32 	%r361, %r360, %r359;
	add.s32 	%r362, %r361, 256;
	mul.wide.u32 	%rd66, %r362, 8;
	add.s64 	%rd67, %rd2, %rd66;
	cvt.u64.u32 	%rd68, %r122;
	atom.global.add.u64 	%rd69, [%rd67], %rd68;
$L__BB6_96:
	ld.shared.u32 	%r123, [%r120+2048];
	setp.eq.s32 	%p59, %r123, 0;
	@%p59 bra 	$L__BB6_98;
	cvt.u32.u64 	%r363, %rd5;
	shl.b32 	%r364, %r464, 8;
	add.s32 	%r365, %r364, %r363;
	add.s32 	%r366, %r365, 512;
	mul.wide.u32 	%rd70, %r366, 8;
	add.s64 	%rd71, %rd2, %rd70;
	cvt.u64.u32 	%rd72, %r123;
	atom.global.add.u64 	%rd73, [%rd71], %rd72;
$L__BB6_98:
	ld.shared.u32 	%r124, [%r120+3072];
	setp.eq.s32 	%p60, %r124, 0;
	@%p60 bra 	$L__BB6_100;
	cvt.u32.u64 	%r367, %rd5;
	shl.b32 	%r368, %r464, 8;
	add.s32 	%r369, %r368, %r367;
	add.s32 	%r370, %r369, 768;
	mul.wide.u32 	%rd74, %r370, 8;
	add.s64 	%rd75, %rd2, %rd74;
	cvt.u64.u32 	%rd76, %r124;
	atom.global.add.u64 	%rd77, [%rd75], %rd76;
$L__BB6_100:
	add.s32 	%r464, %r464, 4;
$L__BB6_101:
	setp.eq.s32 	%p61, %r5, 0;
	@%p61 bra 	$L__BB6_111;
	setp.eq.s32 	%p62, %r119, 0;
	@%p62 bra 	$L__BB6_108;
	shl.b32 	%r371, %r464, 10;
	add.s32 	%r127, %r6, %r371;
	ld.shared.u32 	%r128, [%r127];
	setp.eq.s32 	%p63, %r128, 0;
	@%p63 bra 	$L__BB6_105;
	cvt.u32.u64 	%r372, %rd5;
	shl.b32 	%r373, %r464, 8;
	add.s32 	%r374, %r373, %r372;
	mul.wide.u32 	%rd78, %r374, 8;
	add.s64 	%rd79, %rd2, %rd78;
	cvt.u64.u32 	%rd80, %r128;
	atom.global.add.u64 	%rd81, [%rd79], %rd80;
$L__BB6_105:
	ld.shared.u32 	%r129, [%r127+1024];
	setp.eq.s32 	%p64, %r129, 0;
	@%p64 bra 	$L__BB6_107;
	cvt.u32.u64 	%r375, %rd5;
	shl.b32 	%r376, %r464, 8;
	add.s32 	%r377, %r376, %r375;
	add.s32 	%r378, %r377, 256;
	mul.wide.u32 	%rd82, %r378, 8;
	add.s64 	%rd83, %rd2, %rd82;
	cvt.u64.u32 	%rd84, %r129;
	atom.global.add.u64 	%rd85, [%rd83], %rd84;
$L__BB6_107:
	add.s32 	%r464, %r464, 2;
$L__BB6_108:
	setp.eq.s32 	%p65, %r17, 0;
	@%p65 bra 	$L__BB6_111;
	shl.b32 	%r379, %r464, 10;
	add.s32 	%r380, %r6, %r379;
	ld.shared.u32 	%r132, [%r380];
	setp.eq.s32 	%p66, %r132, 0;
	@%p66 bra 	$L__BB6_111;
	cvt.u32.u64 	%r381, %rd5;
	shl.b32 	%r382, %r464, 8;
	add.s32 	%r383, %r382, %r381;
	mul.wide.u32 	%rd86, %r383, 8;
	add.s64 	%rd87, %rd2, %rd86;
	cvt.u64.u32 	%rd88, %r132;
	atom.global.add.u64 	%rd89, [%rd87], %rd88;
$L__BB6_111:
	cvt.u32.u64 	%r384, %rd5;
	setp.gt.u32 	%p67, %r384, 127;
	@%p67 bra 	$L__BB6_152;
	setp.lt.u32 	%p68, %r1, 7;
	mov.b32 	%r468, 0;
	@%p68 bra 	$L__BB6_131;
	mov.b32 	%r466, 0;
$L__BB6_114:
	.pragma "nounroll";
	shl.b32 	%r388, %r466, 10;
	add.s32 	%r134, %r6, %r388;
	ld.shared.u32 	%r135, [%r134+512];
	setp.eq.s32 	%p69, %r135, 0;
	shl.b32 	%r389, %r466, 8;
	add.s32 	%r390, %r389, %r384;
	mul.wide.u32 	%rd90, %r390, 8;
	add.s64 	%rd15, %rd2, %rd90;
	@%p69 bra 	$L__BB6_116;
	cvt.u64.u32 	%rd91, %r135;
	atom.global.add.u64 	%rd92, [%rd15+1024], %rd91;
$L__BB6_116:
	ld.shared.u32 	%r136, [%r134+1536];
	setp.eq.s32 	%p70, %r136, 0;
	@%p70 bra 	$L__BB6_118;
	cvt.u64.u32 	%rd93, %r136;
	atom.global.add.u64 	%rd94, [%rd15+3072], %rd93;
$L__BB6_118:
	ld.shared.u32 	%r137, [%r134+2560];
	setp.eq.s32 	%p71, %r137, 0;
	@%p71 bra 	$L__BB6_120;
	cvt.u64.u32 	%rd95, %r137;
	atom.global.add.u64 	%rd96, [%rd15+5120], %rd95;
$L__BB6_120:
	ld.shared.u32 	%r138, [%r134+3584];
	setp.eq.s32 	%p72, %r138, 0;
	@%p72 bra 	$L__BB6_122;
	cvt.u64.u32 	%rd97, %r138;
	atom.global.add.u64 	%rd98, [%rd15+7168], %rd97;
$L__BB6_122:
	ld.shared.u32 	%r139, [%r134+4608];
	setp.eq.s32 	%p73, %r139, 0;
	@%p73 bra 	$L__BB6_124;
	cvt.u64.u32 	%rd99, %r139;
	atom.global.add.u64 	%rd100, [%rd15+9216], %rd99;
$L__BB6_124:
	ld.shared.u32 	%r140, [%r134+5632];
	setp.eq.s32 	%p74, %r140, 0;
	@%p74 bra 	$L__BB6_126;
	cvt.u64.u32 	%rd101, %r140;
	atom.global.add.u64 	%rd102, [%rd15+11264], %rd101;
$L__BB6_126:
	ld.shared.u32 	%r141, [%r134+6656];
	setp.eq.s32 	%p75, %r141, 0;
	@%p75 bra 	$L__BB6_128;
	cvt.u64.u32 	%rd103, %r141;
	atom.global.add.u64 	%rd104, [%rd15+13312], %rd103;
$L__BB6_128:
	ld.shared.u32 	%r142, [%r134+7680];
	setp.eq.s32 	%p76, %r142, 0;
	@%p76 bra 	$L__BB6_130;
	cvt.u64.u32 	%rd105, %r142;
	atom.global.add.u64 	%rd106, [%rd15+15360], %rd105;
$L__BB6_130:
	add.s32 	%r466, %r466, 8;
	setp.ne.s32 	%p77, %r466, %r16;
	mov.u32 	%r468, %r16;
	@%p77 bra 	$L__BB6_114;
$L__BB6_131:
	setp.eq.s32 	%p78, %r3, 0;
	@%p78 bra 	$L__BB6_152;
	setp.lt.u32 	%p79, %r4, 3;
	@%p79 bra 	$L__BB6_142;
	shl.b32 	%r391, %r468, 10;
	add.s32 	%r145, %r6, %r391;
	ld.shared.u32 	%r146, [%r145+512];
	setp.eq.s32 	%p80, %r146, 0;
	@%p80 bra 	$L__BB6_135;
	shl.b32 	%r393, %r468, 8;
	add.s32 	%r394, %r393, %r384;
	mul.wide.u32 	%rd107, %r394, 8;
	add.s64 	%rd108, %rd2, %rd107;
	cvt.u64.u32 	%rd109, %r146;
	atom.global.add.u64 	%rd110, [%rd108+1024], %rd109;
$L__BB6_135:
	ld.shared.u32 	%r147, [%r145+1536];
	setp.eq.s32 	%p81, %r147, 0;
	@%p81 bra 	$L__BB6_137;
	shl.b32 	%r396, %r468, 8;
	add.s32 	%r397, %r396, %r384;
	add.s32 	%r398, %r397, 256;
	mul.wide.u32 	%rd111, %r398, 8;
	add.s64 	%rd112, %rd2, %rd111;
	cvt.u64.u32 	%rd113, %r147;
	atom.global.add.u64 	%rd114, [%rd112+1024], %rd113;
$L__BB6_137:
	ld.shared.u32 	%r148, [%r145+2560];
	setp.eq.s32 	%p82, %r148, 0;
	@%p82 bra 	$L__BB6_139;
	shl.b32 	%r400, %r468, 8;
	add.s32 	%r401, %r400, %r384;
	add.s32 	%r402, %r401, 512;
	mul.wide.u32 	%rd115, %r402, 8;
	add.s64 	%rd116, %rd2, %rd115;
	cvt.u64.u32 	%rd117, %r148;
	atom.global.add.u64 	%rd118, [%rd116+1024], %rd117;
$L__BB6_139:
	ld.shared.u32 	%r149, [%r145+3584];
	setp.eq.s32 	%p83, %r149, 0;
	@%p83 bra 	$L__BB6_141;
	shl.b32 	%r404, %r468, 8;
	add.s32 	%r405, %r404, %r384;
	add.s32 	%r406, %r405, 768;
	mul.wide.u32 	%rd119, %r406, 8;
	add.s64 	%rd120, %rd2, %rd119;
	cvt.u64.u32 	%rd121, %r149;
	atom.global.add.u64 	%rd122, [%rd120+1024], %rd121;
$L__BB6_141:
	add.s32 	%r468, %r468, 4;
$L__BB6_142:
	setp.eq.s32 	%p84, %r5, 0;
	@%p84 bra 	$L__BB6_152;
	setp.eq.s32 	%p85, %r119, 0;
	@%p85 bra 	$L__BB6_149;
	shl.b32 	%r407, %r468, 10;
	add.s32 	%r152, %r6, %r407;
	ld.shared.u32 	%r153, [%r152+512];
	setp.eq.s32 	%p86, %r153, 0;
	@%p86 bra 	$L__BB6_146;
	shl.b32 	%r409, %r468, 8;
	add.s32 	%r410, %r409, %r384;
	mul.wide.u32 	%rd123, %r410, 8;
	add.s64 	%rd124, %rd2, %rd123;
	cvt.u64.u32 	%rd125, %r153;
	atom.global.add.u64 	%rd126, [%rd124+1024], %rd125;
$L__BB6_146:
	ld.shared.u32 	%r154, [%r152+1536];
	setp.eq.s32 	%p87, %r154, 0;
	@%p87 bra 	$L__BB6_148;
	shl.b32 	%r412, %r468, 8;
	add.s32 	%r413, %r412, %r384;
	add.s32 	%r414, %r413, 256;
	mul.wide.u32 	%rd127, %r414, 8;
	add.s64 	%rd128, %rd2, %rd127;
	cvt.u64.u32 	%rd129, %r154;
	atom.global.add.u64 	%rd130, [%rd128+1024], %rd129;
$L__BB6_148:
	add.s32 	%r468, %r468, 2;
$L__BB6_149:
	setp.eq.s32 	%p88, %r17, 0;
	@%p88 bra 	$L__BB6_152;
	shl.b32 	%r415, %r468, 10;
	add.s32 	%r416, %r6, %r415;
	ld.shared.u32 	%r157, [%r416+512];
	setp.eq.s32 	%p89, %r157, 0;
	@%p89 bra 	$L__BB6_152;
	shl.b32 	%r418, %r468, 8;
	add.s32 	%r419, %r418, %r384;
	mul.wide.u32 	%rd131, %r419, 8;
	add.s64 	%rd132, %rd2, %rd131;
	cvt.u64.u32 	%rd133, %r157;
	atom.global.add.u64 	%rd134, [%rd132+1024], %rd133;
$L__BB6_152:
	bar.sync 	0;
	add.s64 	%rd135, %rd135, 1;
	setp.ne.s64 	%p90, %rd135, %rd6;
	@%p90 bra 	$L__BB6_2;
$L__BB6_153:
	ret;

}
	// .globl	_ZN3cub18CUB_300001_SM_10006detail10radix_sort33DeviceRadixSortExclusiveSumKernelINS1_5radix10policy_hubIjNS0_8NullTypeEyE10Policy1000EyEEvPT0_
.visible .entry _ZN3cub18CUB_300001_SM_10006detail10radix_sort33DeviceRadixSortExclusiveSumKernelINS1_5radix10policy_hubIjNS0_8NullTypeEyE10Policy1000EyEEvPT0_(
	.param .u64 .ptr .align 1 _ZN3cub18CUB_300001_SM_10006detail10radix_sort33DeviceRadixSortExclusiveSumKernelINS1_5radix10policy_hubIjNS0_8NullTypeEyE10Policy1000EyEEvPT0__param_0
)
{
	.reg .pred 	%p<4>;
	.reg .b32 	%r<28>;
	.reg .b64 	%rd<54>;
	// demoted variable
	.shared .align 16 .b8 _ZZN3cub18CUB_300001_SM_10006detail10radix_sort33DeviceRadixSortExclusiveSumKernelINS1_5radix10policy_hubIjNS0_8NullTypeEyE10Policy1000EyEEvPT0_E12temp_storage[2336];
	ld.param.u64 	%rd5, [_ZN3cub18CUB_300001_SM_10006detail10radix_sort33DeviceRadixSortExclusiveSumKernelINS1_5radix10policy_hubIjNS0_8NullTypeEyE10Policy1000EyEEvPT0__param_0];
	cvta.to.global.u64 	%rd6, %rd5;
	mov.u32 	%r3, %ctaid.x;
	shl.b32 	%r4, %r3, 8;
	mov.u32 	%r1, %tid.x;
	setp.gt.u32 	%p1, %r1, 255;
	add.s32 	%r5, %r4, %r1;
	mul.wide.s32 	%rd7, %r5, 8;
	add.s64 	%rd1, %rd6, %rd7;
	@%p1 bra 	$L__BB7_2;
	ld.global.u64 	%rd53, [%rd1];
$L__BB7_2:
	shr.u32 	%r6, %r1, 3;
	add.s32 	%r7, %r6, %r1;
	shl.b32 	%r8, %r7, 3;
	mov.u32 	%r9, _ZZN3cub18CUB_300001_SM_10006detail10radix_sort33DeviceRadixSortExclusiveSumKernelINS1_5radix10policy_hubIjNS0_8NullTypeEyE10Policy1000EyEEvPT0_E12temp_storage;
	add.s32 	%r10, %r9, %r8;
	add.s32 	%r2, %r10, 16;
	st.shared.u64 	[%r10+16], %rd53;
	bar.sync 	0;
	setp.gt.u32 	%p2, %r1, 31;
	@%p2 bra 	$L__BB7_4;
	mad.lo.s32 	%r27, %r1, 72, %r9;
	ld.shared.u64 	%rd23, [%r27+16];
	ld.shared.u64 	%rd24, [%r27+24];
	ld.shared.u64 	%rd25, [%r27+32];
	ld.shared.u64 	%rd26, [%r27+40];
	ld.shared.u64 	%rd27, [%r27+48];
	ld.shared.u64 	%rd28, [%r27+56];
	ld.shared.u64 	%rd29, [%r27+64];
	ld.shared.u64 	%rd30, [%r27+72];
	add.s64 	%rd31, %rd24, %rd23;
	add.s64 	%rd32, %rd31, %rd25;
	add.s64 	%rd33, %rd32, %rd26;
	add.s64 	%rd34, %rd33, %rd27;
	add.s64 	%rd35, %rd34, %rd28;
	add.s64 	%rd36, %rd35, %rd29;
	add.s64 	%rd10, %rd36, %rd30;
	mov.b32 	%r11, 1;
	mov.b32 	%r24, 0;
	mov.b32 	%r25, -1;
	// begin inline asm
	{  .reg .u64 r0;  .reg .u32 lo;  .reg .u32 hi;  .reg .pred p;  mov.b64 {lo, hi}, %rd10;  shfl.sync.up.b32 lo|p, lo, %r11, %r24, %r25;  shfl.sync.up.b32 hi|p, hi, %r11, %r24, %r25;  mov.b64 r0, {lo, hi};  @p add.u64 r0, r0, %rd10;  mov.u64 %rd8, r0;}
	// end inline asm
	mov.b32 	%r14, 2;
	// begin inline asm
	{  .reg .u64 r0;  .reg .u32 lo;  .reg .u32 hi;  .reg .pred p;  mov.b64 {lo, hi}, %rd8;  shfl.sync.up.b32 lo|p, lo, %r14, %r24, %r25;  shfl.sync.up.b32 hi|p, hi, %r14, %r24, %r25;  mov.b64 r0, {lo, hi};  @p add.u64 r0, r0, %rd8;  mov.u64 %rd11, r0;}
	// end inline asm
	mov.b32 	%r17, 4;
	// begin inline asm
	{  .reg .u64 r0;  .reg .u32 lo;  .reg .u32 hi;  .reg .pred p;  mov.b64 {lo, hi}, %rd11;  shfl.sync.up.b32 lo|p, lo, %r17, %r24, %r25;  shfl.sync.up.b32 hi|p, hi, %r17, %r24, %r25;  mov.b64 r0, {lo, hi};  @p add.u64 r0, r0, %rd11;  mov.u64 %rd14, r0;}
	// end inline asm
	mov.b32 	%r20, 8;
	// begin inline asm
	{  .reg .u64 r0;  .reg .u32 lo;  .reg .u32 hi;  .reg .pred p;  mov.b64 {lo, hi}, %rd14;  shfl.sync.up.b32 lo|p, lo, %r20, %r24, %r25;  shfl.sync.up.b32 hi|p, hi, %r20, %r24, %r25;  mov.b64 r0, {lo, hi};  @p add.u64 r0, r0, %rd14;  mov.u64 %rd17, r0;}
	// end inline asm
	mov.b32 	%r23, 16;
	// begin inline asm
	{  .reg .u64 r0;  .reg .u32 lo;  .reg .u32 hi;  .reg .pred p;  mov.b64 {lo, hi}, %rd17;  shfl.sync.up.b32 lo|p, lo, %r23, %r24, %r25;  shfl.sync.up.b32 hi|p, hi, %r23, %r24, %r25;  mov.b64 r0, {lo, hi};  @p add.u64 r0, r0, %rd17;  mov.u64 %rd20, r0;}
	// end inline asm
	sub.s64 	%rd37, %rd20, %rd10;
	ld.shared.u64 	%rd38, [%r27+16];
	ld.shared.u64 	%rd39, [%r27+24];
	ld.shared.u64 	%rd40, [%r27+32];
	ld.shared.u64 	%rd41, [%r27+40];
	ld.shared.u64 	%rd42, [%r27+48];
	ld.shared.u64 	%rd43, [%r27+56];
	ld.shared.u64 	%rd44, [%r27+64];
	add.s64 	%rd45, %rd38, %rd37;
	add.s64 	%rd46, %rd39, %rd45;
	add.s64 	%rd47, %rd40, %rd46;
	add.s64 	%rd48, %rd41, %rd47;
	add.s64 	%rd49, %rd42, %rd48;
	add.s64 	%rd50, %rd43, %rd49;
	add.s64 	%rd51, %rd44, %rd50;
	st.shared.u64 	[%r27+16], %rd37;
	st.shared.u64 	[%r27+24], %rd45;
	st.shared.u64 	[%r27+32], %rd46;
	st.shared.u64 	[%r27+40], %rd47;
	st.shared.u64 	[%r27+48], %rd48;
	st.shared.u64 	[%r27+56], %rd49;
	st.shared.u64 	[%r27+64], %rd50;
	st.shared.u64 	[%r27+72], %rd51;
$L__BB7_4:
	setp.gt.u32 	%p3, %r1, 255;
	bar.sync 	0;
	@%p3 bra 	$L__BB7_6;
	ld.shared.u64 	%rd52, [%r2];
	st.global.u64 	[%rd1], %rd52;
$L__BB7_6:
	ret;

}
	// .globl	_ZN3cub18CUB_300001_SM_10006detail10radix_sort29DeviceRadixSortOnesweepKernelINS1_5radix10policy_hubIjNS0_8NullTypeEyE10Policy1000ELNS0_9SortOrderE0EjS6_yiiNS1_21identity_decomposer_tEEEvPT5_SC_PT3_PKSD_PT1_PKSH_PT2_PKSL_T4_iiT6_
.visible .entry _ZN3cub18CUB_300001_SM_10006detail10radix_sort29DeviceRadixSortOnesweepKernelINS1_5radix10policy_hubIjNS0_8NullTypeEyE10Policy1000ELNS0_9SortOrderE0EjS6_yiiNS1_21identity_decomposer_tEEEvPT5_SC_PT3_PKSD_PT1_PKSH_PT2_PKSL_T4_iiT6_(
	.param .u64 .ptr .align 1 _ZN3cub18CUB_300001_SM_10006detail10radix_sort29DeviceRadixSortOnesweepKernelINS1_5radix10policy_hubIjNS0_8NullTypeEyE10Policy1000ELNS0_9SortOrderE0EjS6_yiiNS1_21identity_decomposer_tEEEvPT5_SC_PT3_PKSD_PT1_PKSH_PT2_PKSL_T4_iiT6__param_0,
	.param .u64 .ptr .align 1 _ZN3cub18CUB_300001_SM_10006detail10radix_sort29DeviceRadixSortOnesweepKernelINS1_5radix10policy_hubIjNS0_8NullTypeEyE10Policy1000ELNS0_9SortOrderE0EjS6_yiiNS1_21identity_decomposer_tEEEvPT5_SC_PT3_PKSD_PT1_PKSH_PT2_PKSL_T4_iiT6__param_1,
	.param .u64 .ptr .align 1 _ZN3cub18CUB_300001_SM_10006detail10radix_sort29DeviceRadixSortOnesweepKernelINS1_5radix10policy_hubIjNS0_8NullTypeEyE10Policy1000ELNS0_9SortOrderE0EjS6_yiiNS1_21identity_decomposer_tEEEvPT5_SC_PT3_PKSD_PT1_PKSH_PT2_PKSL_T4_iiT6__param_2,
	.param .u64 .ptr .align 1 _ZN3cub18CUB_300001_SM_10006detail10radix_sort29DeviceRadixSortOnesweepKernelINS1_5radix10policy_hubIjNS0_8NullTypeEyE10Policy1000ELNS0_9SortOrderE0EjS6_yiiNS1_21identity_decomposer_tEEEvPT5_SC_PT3_PKSD_PT1_PKSH_PT2_PKSL_T4_iiT6__param_3,
	.param .u64 .ptr .align 1 _ZN3cub18CUB_300001_SM_10006detail10radix_sort29DeviceRadixSortOnesweepKernelINS1_5radix10policy_hubIjNS0_8NullTypeEyE10Policy1000ELNS0_9SortOrderE0EjS6_yiiNS1_21identity_decomposer_tEEEvPT5_SC_PT3_PKSD_PT1_PKSH_PT2_PKSL_T4_iiT6__param_4,
	.param .u64 .ptr .align 1 _ZN3cub18CUB_300001_SM_10006detail10radix_sort29DeviceRadixSortOnesweepKernelINS1_5radix10policy_hubIjNS0_8NullTypeEyE10Policy1000ELNS0_9SortOrderE0EjS6_yiiNS1_21identity_decomposer_tEEEvPT5_SC_PT3_PKSD_PT1_PKSH_PT2_PKSL_T4_iiT6__param_5,
	.param .u64 .ptr .align 1 _ZN3cub18CUB_300001_SM_10006detail10radix_sort29DeviceRadixSortOnesweepKernelINS1_5radix10policy_hubIjNS0_8NullTypeEyE10Policy1000ELNS0_9SortOrderE0EjS6_yiiNS1_21identity_decomposer_tEEEvPT5_SC_PT3_PKSD_PT1_PKSH_PT2_PKSL_T4_iiT6__param_6,
	.param .u64 .ptr .align 1 _ZN3cub18CUB_300001_SM_10006detail10radix_sort29DeviceRadixSortOnesweepKernelINS1_5radix10policy_hubIjNS0_8NullTypeEyE10Policy1000ELNS0_9SortOrderE0EjS6_yiiNS1_21identity_decomposer_tEEEvPT5_SC_PT3_PKSD_PT1_PKSH_PT2_PKSL_T4_iiT6__param_7,
	.param .u32 _ZN3cub18CUB_300001_SM_10006detail10radix_sort29DeviceRadixSortOnesweepKernelINS1_5radix10policy_hubIjNS0_8NullTypeEyE10Policy1000ELNS0_9SortOrderE0EjS6_yiiNS1_21identity_decomposer_tEEEvPT5_SC_PT3_PKSD_PT1_PKSH_PT2_PKSL_T4_iiT6__param_8,
	.param .u32 _ZN3cub18CUB_300001_SM_10006detail10radix_sort29DeviceRadixSortOnesweepKernelINS1_5radix10policy_hubIjNS0_8NullTypeEyE10Policy1000ELNS0_9SortOrderE0EjS6_yiiNS1_21identity_decomposer_tEEEvPT5_SC_PT3_PKSD_PT1_PKSH_PT2_PKSL_T4_iiT6__param_9,
	.param .u32 _ZN3cub18CUB_300001_SM_10006detail10radix_sort29DeviceRadixSortOnesweepKernelINS1_5radix10policy_hubIjNS0_8NullTypeEyE10Policy1000ELNS0_9SortOrderE0EjS6_yiiNS1_21identity_decomposer_tEEEvPT5_SC_PT3_PKSD_PT1_PKSH_PT2_PKSL_T4_iiT6__param_10,
	.param .align 1 .b8 _ZN3cub18CUB_300001_SM_10006detail10radix_sort29DeviceRadixSortOnesweepKernelINS1_5radix10policy_hubIjNS0_8NullTypeEyE10Policy1000ELNS0_9SortOrderE0EjS6_yiiNS1_21identity_decomposer_tEEEvPT5_SC_PT3_PKSD_PT1_PKSH_PT2_PKSL_T4_iiT6__param_11[1]
)
.maxntid 384
{
	.reg .pred 	%p<143>;
	.reg .b32 	%r<1708>;
	.reg .b64 	%rd<242>;
	// demoted variable
	.shared .align 16 .b8 _ZZN3cub18CUB_300001_SM_10006detail10radix_sort29DeviceRadixSortOnesweepKernelINS1_5radix10policy_hubIjNS0_8NullTypeEyE10Policy1000ELNS0_9SortOrderE0EjS6_yiiNS1_21identity_decomposer_tEEEvPT5_SC_PT3_PKSD_PT1_PKSH_PT2_PKSL_T4_iiT6_E1s[31232];
	ld.param.u64 	%rd18, [_ZN3cub18CUB_300001_SM_10006detail10radix_sort29DeviceRadixSortOnesweepKernelINS1_5radix10policy_hubIjNS0_8NullTypeEyE10Policy1000ELNS0_9SortOrderE0EjS6_yiiNS1_21identity_decomposer_tEEEvPT5_SC_PT3_PKSD_PT1_PKSH_PT2_PKSL_T4_iiT6__param_1];
	ld.param.u64 	%rd22, [_ZN3cub18CUB_300001_SM_10006detail10radix_sort29DeviceRadixSortOnesweepKernelINS1_5radix10policy_hubIjNS0_8NullTypeEyE10Policy1000ELNS0_9SortOrderE0EjS6_yiiNS1_21identity_decomposer_tEEEvPT5_SC_PT3_PKSD_PT1_PKSH_PT2_PKSL_T4_iiT6__param_5];
	ld.param.u32 	%r247, [_ZN3cub18CUB_300001_SM_10006detail10radix_sort29DeviceRadixSortOnesweepKernelINS1_5radix10policy_hubIjNS0_8NullTypeEyE10Policy1000ELNS0_9SortOrderE0EjS6_yiiNS1_21identity_decomposer_tEEEvPT5_SC_PT3_PKSD_PT1_PKSH_PT2_PKSL_T4_iiT6__param_10];
	cvta.to.global.u64 	%rd1, %rd22;
	mov.u32 	%r1, %tid.x;
	shr.u32 	%r2, %r1, 5;
	// begin inline asm
	mov.u32 %r248, %laneid;
	// end inline asm
	setp.ne.s32 	%p1, %r1, 0;
	@%p1 bra 	$L__BB8_2;
	cvta.to.global.u64 	%rd23, %rd18;
	atom.global.add.u32 	%r249, [%rd23], 1;
	st.shared.u32 	[_ZZN3cub18CUB_300001_SM_10006detail10radix_sort29DeviceRadixSortOnesweepKernelINS1_5radix10policy_hubIjNS0_8NullTypeEyE10Policy1000ELNS0_9SortOrderE0EjS6_yiiNS1_21identity_decomposer_tEEEvPT5_SC_PT3_PKSD_PT1_PKSH_PT2_PKSL_T4_iiT6_E1s+29184], %r249;
$L__BB8_2:
	ld.param.u32 	%r1582, [_ZN3cub18CUB_300001_SM_10006detail10radix_sort29DeviceRadixSortOnesweepKernelINS1_5radix10policy_hubIjNS0_8NullTypeEyE10Policy1000ELNS0_9SortOrderE0EjS6_yiiNS1_21identity_decomposer_tEEEvPT5_SC_PT3_PKSD_PT1_PKSH_PT2_PKSL_T4_iiT6__param_8];
	bar.sync 	0;
	ld.shared.u32 	%r4, [_ZZN3cub18CUB_300001_SM_10006detail10radix_sort29DeviceRadixSortOnesweepKernelINS1_5radix10policy_hubIjNS0_8NullTypeEyE10Policy1000ELNS0_9SortOrderE0EjS6_yiiNS1_21identity_decomposer_tEEEvPT5_SC_PT3_PKSD_PT1_PKSH_PT2_PKSL_T4_iiT6_E1s+29184];
	mul.lo.s32 	%r250, %r4, 7296;
	add.s32 	%r251, %r250, 7296;
	setp.gt.s32 	%p2, %r251, %r1582;
	cvt.s64.s32 	%rd2, %r250;
	@%p2 bra 	$L__BB8_4;
	and.b32  	%r252, %r1, 31;
	and.b32  	%r253, %r1, 992;
	mul.lo.s32 	%r254, %r253, 19;
	or.b32  	%r255, %r254, %r252;
	cvt.u64.u32 	%rd24, %r255;
	add.s64 	%rd25, %rd24, %rd2;
	shl.b64 	%rd26, %rd25, 2;
	add.s64 	%rd27, %rd1, %rd26;
	ld.global.u32 	%r1653, [%rd27];
	ld.global.u32 	%r1654, [%rd27+128];
	ld.global.u32 	%r1655, [%rd27+256];
	ld.global.u32 	%r1656, [%rd27+384];
	ld.global.u32 	%r1657, [%rd27+512];
	ld.global.u32 	%r1658, [%rd27+640];
	ld.global.u32 	%r1659, [%rd27+768];
	ld.global.u32 	%r1660, [%rd27+896];
	ld.global.u32 	%r1661, [%rd27+1024];
	ld.global.u32 	%r1662, [%rd27+1152];
	ld.global.u32 	%r1663, [%rd27+1280];
	ld.global.u32 	%r1664, [%rd27+1408];
	ld.global.u32 	%r1665, [%rd27+1536];
	ld.global.u32 	%r1666, [%rd27+1664];
	ld.global.u32 	%r1667, [%rd27+1792];
	ld.global.u32 	%r1668, [%rd27+1920];
	ld.global.u32 	%r1669, [%rd27+2048];
	ld.global.u32 	%r1670, [%rd27+2176];
	ld.global.u32 	%r1671, [%rd27+2304];
	bra.uni 	$L__BB8_42;
$L__BB8_4:
	ld.param.u32 	%r1583, [_ZN3cub18CUB_300001_SM_10006detail10radix_sort29DeviceRadixSortOnesweepKernelINS1_5radix10policy_hubIjNS0_8NullTypeEyE10Policy1000ELNS0_9SortOrderE0EjS6_yiiNS1_21identity_decomposer_tEEEvPT5_SC_PT3_PKSD_PT1_PKSH_PT2_PKSL_T4_iiT6__param_8];
	cvt.u32.u64 	%r257, %rd2;
	sub.s32 	%r24, %r1583, %r257;
	and.b32  	%r258, %r1, 31;
	and.b32  	%r259, %r1, 992;
	mul.lo.s32 	%r260, %r259, 19;
	or.b32  	%r25, %r260, %r258;
	setp.ge.s32 	%p3, %r25, %r24;
	cvt.u64.u32 	%rd28, %r25;
	add.s64 	%rd29, %rd28, %rd2;
	shl.b64 	%rd30, %rd29, 2;
	add.s64 	%rd3, %rd1, %rd30;
	mov.b32 	%r1653, -1;
	@%p3 bra 	$L__BB8_6;
	ld.global.u32 	%r1653, [%rd3];
$L__BB8_6:
	add.s32 	%r262, %r25, 32;
	setp.ge.s32 	%p4, %r262, %r24;
	mov.b32 	%r1654, -1;
	@%p4 bra 	$L__BB8_8;
	ld.global.u32 	%r1654, [%rd3+128];
$L__BB8_8:
	add.s32 	%r264, %r25, 64;
	setp.ge.s32 	%p5, %r264, %r24;
	mov.b32 	%r1655, -1;
	@%p5 bra 	$L__BB8_10;
	ld.global.u32 	%r1655, [%rd3+256];
$L__BB8_10:
	add.s32 	%r266, %r25, 96;
	setp.ge.s32 	%p6, %r266, %r24;
	mov.b32 	%r1656, -1;
	@%p6 bra 	$L__BB8_12;
	ld.global.u32 	%r1656, [%rd3+384];
$L__BB8_12:
	add.s32 	%r268, %r25, 128;
	setp.ge.s32 	%p7, %r268, %r24;
	mov.b32 	%r1657, -1;
	@%p7 bra 	$L__BB8_14;
	ld.global.u32 	%r1657, [%rd3+512];
$L__BB8_14:
	add.s32 	%r270, %r25, 160;
	setp.ge.s32 	%p8, %r270, %r24;
	mov.b32 	%r1658, -1;
	@%p8 bra 	$L__BB8_16;
	ld.global.u32 	%r1658, [%rd3+640];
$L__BB8_16:
	add.s32 	%r272, %r25, 192;
	setp.ge.s32 	%p9, %r272, %r24;
	mov.b32 	%r1659, -1;
	@%p9 bra 	$L__BB8_18;
	ld.global.u32 	%r1659, [%rd3+768];
$L__BB8_18:
	add.s32 	%r274, %r25, 224;
	setp.ge.s32 	%p10, %r274, %r24;
	mov.b32 	%r1660, -1;
	@%p10 bra 	$L__BB8_20;
	ld.global.u32 	%r1660, [%rd3+896];
$L__BB8_20:
	add.s32 	%r276, %r25, 256;
	setp.ge.s32 	%p11, %r276, %r24;
	mov.b32 	%r1661, -1;
	@%p11 bra 	$L__BB8_22;
	ld.global.u32 	%r1661, [%rd3+1024];
$L__BB8_22:
	add.s32 	%r278, %r25, 288;
	setp.ge.s32 	%p12, %r278, %r24;
	mov.b32 	%r1662, -1;
	@%p12 bra 	$L__BB8_24;
	ld.global.u32 	%r1662, [%rd3+1152];
$L__BB8_24:
	add.s32 	%r280, %r25, 320;
	setp.ge.s32 	%p13, %r280, %r24;
	mov.b32 	%r1663, -1;
	@%p13 bra 	$L__BB8_26;
	ld.global.u32 	%r1663, [%rd3+1280];
$L__BB8_26:
	add.s32 	%r282, %r25, 352;
	setp.ge.s32 	%p14, %r282, %r24;
	mov.b32 	%r1664, -1;
	@%p14 bra 	$L__BB8_28;
	ld.global.u32 	%r1664, [%rd3+1408];
$L__BB8_28:
	add.s32 	%r284, %r25, 384;
	setp.ge.s32 	%p15, %r284, %r24;
	mov.b32 	%r1665, -1;
	@%p15 bra 	$L__BB8_30;
	ld.global.u32 	%r1665, [%rd3+1536];
$L__BB8_30:
	add.s32 	%r286, %r25, 416;
	setp.ge.s32 	%p16, %r286, %r24;
	mov.b32 	%r1666, -1;
	@%p16 bra 	$L__BB8_32;
	ld.global.u32 	%r1666, [%rd3+1664];
$L__BB8_32:
	add.s32 	%r288, %r25, 448;
	setp.ge.s32 	%p17, %r288, %r24;
	mov.b32 	%r1667, -1;
	@%p17 bra 	$L__BB8_34;
	ld.global.u32 	%r1667, [%rd3+1792];
$L__BB8_34:
	add.s32 	%r290, %r25, 480;
	setp.ge.s32 	%p18, %r290, %r24;
	mov.b32 	%r1668, -1;
	@%p18 bra 	$L__BB8_36;
	ld.global.u32 	%r1668, [%rd3+1920];
$L__BB8_36:
	add.s32 	%r292, %r25, 512;
	setp.ge.s32 	%p19, %r292, %r24;
	mov.b32 	%r1669, -1;
	@%p19 bra 	$L__BB8_38;
	ld.global.u32 	%r1669, [%rd3+2048];
$L__BB8_38:
	add.s32 	%r294, %r25, 544;
	setp.ge.s32 	%p20, %r294, %r24;
	mov.b32 	%r1670, -1;
	@%p20 bra 	$L__BB8_40;
	ld.global.u32 	%r1670, [%rd3+2176];
$L__BB8_40:
	add.s32 	%r296, %r25, 576;
	setp.ge.s32 	%p21, %r296, %r24;
	mov.b32 	%r1671, -1;
	@%p21 bra 	$L__BB8_42;
	ld.global.u32 	%r1671, [%rd3+2304];
$L__BB8_42:
	mov.b32 	%r297, -1;
	shl.b32 	%r298, %r297, %r247;
	not.b32 	%r82, %r298;
	shl.b32 	%r299, %r2, 10;
	mov.u32 	%r300, _ZZN3cub18CUB_300001_SM_10006detail10radix_sort29DeviceRadixSortOnesweepKernelINS1_5radix10policy_hubIjNS0_8NullTypeEyE10Policy1000ELNS0_9SortOrderE0EjS6_yiiNS1_21identity_decomposer_tEEEvPT5_SC_PT3_PKSD_PT1_PKSH_PT2_PKSL_T4_iiT6_E1s;
	add.s32 	%r83, %r300, %r299;
	setp.gt.s32 	%p22, %r248, 255;
	@%p22 bra 	$L__BB8_55;
	max.s32 	%r301, %r248, 224;
	sub.s32 	%r302, %r301, %r248;
	add.s32 	%r303, %r302, 31;
	shr.u32 	%r304, %r303, 5;
	add.s32 	%r84, %r304, 1;
	and.b32  	%r85, %r84, 15;
	setp.lt.u32 	%p23, %r303, 480;
	mov.u32 	%r1675, %r248;
	@%p23 bra 	$L__BB8_46;
	and.b32  	%r305, %r84, 268435440;
	neg.s32 	%r1673, %r305;
	shl.b32 	%r307, %r248, 2;
	add.s32 	%r308, %r299, %r307;
	add.s32 	%r310, %r308, %r300;
	add.s32 	%r1672, %r310, 1024;
	mov.u32 	%r1675, %r248;
$L__BB8_45:
	.pragma "nounroll";
	mov.b32 	%r311, 0;
	st.shared.u32 	[%r1672+-1024], %r311;
	st.shared.u32 	[%r1672+-896], %r311;
	st.shared.u32 	[%r1672+-768], %r311;
	st.shared.u32 	[%r1672+-640], %r311;
	st.shared.u32 	[%r1672+-512], %r311;
	st.shared.u32 	[%r1672+-384], %r311;
	st.shared.u32 	[%r1672+-256], %r311;
	st.shared.u32 	[%r1672+-128], %r311;
	st.shared.u32 	[%r1672], %r311;
	st.shared.u32 	[%r1672+128], %r311;
	st.shared.u32 	[%r1672+256], %r311;
	st.shared.u32 	[%r1672+384], %r311;
	st.shared.u32 	[%r1672+512], %r311;
	st.shared.u32 	[%r1672+640], %r311;
	st.shared.u32 	[%r1672+768], %r311;
	st.shared.u32 	[%r1672+896], %r311;
	add.s32 	%r1675, %r1675, 512;
	add.s32 	%r1673, %r1673, 16;
	add.s32 	%r1672, %r1672, 2048;
	setp.ne.s32 	%p24, %r1673, 0;
	@%p24 bra 	$L__BB8_45;
$L__BB8_46:
	setp.eq.s32 	%p25, %r85, 0;
	@%p25 bra 	$L__BB8_55;
	and.b32  	%r95, %r84, 7;
	setp.lt.u32 	%p26, %r85, 8;
	@%p26 bra 	$L__BB8_49;
	shl.b32 	%r312, %r1675, 2;
	add.s32 	%r313, %r83, %r312;
	mov.b32 	%r314, 0;
	st.shared.u32 	[%r313], %r314;
	st.shared.u32 	[%r313+128], %r314;
	st.shared.u32 	[%r313+256], %r314;
	st.shared.u32 	[%r313+384], %r314;
	st.shared.u32 	[%r313+512], %r314;
	st.shared.u32 	[%r313+640], %r314;
	st.shared.u32 	[%r313+768], %r314;
	st.shared.u32 	[%r313+896], %r314;
	add.s32 	%r1675, %r1675, 256;
$L__BB8_49:
	setp.eq.s32 	%p27, %r95, 0;
	@%p27 bra 	$L__BB8_55;
	and.b32  	%r98, %r84, 3;
	setp.lt.u32 	%p28, %r95, 4;
	@%p28 bra 	$L__BB8_52;
	shl.b32 	%r315, %r1675, 2;
	add.s32 	%r316, %r83, %r315;
	mov.b32 	%r317, 0;
	st.shared.u32 	[%r316], %r317;
	st.shared.u32 	[%r316+128], %r317;
	st.shared.u32 	[%r316+256], %r317;
	st.shared.u32 	[%r316+384], %r317;
	add.s32 	%r1675, %r1675, 128;
$L__BB8_52:
	setp.eq.s32 	%p29, %r98, 0;
	@%p29 bra 	$L__BB8_55;
	shl.b32 	%r319, %r1675, 2;
	add.s32 	%r320, %r299, %r319;
	add.s32 	%r1679, %r300, %r320;
	neg.s32 	%r1678, %r98;
$L__BB8_54:
	.pragma "nounroll";
	mov.b32 	%r322, 0;
	st.shared.u32 	[%r1679], %r322;
	add.s32 	%r1679, %r1679, 128;
	add.s32 	%r1678, %r1678, 1;
	setp.ne.s32 	%p30, %r1678, 0;
	@%p30 bra 	$L__BB8_54;
$L__BB8_55:
	ld.param.u32 	%r1590, [_ZN3cub18CUB_300001_SM_10006detail10radix_sort29DeviceRadixSortOnesweepKernelINS1_5radix10policy_hubIjNS0_8NullTypeEyE10Policy1000ELNS0_9SortOrderE0EjS6_yiiNS1_21identity_decomposer_tEEEvPT5_SC_PT3_PKSD_PT1_PKSH_PT2_PKSL_T4_iiT6__param_9];
	bar.warp.sync 	-1;
	shr.u32 	%r324, %r1653, %r1590;
	and.b32  	%r107, %r324, %r82;
	shl.b32 	%r325, %r1, 5;
	and.b32  	%r326, %r325, 31744;
	mov.u32 	%r327, _ZZN3cub18CUB_300001_SM_10006detail10radix_sort29DeviceRadixSortOnesweepKernelINS1_5radix10policy_hubIjNS0_8NullTypeEyE10Policy1000ELNS0_9SortOrderE0EjS6_yiiNS1_21identity_decomposer_tEEEvPT5_SC_PT3_PKSD_PT1_PKSH_PT2_PKSL_T4_iiT6_E1s;
	add.s32 	%r328, %r327, %r326;
	shl.b32 	%r329, %r107, 2;
	add.s32 	%r108, %r328, %r329;
	atom.shared.add.u32 	%r330, [%r108], 1;
	shr.u32 	%r331, %r1654, %r1590;
	and.b32  	%r332, %r331, %r82;
	shl.b32 	%r333, %r332, 2;
	add.s32 	%r109, %r328, %r333;
	atom.shared.add.u32 	%r334, [%r109], 1;
	shr.u32 	%r335, %r1655, %r1590;
	and.b32  	%r336, %r335, %r82;
	shl.b32 	%r337, %r336, 2;
	add.s32 	%r110, %r328, %r337;
	atom.shared.add.u32 	%r338, [%r110], 1;
	shr.u32 	%r339, %r1656, %r1590;
	and.b32  	%r340, %r339, %r82;
	shl.b32 	%r341, %r340, 2;
	add.s32 	%r111, %r328, %r341;
	atom.shared.add.u32 	%r342, [%r111], 1;
	shr.u32 	%r343, %r1657, %r1590;
	and.b32  	%r344, %r343, %r82;
	shl.b32 	%r345, %r344, 2;
	add.s32 	%r112, %r328, %r345;
	atom.shared.add.u32 	%r346, [%r112], 1;
	shr.u32 	%r347, %r1658, %r1590;
	and.b32  	%r348, %r347, %r82;
	shl.b32 	%r349, %r348, 2;
	add.s32 	%r113, %r328, %r349;
	atom.shared.add.u32 	%r350, [%r113], 1;
	shr.u32 	%r351, %r1659, %r1590;
	and.b32  	%r352, %r351, %r82;
	shl.b32 	%r353, %r352, 2;
	add.s32 	%r114, %r328, %r353;
	atom.shared.add.u32 	%r354, [%r114], 1;
	shr.u32 	%r355, %r1660, %r1590;
	and.b32  	%r356, %r355, %r82;
	shl.b32 	%r357, %r356, 2;
	add.s32 	%r358, %r328, %r357;
	atom.shared.add.u32 	%r359, [%r358], 1;
	shr.u32 	%r360, %r1661, %r1590;
	and.b32  	%r361, %r360, %r82;
	shl.b32 	%r362, %r361, 2;
	add.s32 	%r363, %r328, %r362;
	atom.shared.add.u32 	%r364, [%r363], 1;
	shr.u32 	%r365, %r1662, %r1590;
	and.b32  	%r366, %r365, %r82;
	shl.b32 	%r367, %r366, 2;
	add.s32 	%r115, %r328, %r367;
	atom.shared.add.u32 	%r368, [%r115], 1;
	shr.u32 	%r369, %r1663, %r1590;
	and.b32  	%r370, %r369, %r82;
	shl.b32 	%r371, %r370, 2;
	add.s32 	%r116, %r328, %r371;
	atom.shared.add.u32 	%r372, [%r116], 1;
	shr.u32 	%r373, %r1664, %r1590;
	and.b32  	%r374, %r373, %r82;
	shl.b32 	%r375, %r374, 2;
	add.s32 	%r117, %r328, %r375;
	atom.shared.add.u32 	%r376, [%r117], 1;
	shr.u32 	%r377, %r1665, %r1590;
	and.b32  	%r378, %r377, %r82;
	shl.b32 	%r379, %r378, 2;
	add.s32 	%r118, %r328, %r379;
	atom.shared.add.u32 	%r380, [%r118], 1;
	shr.u32 	%r381, %r1666, %r1590;
	and.b32  	%r382, %r381, %r82;
	shl.b32 	%r383, %r382, 2;
	add.s32 	%r119, %r328, %r383;
	atom.shared.add.u32 	%r384, [%r119], 1;
	shr.u32 	%r385, %r1667, %r1590;
	and.b32  	%r386, %r385, %r82;
	shl.b32 	%r387, %r386, 2;
	add.s32 	%r120, %r328, %r387;
	atom.shared.add.u32 	%r388, [%r120], 1;
	shr.u32 	%r389, %r1668, %r1590;
	and.b32  	%r390, %r389, %r82;
	shl.b32 	%r391, %r390, 2;
	add.s32 	%r392, %r328, %r391;
	atom.shared.add.u32 	%r393, [%r392], 1;
	shr.u32 	%r394, %r1669, %r1590;
	and.b32  	%r395, %r394, %r82;
	shl.b32 	%r396, %r395, 2;
	add.s32 	%r397, %r328, %r396;
	atom.shared.add.u32 	%r398, [%r397], 1;
	shr.u32 	%r399, %r1670, %r1590;
	and.b32  	%r400, %r399, %r82;
	shl.b32 	%r401, %r400, 2;
	add.s32 	%r402, %r328, %r401;
	atom.shared.add.u32 	%r403, [%r402], 1;
	shr.u32 	%r404, %r1671, %r1590;
	and.b32  	%r405, %r404, %r82;
	shl.b32 	%r406, %r405, 2;
	add.s32 	%r407, %r328, %r406;
	atom.shared.add.u32 	%r408, [%r407], 1;
	bar.sync 	0;
	setp.gt.u32 	%p31, %r1, 255;
	shl.b32 	%r409, %r1, 2;
	add.s32 	%r121, %r327, %r409;
	mov.b32 	%r1680, 0;
	@%p31 bra 	$L__BB8_57;
	ld.shared.u32 	%r410, [%r121];
	mov.b32 	%r411, 0;
	st.shared.u32 	[%r121], %r411;
	ld.shared.u32 	%r412, [%r121+1024];
	st.shared.u32 	[%r121+1024], %r410;
	add.s32 	%r413, %r412, %r410;
	ld.shared.u32 	%r414, [%r121+2048];
	st.shared.u32 	[%r121+2048], %r413;
	add.s32 	%r415, %r414, %r413;
	ld.shared.u32 	%r416, [%r121+3072];
	st.shared.u32 	[%r121+3072], %r415;
	add.s32 	%r417, %r416, %r415;
	ld.shared.u32 	%r418, [%r121+4096];
	st.shared.u32 	[%r121+4096], %r417;
	add.s32 	%r419, %r418, %r417;
	ld.shared.u32 	%r420, [%r121+5120];
	st.shared.u32 	[%r121+5120], %r419;
	add.s32 	%r421, %r420, %r419;
	ld.shared.u32 	%r422, [%r121+6144];
	st.shared.u32 	[%r121+6144], %r421;
	add.s32 	%r423, %r422, %r421;
	ld.shared.u32 	%r424, [%r121+7168];
	st.shared.u32 	[%r121+7168], %r423;
	add.s32 	%r425, %r424, %r423;
	ld.shared.u32 	%r426, [%r121+8192];
	st.shared.u32 	[%r121+8192], %r425;
	add.s32 	%r427, %r426, %r425;
	ld.shared.u32 	%r428, [%r121+9216];
	st.shared.u32 	[%r121+9216], %r427;
	add.s32 	%r429, %r428, %r427;
	ld.shared.u32 	%r430, [%r121+10240];
	st.shared.u32 	[%r121+10240], %r429;
	add.s32 	%r431, %r430, %r429;
	ld.shared.u32 	%r432, [%r121+11264];
	st.shared.u32 	[%r121+11264], %r431;
	add.s32 	%r1680, %r432, %r431;
$L__BB8_57:
	ld.param.u64 	%rd230, [_ZN3cub18CUB_300001_SM_10006detail10radix_sort29DeviceRadixSortOnesweepKernelINS1_5radix10policy_hubIjNS0_8NullTypeEyE10Policy1000ELNS0_9SortOrderE0EjS6_yiiNS1_21identity_decomposer_tEEEvPT5_SC_PT3_PKSD_PT1_PKSH_PT2_PKSL_T4_iiT6__param_0];
	cvta.to.global.u64 	%rd4, %rd230;
	setp.gt.u32 	%p32, %r1, 255;
	@%p32 bra 	$L__BB8_59;
	or.b32  	%r433, %r1680, 1073741824;
	shl.b32 	%r434, %r4, 8;
	add.s32 	%r435, %r434, %r1;
	mul.wide.s32 	%rd31, %r435, 4;
	add.s64 	%rd32, %rd4, %rd31;
	st.volatile.global.u32 	[%rd32], %r433;
$L__BB8_59:
	ld.param.u64 	%rd239, [_ZN3cub18CUB_300001_SM_10006detail10radix_sort29DeviceRadixSortOnesweepKernelINS1_5radix10policy_hubIjNS0_8NullTypeEyE10Policy1000ELNS0_9SortOrderE0EjS6_yiiNS1_21identity_decomposer_tEEEvPT5_SC_PT3_PKSD_PT1_PKSH_PT2_PKSL_T4_iiT6__param_4];
	cvta.to.global.u64 	%rd5, %rd239;
	setp.lt.u32 	%p33, %r1, 256;
	setp.eq.s32 	%p34, %r1680, 7296;
	and.pred  	%p35, %p33, %p34;
	selp.u32 	%r436, 1, 0, %p35;
	{ 
	.reg .pred 	%p1; 
	.reg .pred 	%p2; 
	setp.ne.u32 	%p1, %r436, 0; 
	bar.red.or.pred 	%p2, 0, %p1; 
	selp.u32 	%r437, 1, 0, %p2; 
	}
	setp.eq.s32 	%p36, %r437, 0;
	cvt.u64.u32 	%rd6, %r1;
	@%p36 bra 	$L__BB8_111;
	shl.b32 	%r438, %r1, 3;
	add.s32 	%r440, %r327, %r438;
	add.s32 	%r124, %r440, 29184;
	@%p32 bra 	$L__BB8_68;
	ld.param.u64 	%rd237, [_ZN3cub18CUB_300001_SM_10006detail10radix_sort29DeviceRadixSortOnesweepKernelINS1_5radix10policy_hubIjNS0_8NullTypeEyE10Policy1000ELNS0_9SortOrderE0EjS6_yiiNS1_21identity_decomposer_tEEEvPT5_SC_PT3_PKSD_PT1_PKSH_PT2_PKSL_T4_iiT6__param_3];
	cvta.to.global.u64 	%rd33, %rd237;
	shl.b64 	%rd34, %rd6, 3;
	add.s64 	%rd35, %rd33, %rd34;
	ld.global.u64 	%rd36, [%rd35];
	setp.gt.u32 	%p38, %r1, %r107;
	selp.b64 	%rd37, 7296, 0, %p38;
	sub.s64 	%rd240, %rd36, %rd37;
	st.shared.u64 	[%r124], %rd240;
	setp.lt.s32 	%p39, %r4, 1;
	mov.u32 	%r1684, %r1680;
	@%p39 bra 	$L__BB8_67;
	mov.b32 	%r1682, -1;
	mov.u32 	%r1681, %r4;
	mov.u32 	%r1684, %r1680;
$L__BB8_63:
	add.s32 	%r128, %r1681, -1;
$L__BB8_64:
	membar.cta;
	shl.b32 	%r442, %r128, 8;
	add.s32 	%r443, %r442, %r1;
	mul.wide.s32 	%rd38, %r443, 4;
	add.s64 	%rd39, %rd4, %rd38;
	ld.volatile.global.u32 	%r129, [%rd39];
	setp.eq.s32 	%p40, %r129, 0;
	@%p40 bra 	$L__BB8_64;
	and.b32  	%r444, %r129, 1073741823;
	add.s32 	%r1684, %r444, %r1684;
	setp.gt.s32 	%p41, %r129, -1;
	vote.sync.ballot.b32 	%r1682, %p41, %r1682;
	setp.gt.u32 	%p43, %r1681, 1;
	and.pred  	%p44, %p41, %p43;
	mov.u32 	%r1681, %r128;
	@%p44 bra 	$L__BB8_63;
	ld.shared.u64 	%rd240, [%r124];
$L__BB8_67:
	or.b32  	%r445, %r1684, -2147483648;
	shl.b32 	%r446, %r4, 8;
	add.s32 	%r447, %r446, %r1;
	mul.wide.s32 	%rd40, %r447, 4;
	add.s64 	%rd41, %rd4, %rd40;
	st.volatile.global.u32 	[%rd41], %r445;
	sub.s32 	%r448, %r1684, %r1680;
	cvt.s64.s32 	%rd42, %r448;
	add.s64 	%rd43, %rd240, %rd42;
	st.shared.u64 	[%r124], %rd43;
$L__BB8_68:
	ld.param.u32 	%r1584, [_ZN3cub18CUB_300001_SM_10006detail10radix_sort29DeviceRadixSortOnesweepKernelINS1_5radix10policy_hubIjNS0_8NullTypeEyE10Policy1000ELNS0_9SortOrderE0EjS6_yiiNS1_21identity_decomposer_tEEEvPT5_SC_PT3_PKSD_PT1_PKSH_PT2_PKSL_T4_iiT6__param_8];
	ld.param.u64 	%rd233, [_ZN3cub18CUB_300001_SM_10006detail10radix_sort29DeviceRadixSortOnesweepKernelINS1_5radix10policy_hubIjNS0_8NullTypeEyE10Policy1000ELNS0_9SortOrderE0EjS6_yiiNS1_21identity_decomposer_tEEEvPT5_SC_PT3_PKSD_PT1_PKSH_PT2_PKSL_T4_iiT6__param_2];
	mad.lo.s32 	%r133, %r4, 7296, 7296;
	setp.lt.s32 	%p46, %r133, %r1584;
	setp.eq.s64 	%p47, %rd233, 0;
	or.pred  	%p48, %p47, %p46;
	or.pred  	%p49, %p32, %p48;
	@%p49 bra 	$L__BB8_70;
	ld.param.u64 	%rd234, [_ZN3cub18CUB_300001_SM_10006detail10radix_sort29DeviceRadixSortOnesweepKernelINS1_5radix10policy_hubIjNS0_8NullTypeEyE10Policy1000ELNS0_9SortOrderE0EjS6_yiiNS1_21identity_decomposer_tEEEvPT5_SC_PT3_PKSD_PT1_PKSH_PT2_PKSL_T4_iiT6__param_2];
	ld.shared.u64 	%rd44, [%r124];
	setp.gt.u32 	%p50, %r1, %r107;
	selp.b64 	%rd45, 7296, 0, %p50;
	cvt.s64.s32 	%rd46, %r1680;
	add.s64 	%rd47, %rd45, %rd46;
	add.s64 	%rd48, %rd47, %rd44;
	cvta.to.global.u64 	%rd49, %rd234;
	shl.b64 	%rd50, %rd6, 3;
	add.s64 	%rd51, %rd49, %rd50;
	st.global.u64 	[%rd51], %rd48;
$L__BB8_70:
	ld.param.u32 	%r1585, [_ZN3cub18CUB_300001_SM_10006detail10radix_sort29DeviceRadixSortOnesweepKernelINS1_5radix10policy_hubIjNS0_8NullTypeEyE10Policy1000ELNS0_9SortOrderE0EjS6_yiiNS1_21identity_decomposer_tEEEvPT5_SC_PT3_PKSD_PT1_PKSH_PT2_PKSL_T4_iiT6__param_8];
	setp.gt.s32 	%p51, %r133, %r1585;
	bar.sync 	0;
	shl.b32 	%r449, %r107, 3;
	add.s32 	%r451, %r327, %r449;
	ld.shared.u64 	%rd10, [%r451+29184];
	@%p51 bra 	$L__BB8_72;
	and.b32  	%r452, %r1, 31;
	and.b32  	%r453, %r1, 992;
	mul.lo.s32 	%r454, %r453, 19;
	or.b32  	%r455, %r454, %r452;
	cvt.u64.u32 	%rd52, %r455;
	add.s64 	%rd53, %rd10, %rd52;
	shl.b64 	%rd54, %rd53, 2;
	add.s64 	%rd55, %rd5, %rd54;
	st.global.u32 	[%rd55], %r1653;
	st.global.u32 	[%rd55+128], %r1654;
	st.global.u32 	[%rd55+256], %r1655;
	st.global.u32 	[%rd55+384], %r1656;
	st.global.u32 	[%rd55+512], %r1657;
	st.global.u32 	[%rd55+640], %r1658;
	st.global.u32 	[%rd55+768], %r1659;
	st.global.u32 	[%rd55+896], %r1660;
	st.global.u32 	[%rd55+1024], %r1661;
	st.global.u32 	[%rd55+1152], %r1662;
	st.global.u32 	[%rd55+1280], %r1663;
	st.global.u32 	[%rd55+1408], %r1664;
	st.global.u32 	[%rd55+1536], %r1665;
	st.global.u32 	[%rd55+1664], %r1666;
	st.global.u32 	[%rd55+1792], %r1667;
	st.global.u32 	[%rd55+1920], %r1668;
	st.global.u32 	[%rd55+2048], %r1669;
	st.global.u32 	[%rd55+2176], %r1670;
	st.global.u32 	[%rd55+2304], %r1671;
	bra.uni 	$L__BB8_110;
$L__BB8_72:
	ld.param.u32 	%r1586, [_ZN3cub18CUB_300001_SM_10006detail10radix_sort29DeviceRadixSortOnesweepKernelINS1_5radix10policy_hubIjNS0_8NullTypeEyE10Policy1000ELNS0_9SortOrderE0EjS6_yiiNS1_21identity_decomposer_tEEEvPT5_SC_PT3_PKSD_PT1_PKSH_PT2_PKSL_T4_iiT6__param_8];
	mad.lo.s32 	%r134, %r4, -7296, %r1586;
	and.b32  	%r456, %r1, 31;
	and.b32  	%r457, %r1, 992;
	mul.lo.s32 	%r458, %r457, 19;
	or.b32  	%r135, %r458, %r456;
	setp.ge.s32 	%p52, %r135, %r134;
	cvt.u64.u32 	%rd56, %r135;
	add.s64 	%rd57, %rd10, %rd56;
	shl.b64 	%rd58, %rd57, 2;
	add.s64 	%rd11, %rd5, %rd58;
	@%p52 bra 	$L__BB8_74;
	st.global.u32 	[%rd11], %r1653;
$L__BB8_74:
	add.s32 	%r459, %r135, 32;
	setp.ge.s32 	%p53, %r459, %r134;
	@%p53 bra 	$L__BB8_76;
	st.global.u32 	[%rd11+128], %r1654;
$L__BB8_76:
	add.s32 	%r460, %r135, 64;
	setp.ge.s32 	%p54, %r460, %r134;
	@%p54 bra 	$L__BB8_78;
	st.global.u32 	[%rd11+256], %r1655;
$L__BB8_78:
	add.s32 	%r461, %r135, 96;
	setp.ge.s32 	%p55, %r461, %r134;
	@%p55 bra 	$L__BB8_80;
	st.global.u32 	[%rd11+384], %r1656;
$L__BB8_80:
	add.s32 	%r462, %r135, 128;
	setp.ge.s32 	%p56, %r462, %r134;
	@%p56 bra 	$L__BB8_82;
	st.global.u32 	[%rd11+512], %r1657;
$L__BB8_82:
	add.s32 	%r463, %r135, 160;
	setp.ge.s32 	%p57, %r463, %r134;
	@%p57 bra 	$L__BB8_84;
	st.global.u32 	[%rd11+640], %r1658;
$L__BB8_84:
	add.s32 	%r464, %r135, 192;
	setp.ge.s32 	%p58, %r464, %r134;
	@%p58 bra 	$L__BB8_86;
	st.global.u32 	[%rd11+768], %r1659;
$L__BB8_86:
	add.s32 	%r465, %r135, 224;
	setp.ge.s32 	%p59, %r465, %r134;
	@%p59 bra 	$L__BB8_88;
	st.global.u32 	[%rd11+896], %r1660;
$L__BB8_88:
	add.s32 	%r466, %r135, 256;
	setp.ge.s32 	%p60, %r466, %r134;
	@%p60 bra 	$L__BB8_90;
	st.global.u32 	[%rd11+1024], %r1661;
$L__BB8_90:
	add.s32 	%r467, %r135, 288;
	setp.ge.s32 	%p61, %r467, %r134;
	@%p61 bra 	$L__BB8_92;
	st.global.u32 	[%rd11+1152], %r1662;
$L__BB8_92:
	add.s32 	%r468, %r135, 320;
	setp.ge.s32 	%p62, %r468, %r134;
	@%p62 bra 	$L__BB8_94;
	st.global.u32 	[%rd11+1280], %r1663;
$L__BB8_94:
	add.s32 	%r469, %r135, 352;
	setp.ge.s32 	%p63, %r469, %r134;
	@%p63 bra 	$L__BB8_96;
	st.global.u32 	[%rd11+1408], %r1664;
$L__BB8_96:
	add.s32 	%r470, %r135, 384;
	setp.ge.s32 	%p64, %r470, %r134;
	@%p64 bra 	$L__BB8_98;
	st.global.u32 	[%rd11+1536], %r1665;
$L__BB8_98:
	add.s32 	%r471, %r135, 416;
	setp.ge.s32 	%p65, %r471, %r134;
	@%p65 bra 	$L__BB8_100;
	st.global.u32 	[%rd11+1664], %r1666;
$L__BB8_100:
	add.s32 	%r472, %r135, 448;
	setp.ge.s32 	%p66, %r472, %r134;
	@%p66 bra 	$L__BB8_102;
	st.global.u32 	[%rd11+1792], %r1667;
$L__BB8_102:
	add.s32 	%r473, %r135, 480;
	setp.ge.s32 	%p67, %r473, %r134;
	@%p67 bra 	$L__BB8_104;
	st.global.u32 	[%rd11+1920], %r1668;
$L__BB8_104:
	add.s32 	%r474, %r135, 512;
	setp.ge.s32 	%p68, %r474, %r134;
	@%p68 bra 	$L__BB8_106;
	st.global.u32 	[%rd11+2048], %r1669;
$L__BB8_106:
	add.s32 	%r475, %r135, 544;
	setp.ge.s32 	%p69, %r475, %r134;
	@%p69 bra 	$L__BB8_108;
	st.global.u32 	[%rd11+2176], %r1670;
$L__BB8_108:
	add.s32 	%r476, %r135, 576;
	setp.ge.s32 	%p70, %r476, %r134;
	@%p70 bra 	$L__BB8_110;
	st.global.u32 	[%rd11+2304], %r1671;
$L__BB8_110:
	// begin inline asm
	exit;
	// end inline asm
$L__BB8_111:
	mul.hi.u32 	%r477, %r1, 357913942;
	add.s32 	%r478, %r477, %r1;
	shl.b32 	%r479, %r478, 2;
	add.s32 	%r481, %r327, %r479;
	add.s32 	%r136, %r481, 13328;
	st.shared.u32 	[%r481+13328], %r1680;
	bar.sync 	0;
	setp.gt.u32 	%p71, %r1, 31;
	@%p71 bra 	$L__BB8_113;
	mov.u32 	%r512, _ZZN3cub18CUB_300001_SM_10006detail10radix_sort29DeviceRadixSortOnesweepKernelINS1_5radix10policy_hubIjNS0_8NullTypeEyE10Policy1000ELNS0_9SortOrderE0EjS6_yiiNS1_21identity_decomposer_tEEEvPT5_SC_PT3_PKSD_PT1_PKSH_PT2_PKSL_T4_iiT6_E1s;
	mad.lo.s32 	%r513, %r1, 52, %r512;
	ld.shared.u32 	%r514, [%r513+13328];
	ld.shared.u32 	%r515, [%r513+13332];
	ld.shared.u32 	%r516, [%r513+13336];
	ld.shared.u32 	%r517, [%r513+13340];
	ld.shared.u32 	%r518, [%r513+13344];
	ld.shared.u32 	%r519, [%r513+13348];
	ld.shared.u32 	%r520, [%r513+13352];
	ld.shared.u32 	%r521, [%r513+13356];
	ld.shared.u32 	%r522, [%r513+13360];
	ld.shared.u32 	%r523, [%r513+13364];
	ld.shared.u32 	%r524, [%r513+13368];
	ld.shared.u32 	%r525, [%r513+13372];
	add.s32 	%r526, %r515, %r514;
	add.s32 	%r527, %r526, %r516;
	add.s32 	%r528, %r527, %r517;
	add.s32 	%r529, %r528, %r518;
	add.s32 	%r530, %r529, %r519;
	add.s32 	%r531, %r530, %r520;
	add.s32 	%r532, %r531, %r521;
	add.s32 	%r533, %r532, %r522;
	add.s32 	%r534, %r533, %r523;
	add.s32 	%r535, %r534, %r524;
	add.s32 	%r486, %r535, %r525;
	mov.b32 	%r484, 1;
	mov.b32 	%r509, 0;
	mov.b32 	%r511, -1;
	// begin inline asm
	{  .reg .s32 r0;  .reg .pred p;  shfl.sync.up.b32 r0|p, %r486, %r484, %r509, %r511;  @p add.s32 r0, r0, %r486;  mov.s32 %r482, r0;}
	// end inline asm
	mov.b32 	%r490, 2;
	// begin inline asm
	{  .reg .s32 r0;  .reg .pred p;  shfl.sync.up.b32 r0|p, %r482, %r490, %r509, %r511;  @p add.s32 r0, r0, %r482;  mov.s32 %r488, r0;}
	// end inline asm
	mov.b32 	%r496, 4;
	// begin inline asm
	{  .reg .s32 r0;  .reg .pred p;  shfl.sync.up.b32 r0|p, %r488, %r496, %r509, %r511;  @p add.s32 r0, r0, %r488;  mov.s32 %r494, r0;}
	// end inline asm
	mov.b32 	%r502, 8;
	// begin inline asm
	{  .reg .s32 r0;  .reg .pred p;  shfl.sync.up.b32 r0|p, %r494, %r502, %r509, %r511;  @p add.s32 r0, r0, %r494;  mov.s32 %r500, r0;}
	// end inline asm
	mov.b32 	%r508, 16;
	// begin inline asm
	{  .reg .s32 r0;  .reg .pred p;  shfl.sync.up.b32 r0|p, %r500, %r508, %r509, %r511;  @p add.s32 r0, r0, %r500;  mov.s32 %r506, r0;}
	// end inline asm
	sub.s32 	%r536, %r506, %r486;
	add.s32 	%r537, %r514, %r536;
	add.s32 	%r538, %r515, %r537;
	add.s32 	%r539, %r516, %r538;
	add.s32 	%r540, %r517, %r539;
	add.s32 	%r541, %r518, %r540;
	add.s32 	%r542, %r519, %r541;
	add.s32 	%r543, %r520, %r542;
	add.s32 	%r544, %r521, %r543;
	add.s32 	%r545, %r522, %r544;
	add.s32 	%r546, %r523, %r545;
	add.s32 	%r547, %r524, %r546;
	st.shared.u32 	[%r513+13328], %r536;
	st.shared.u32 	[%r513+13332], %r537;
	st.shared.u32 	[%r513+13336], %r538;
	st.shared.u32 	[%r513+13340], %r539;
	st.shared.u32 	[%r513+13344], %r540;
	st.shared.u32 	[%r513+13348], %r541;
	st.shared.u32 	[%r513+13352], %r542;
	st.shared.u32 	[%r513+13356], %r543;
	st.shared.u32 	[%r513+13360], %r544;
	st.shared.u32 	[%r513+13364], %r545;
	st.shared.u32 	[%r513+13368], %r546;
	st.shared.u32 	[%r513+13372], %r547;
$L__BB8_113:
	setp.gt.u32 	%p72, %r1, 255;
	bar.sync 	0;
	ld.shared.u32 	%r137, [%r136];
	@%p72 bra 	$L__BB8_115;
	ld.shared.u32 	%r548, [%r121];
	add.s32 	%r549, %r548, %r137;
	st.shared.u32 	[%r121], %r549;
	ld.shared.u32 	%r550, [%r121+1024];
	add.s32 	%r551, %r550, %r137;
	st.shared.u32 	[%r121+1024], %r551;
	ld.shared.u32 	%r552, [%r121+2048];
	add.s32 	%r553, %r552, %r137;
	st.shared.u32 	[%r121+2048], %r553;
	ld.shared.u32 	%r554, [%r121+3072];
	add.s32 	%r555, %r554, %r137;
	st.shared.u32 	[%r121+3072], %r555;
	ld.shared.u32 	%r556, [%r121+4096];
	add.s32 	%r557, %r556, %r137;
	st.shared.u32 	[%r121+4096], %r557;
	ld.shared.u32 	%r558, [%r121+5120];
	add.s32 	%r559, %r558, %r137;
	st.shared.u32 	[%r121+5120], %r559;
	ld.shared.u32 	%r560, [%r121+6144];
	add.s32 	%r561, %r560, %r137;
	st.shared.u32 	[%r121+6144], %r561;
	ld.shared.u32 	%r562, [%r121+7168];
	add.s32 	%r563, %r562, %r137;
	st.shared.u32 	[%r121+7168], %r563;
	ld.shared.u32 	%r564, [%r121+8192];
	add.s32 	%r565, %r564, %r137;
	st.shared.u32 	[%r121+8192], %r565;
	ld.shared.u32 	%r566, [%r121+9216];
	add.s32 	%r567, %r566, %r137;
	st.shared.u32 	[%r121+9216], %r567;
	ld.shared.u32 	%r568, [%r121+10240];
	add.s32 	%r569, %r568, %r137;
	st.shared.u32 	[%r121+10240], %r569;
	ld.shared.u32 	%r570, [%r121+11264];
	add.s32 	%r571, %r570, %r137;
	st.shared.u32 	[%r121+11264], %r571;
$L__BB8_115:
	bar.sync 	0;
	// begin inline asm
	mov.u32 %r572, %lanemask_le;
	// end inline asm
	mov.b32 	%r575, 1;
	// begin inline asm
	{
    .reg .pred p;
    and.b32 %r573, %r107, %r575;    setp.ne.u32 p, %r573, 0;
    vote.ballot.sync.b32 %r573, p, 0xffffffff;
    @!p not.b32 %r573, %r573;
}

	// end inline asm
	mov.b32 	%r578, 2;
	// begin inline asm
	{
    .reg .pred p;
    and.b32 %r576, %r107, %r578;    setp.ne.u32 p, %r576, 0;
    vote.ballot.sync.b32 %r576, p, 0xffffffff;
    @!p not.b32 %r576, %r576;
}

	// end inline asm
	and.b32  	%r598, %r576, %r573;
	mov.b32 	%r581, 4;
	// begin inline asm
	{
    .reg .pred p;
    and.b32 %r579, %r107, %r581;    setp.ne.u32 p, %r579, 0;
    vote.ballot.sync.b32 %r579, p, 0xffffffff;
    @!p not.b32 %r579, %r579;
}

	// end inline asm
	and.b32  	%r599, %r579, %r598;
	mov.b32 	%r584, 8;
	// begin inline asm
	{
    .reg .pred p;
    and.b32 %r582, %r107, %r584;    setp.ne.u32 p, %r582, 0;
    vote.ballot.sync.b32 %r582, p, 0xffffffff;
    @!p not.b32 %r582, %r582;
}

	// end inline asm
	and.b32  	%r600, %r582, %r599;
	mov.b32 	%r587, 16;
	// begin inline asm
	{
    .reg .pred p;
    and.b32 %r585, %r107, %r587;    setp.ne.u32 p, %r585, 0;
    vote.ballot.sync.b32 %r585, p, 0xffffffff;
    @!p not.b32 %r585, %r585;
}

	// end inline asm
	and.b32  	%r601, %r585, %r600;
	mov.b32 	%r590, 32;
	// begin inline asm
	{
    .reg .pred p;
    and.b32 %r588, %r107, %r590;    setp.ne.u32 p, %r588, 0;
    vote.ballot.sync.b32 %r588, p, 0xffffffff;
    @!p not.b32 %r588, %r588;
}

	// end inline asm
	and.b32  	%r602, %r588, %r601;
	mov.b32 	%r593, 64;
	// begin inline asm
	{
    .reg .pred p;
    and.b32 %r591, %r107, %r593;    setp.ne.u32 p, %r591, 0;
    vote.ballot.sync.b32 %r591, p, 0xffffffff;
    @!p not.b32 %r591, %r591;
}

	// end inline asm
	and.b32  	%r603, %r591, %r602;
	mov.b32 	%r596, 128;
	// begin inline asm
	{
    .reg .pred p;
    and.b32 %r594, %r107, %r596;    setp.ne.u32 p, %r594, 0;
    vote.ballot.sync.b32 %r594, p, 0xffffffff;
    @!p not.b32 %r594, %r594;
}

	// end inline asm
	and.b32  	%r604, %r594, %r603;
	clz.b32 	%r605, %r604;
	sub.s32 	%r139, 31, %r605;
	and.b32  	%r606, %r572, %r604;
	popc.b32 	%r140, %r606;
	setp.ne.s32 	%p73, %r248, %r139;
	mov.b32 	%r1685, 0;
	@%p73 bra 	$L__BB8_117;
	atom.shared.add.u32 	%r1685, [%r108], %r140;
$L__BB8_117:
	ld.param.u32 	%r1591, [_ZN3cub18CUB_300001_SM_10006detail10radix_sort29DeviceRadixSortOnesweepKernelINS1_5radix10policy_hubIjNS0_8NullTypeEyE10Policy1000ELNS0_9SortOrderE0EjS6_yiiNS1_21identity_decomposer_tEEEvPT5_SC_PT3_PKSD_PT1_PKSH_PT2_PKSL_T4_iiT6__param_9];
	shfl.sync.idx.b32	%r632|%p74, %r1685, %r139, 31, -1;
	add.s32 	%r143, %r140, %r632;
	shr.u32 	%r633, %r1654, %r1591;
	and.b32  	%r629, %r633, %r82;
	mov.b32 	%r609, 1;
	// begin inline asm
	{
    .reg .pred p;
    and.b32 %r607, %r629, %r609;    setp.ne.u32 p, %r607, 0;
    vote.ballot.sync.b32 %r607, p, 0xffffffff;
    @!p not.b32 %r607, %r607;
}

	// end inline asm
	mov.b32 	%r612, 2;
	// begin inline asm
	{
    .reg .pred p;
    and.b32 %r610, %r629, %r612;    setp.ne.u32 p, %r610, 0;
    vote.ballot.sync.b32 %r610, p, 0xffffffff;
    @!p not.b32 %r610, %r610;
}

	// end inline asm
	and.b32  	%r634, %r610, %r607;
	mov.b32 	%r615, 4;
	// begin inline asm
	{
    .reg .pred p;
    and.b32 %r613, %r629, %r615;    setp.ne.u32 p, %r613, 0;
    vote.ballot.sync.b32 %r613, p, 0xffffffff;
    @!p not.b32 %r613, %r613;
}

	// end inline asm
	and.b32  	%r635, %r613, %r634;
	mov.b32 	%r618, 8;
	// begin inline asm
	{
    .reg .pred p;
    and.b32 %r616, %r629, %r618;    setp.ne.u32 p, %r616, 0;
    vote.ballot.sync.b32 %r616, p, 0xffffffff;
    @!p not.b32 %r616, %r616;
}

	// end inline asm
	and.b32  	%r636, %r616, %r635;
	mov.b32 	%r621, 16;
	// begin inline asm
	{
    .reg .pred p;
    and.b32 %r619, %r629, %r621;    setp.ne.u32 p, %r619, 0;
    vote.ballot.sync.b32 %r619, p, 0xffffffff;
    @!p not.b32 %r619, %r619;
}

	// end inline asm
	and.b32  	%r637, %r619, %r636;
	mov.b32 	%r624, 32;
	// begin inline asm
	{
    .reg .pred p;
    and.b32 %r622, %r629, %r624;    setp.ne.u32 p, %r622, 0;
    vote.ballot.sync.b32 %r622, p, 0xffffffff;
    @!p not.b32 %r622, %r622;
}

	// end inline asm
	and.b32  	%r638, %r622, %r637;
	mov.b32 	%r627, 64;
	// begin inline asm
	{
    .reg .pred p;
    and.b32 %r625, %r629, %r627;    setp.ne.u32 p, %r625, 0;
    vote.ballot.sync.b32 %r625, p, 0xffffffff;
    @!p not.b32 %r625, %r625;
}

	// end inline asm
	and.b32  	%r639, %r625, %r638;
	mov.b32 	%r630, 128;
	// begin inline asm
	{
    .reg .pred p;
    and.b32 %r628, %r629, %r630;    setp.ne.u32 p, %r628, 0;
    vote.ballot.sync.b32 %r628, p, 0xffffffff;
    @!p not.b32 %r628, %r628;
}

	// end inline asm
	and.b32  	%r640, %r628, %r639;
	clz.b32 	%r641, %r640;
	sub.s32 	%r144, 31, %r641;
	and.b32  	%r642, %r572, %r640;
	popc.b32 	%r145, %r642;
	setp.ne.s32 	%p75, %r248, %r144;
	mov.b32 	%r1686, 0;
	@%p75 bra 	$L__BB8_119;
	atom.shared.add.u32 	%r1686, [%r109], %r145;
$L__BB8_119:
	ld.param.u32 	%r1592, [_ZN3cub18CUB_300001_SM_10006detail10radix_sort29DeviceRadixSortOnesweepKernelINS1_5radix10policy_hubIjNS0_8NullTypeEyE10Policy1000ELNS0_9SortOrderE0EjS6_yiiNS1_21identity_decomposer_tEEEvPT5_SC_PT3_PKSD_PT1_PKSH_PT2_PKSL_T4_iiT6__param_9];
	shfl.sync.idx.b32	%r668|%p76, %r1686, %r144, 31, -1;
	add.s32 	%r148, %r145, %r668;
	shr.u32 	%r669, %r1655, %r1592;
	and.b32  	%r665, %r669, %r82;
	mov.b32 	%r645, 1;
	// begin inline asm
	{
    .reg .pred p;
    and.b32 %r643, %r665, %r645;    setp.ne.u32 p, %r643, 0;
    vote.ballot.sync.b32 %r643, p, 0xffffffff;
    @!p not.b32 %r643, %r643;
}

	// end inline asm
	mov.b32 	%r648, 2;
	// begin inline asm
	{
    .reg .pred p;
    and.b32 %r646, %r665, %r648;    setp.ne.u32 p, %r646, 0;
    vote.ballot.sync.b32 %r646, p, 0xffffffff;
    @!p not.b32 %r646, %r646;
}

	// end inline asm
	and.b32  	%r670, %r646, %r643;
	mov.b32 	%r651, 4;
	// begin inline asm
	{
    .reg .pred p;
    and.b32 %r649, %r665, %r651;    setp.ne.u32 p, %r649, 0;
    vote.ballot.sync.b32 %r649, p, 0xffffffff;
    @!p not.b32 %r649, %r649;
}

	// end inline asm
	and.b32  	%r671, %r649, %r670;
	mov.b32 	%r654, 8;
	// begin inline asm
	{
    .reg .pred p;
    and.b32 %r652, %r665, %r654;    setp.ne.u32 p, %r652, 0;
    vote.ballot.sync.b32 %r652, p, 0xffffffff;
    @!p not.b32 %r652, %r652;
}

	// end inline asm
	and.b32  	%r672, %r652, %r671;
	mov.b32 	%r657, 16;
	// begin inline asm
	{
    .reg .pred p;
    and.b32 %r655, %r665, %r657;    setp.ne.u32 p, %r655, 0;
    vote.ballot.sync.b32 %r655, p, 0xffffffff;
    @!p not.b32 %r655, %r655;
}

	// end inline asm
	and.b32  	%r673, %r655, %r672;
	mov.b32 	%r660, 32;
	// begin inline asm
	{
    .reg .pred p;
    and.b32 %r658, %r665, %r660;    setp.ne.u32 p, %r658, 0;
    vote.ballot.sync.b32 %r658, p, 0xffffffff;
    @!p not.b32 %r658, %r658;
}

	// end inline asm
	and.b32  	%r674, %r658, %r673;
	mov.b32 	%r663, 64;
	// begin inline asm
	{
    .reg .pred p;
    and.b32 %r661, %r665, %r663;    setp.ne.u32 p, %r661, 0;
    vote.ballot.sync.b32 %r661, p, 0xffffffff;
    @!p not.b32 %r661, %r661;
}

	// end inline asm
	and.b32  	%r675, %r661, %r674;
	mov.b32 	%r666, 128;
	// begin inline asm
	{
    .reg .pred p;
    and.b32 %r664, %r665, %r666;    setp.ne.u32 p, %r664, 0;
    vote.ballot.sync.b32 %r664, p, 0xffffffff;
    @!p not.b32 %r664, %r664;
}

	// end inline asm
	and.b32  	%r676, %r664, %r675;
	clz.b32 	%r677, %r676;
	sub.s32 	%r149, 31, %r677;
	and.b32  	%r678, %r572, %r676;
	popc.b32 	%r150, %r678;
	setp.ne.s32 	%p77, %r248, %r149;
	mov.b32 	%r1687, 0;
	@%p77 bra 	$L__BB8_121;
	atom.shared.add.u32 	%r1687, [%r110], %r150;
$L__BB8_121:
	ld.param.u32 	%r1593, [_ZN3cub18CUB_300001_SM_10006detail10radix_sort29DeviceRadixSortOnesweepKernelINS1_5radix10policy_hubIjNS0_8NullTypeEyE10Policy1000ELNS0_9SortOrderE0EjS6_yiiNS1_21identity_decomposer_tEEEvPT5_SC_PT3_PKSD_PT1_PKSH_PT2_PKSL_T4_iiT6__param_9];
	shfl.sync.idx.b32	%r704|%p78, %r1687, %r149, 31, -1;
	add.s32 	%r153, %r150, %r704;
	shr.u32 	%r705, %r1656, %r1593;
	and.b32  	%r701, %r705, %r82;
	mov.b32 	%r681, 1;
	// begin inline asm
	{
    .reg .pred p;
    and.b32 %r679, %r701, %r681;    setp.ne.u32 p, %r679, 0;
    vote.ballot.sync.b32 %r679, p, 0xffffffff;
    @!p not.b32 %r679, %r679;
}

	// end inline asm
	mov.b32 	%r684, 2;
	// begin inline asm
	{
    .reg .pred p;
    and.b32 %r682, %r701, %r684;    setp.ne.u32 p, %r682, 0;
    vote.ballot.sync.b32 %r682, p, 0xffffffff;
    @!p not.b32 %r682, %r682;
}

	// end inline asm
	and.b32  	%r706, %r682, %r679;
	mov.b32 	%r687, 4;
	// begin inline asm
	{
    .reg .pred p;
    and.b32 %r685, %r701, %r687;    setp.ne.u32 p, %r685, 0;
    vote.ballot.sync.b32 %r685, p, 0xffffffff;
    @!p not.b32 %r685, %r685;
}

	// end inline asm
	and.b32  	%r707, %r685, %r706;
	mov.b32 	%r690, 8;
	// begin inline asm
	{
    .reg .pred p;
    and.b32 %r688, %r701, %r690;    setp.ne.u32 p, %r688, 0;
    vote.ballot.sync.b32 %r688, p, 0xffffffff;
    @!p not.b32 %r688, %r688;
}

	// end inline asm
	and.b32  	%r708, %r688, %r707;
	mov.b32 	%r693, 16;
	// begin inline asm
	{
    .reg .pred p;
    and.b32 %r691, %r701, %r693;    setp.ne.u32 p, %r691, 0;
    vote.ballot.sync.b32 %r691, p, 0xffffffff;
    @!p not.b32 %r691, %r691;
}

	// end inline asm
	and.b32  	%r709, %r691, %r708;
	mov.b32 	%r696, 32;
	// begin inline asm
	{
    .reg .pred p;
    and.b32 %r694, %r701, %r696;    setp.ne.u32 p, %r694, 0;
    vote.ballot.sync.b32 %r694, p, 0xffffffff;
    @!p not.b32 %r694, %r694;
}

	// end inline asm
	and.b32  	%r710, %r694, %r709;
	mov.b32 	%r699, 64;
	// begin inline asm
	{
    .reg .pred p;
    and.b32 %r697, %r701, %r699;    setp.ne.u32 p, %r697, 0;
    vote.ballot.sync.b32 %r697, p, 0xffffffff;
    @!p not.b32 %r697, %r697;
}

	// end inline asm
	and.b32  	%r711, %r697, %r710;
	mov.b32 	%r702, 128;
	// begin inline asm
	{
    .reg .pred p;
    and.b32 %r700, %r701, %r702;    setp.ne.u32 p, %r700, 0;
    vote.ballot.sync.b32 %r700, p, 0xffffffff;
    @!p not.b32 %r700, %r700;
}

	// end inline asm
	and.b32  	%r712, %r700, %r711;
	clz.b32 	%r713, %r712;
	sub.s32 	%r154, 31, %r713;
	and.b32  	%r714, %r572, %r712;
	popc.b32 	%r155, %r714;
	setp.ne.s32 	%p79, %r248, %r154;
	mov.b32 	%r1688, 0;
	@%p79 bra 	$L__BB8_123;
	atom.shared.add.u32 	%r1688, [%r111], %r155;
$L__BB8_123:
	ld.param.u32 	%r1594, [_ZN3cub18CUB_300001_SM_10006detail10radix_sort29DeviceRadixSortOnesweepKernelINS1_5radix10policy_hubIjNS0_8NullTypeEyE10Policy1000ELNS0_9SortOrderE0EjS6_yiiNS1_21identity_decomposer_tEEEvPT5_SC_PT3_PKSD_PT1_PKSH_PT2_PKSL_T4_iiT6__param_9];
	shfl.sync.idx.b32	%r740|%p80, %r1688, %r154, 31, -1;
	add.s32 	%r158, %r155, %r740;
	shr.u32 	%r741, %r1657, %r1594;
	and.b32  	%r737, %r741, %r82;
	mov.b32 	%r717, 1;
	// begin inline asm
	{
    .reg .pred p;
    and.b32 %r715, %r737, %r717;    setp.ne.u32 p, %r715, 0;
    vote.ballot.sync.b32 %r715, p, 0xffffffff;
    @!p not.b32 %r715, %r715;
}

	// end inline asm
	mov.b32 	%r720, 2;
	// begin inline asm
	{
    .reg .pred p;
    and.b32 %r718, %r737, %r720;    setp.ne.u32 p, %r718, 0;
    vote.ballot.sync.b32 %r718, p, 0xffffffff;
    @!p not.b32 %r718, %r718;
}

	// end inline asm
	and.b32  	%r742, %r718, %r715;
	mov.b32 	%r723, 4;
	// begin inline asm
	{
    .reg .pred p;
    and.b32 %r721, %r737, %r723;    setp.ne.u32 p, %r721, 0;
    vote.ballot.sync.b32 %r721, p, 0xffffffff;
    @!p not.b32 %r721, %r721;
}

	// end inline asm
	and.b32  	%r743, %r721, %r742;
	mov.b32 	%r726, 8;
	// begin inline asm
	{
    .reg .pred p;
    and.b32 %r724, %r737, %r726;    setp.ne.u32 p, %r724, 0;
    vote.ballot.sync.b32 %r724, p, 0xffffffff;
    @!p not.b32 %r724, %r724;
}

	// end inline asm
	and.b32  	%r744, %r724, %r743;
	mov.b32 	%r729, 16;
	// begin inline asm
	{
    .reg .pred p;
    and.b32 %r727, %r737, %r729;    setp.ne.u32 p, %r727, 0;
    vote.ballot.sync.b32 %r727, p, 0xffffffff;
    @!p not.b32 %r727, %r727;
}

	// end inline asm
	and.b32  	%r745, %r727, %r744;
	mov.b32 	%r732, 32;
	// begin inline asm
	{
    .reg .pred p;
    and.b32 %r730, %r737, %r732;    setp.ne.u32 p, %r730, 0;
    vote.ballot.sync.b32 %r730, p, 0xffffffff;
    @!p not.b32 %r730, %r730;
}

	// end inline asm
	and.b32  	%r746, %r730, %r745;
	mov.b32 	%r735, 64;
	// begin inline asm
	{
    .reg .pred p;
    and.b32 %r733, %r737, %r735;    setp.ne.u32 p, %r733, 0;
    vote.ballot.sync.b32 %r733, p, 0xffffffff;
    @!p not.b32 %r733, %r733;
}

	// end inline asm
	and.b32  	%r747, %r733, %r746;
	mov.b32 	%r738, 128;
	// begin inline asm
	{
    .reg .pred p;
    and.b32 %r736, %r737, %r738;    setp.ne.u32 p, %r736, 0;
    vote.ballot.sync.b32 %r736, p, 0xffffffff;
    @!p not.b32 %r736, %r736;
}

	// end inline asm
	and.b32  	%r748, %r736, %r747;
	clz.b32 	%r749, %r748;
	sub.s32 	%r159, 31, %r749;
	and.b32  	%r750, %r572, %r748;
	popc.b32 	%r160, %r750;
	setp.ne.s32 	%p81, %r248, %r159;
	mov.b32 	%r1689, 0;
	@%p81 bra 	$L__BB8_125;
	atom.shared.add.u32 	%r1689, [%r112], %r160;
$L__BB8_125:
	ld.param.u32 	%r1595, [_ZN3cub18CUB_300001_SM_10006detail10radix_sort29DeviceRadixSortOnesweepKernelINS1_5radix10policy_hubIjNS0_8NullTypeEyE10Policy1000ELNS0_9SortOrderE0EjS6_yiiNS1_21identity_decomposer_tEEEvPT5_SC_PT3_PKSD_PT1_PKSH_PT2_PKSL_T4_iiT6__param_9];
	shfl.sync.idx.b32	%r776|%p82, %r1689, %r159, 31, -1;
	add.s32 	%r163, %r160, %r776;
	shr.u32 	%r777, %r1658, %r1595;
	and.b32  	%r773, %r777, %r82;
	mov.b32 	%r753, 1;
	// begin inline asm
	{
    .reg .pred p;
    and.b32 %r751, %r773, %r753;    setp.ne.u32 p, %r751, 0;
    vote.ballot.sync.b32 %r751, p, 0xffffffff;
    @!p not.b32 %r751, %r751;
}

	// end inline asm
	mov.b32 	%r756, 2;
	// begin inline asm
	{
    .reg .pred p;
    and.b32 %r754, %r773, %r756;    setp.ne.u32 p, %r754, 0;
    vote.ballot.sync.b32 %r754, p, 0xffffffff;
    @!p not.b32 %r754, %r754;
}

	// end inline asm
	and.b32  	%r778, %r754, %r751;
	mov.b32 	%r759, 4;
	// begin inline asm
	{
    .reg .pred p;
    and.b32 %r757, %r773, %r759;    setp.ne.u32 p, %r757, 0;
    vote.ballot.sync.b32 %r757, p, 0xffffffff;
    @!p not.b32 %r757, %r757;
}

	// end inline asm
	and.b32  	%r779, %r757, %r778;
	mov.b32 	%r762, 8;
	// begin inline asm
	{
    .reg .pred p;
    and.b32 %r760, %r773, %r762;    setp.ne.u32 p, %r760, 0;
    vote.ballot.sync.b32 %r760, p, 0xffffffff;
    @!p not.b32 %r760, %r760;
}

	// end inline asm
	and.b32  	%r780, %r760, %r779;
	mov.b32 	%r765, 16;
	// begin inline asm
	{
    .reg .pred p;
    and.b32 %r763, %r773, %r765;    setp.ne.u32 p, %r763, 0;
    vote.ballot.sync.b32 %r763, p, 0xffffffff;
    @!p not.b32 %r763, %r763;
}

	// end inline asm
	and.b32  	%r781, %r763, %r780;
	mov.b32 	%r768, 32;
	// begin inline asm
	{
    .reg .pred p;
    and.b32 %r766, %r773, %r768;    setp.ne.u32 p, %r766, 0;
    vote.ballot.sync.b32 %r766, p, 0xffffffff;
    @!p not.b32 %r766, %r766;
}

	// end inline asm
	and.b32  	%r782, %r766, %r781;
	mov.b32 	%r771, 64;
	// begin inline asm
	{
    .reg .pred p;
    and.b32 %r769, %r773, %r771;    setp.ne.u32 p, %r769, 0;
    vote.ballot.sync.b32 %r769, p, 0xffffffff;
    @!p not.b32 %r769, %r769;
}

	// end inline asm
	and.b32  	%r783, %r769, %r782;
	mov.b32 	%r774, 128;
	// begin inline asm
	{
    .reg .pred p;
    and.b32 %r772, %r773, %r774;    setp.ne.u32 p, %r772, 0;
    vote.ballot.sync.b32 %r772, p, 0xffffffff;
    @!p not.b32 %r772, %r772;
}

	// end inline asm
	and.b32  	%r784, %r772, %r783;
	clz.b32 	%r785, %r784;
	sub.s32 	%r164, 31, %r785;
	and.b32  	%r786, %r572, %r784;
	popc.b32 	%r165, %r786;
	setp.ne.s32 	%p83, %r248, %r164;
	mov.b32 	%r1690, 0;
	@%p83 bra 	$L__BB8_127;
	atom.shared.add.u32 	%r1690, [%r113], %r165;
$L__BB8_127:
	ld.param.u32 	%r1596, [_ZN3cub18CUB_300001_SM_10006detail10radix_sort29DeviceRadixSortOnesweepKernelINS1_5radix10policy_hubIjNS0_8NullTypeEyE10Policy1000ELNS0_9SortOrderE0EjS6_yiiNS1_21identity_decomposer_tEEEvPT5_SC_PT3_PKSD_PT1_PKSH_PT2_PKSL_T4_iiT6__param_9];
	shfl.sync.idx.b32	%r812|%p84, %r1690, %r164, 31, -1;
	add.s32 	%r168, %r165, %r812;
	shr.u32 	%r813, %r1659, %r1596;
	and.b32  	%r809, %r813, %r82;
	mov.b32 	%r789, 1;
	// begin inline asm
	{
    .reg .pred p;
    and.b32 %r787, %r809, %r789;    setp.ne.u32 p, %r787, 0;
    vote.ballot.sync.b32 %r787, p, 0xffffffff;
    @!p not.b32 %r787, %r787;
}

	// end inline asm
	mov.b32 	%r792, 2;
	// begin inline asm
	{
    .reg .pred p;
    and.b32 %r790, %r809, %r792;    setp.ne.u32 p, %r790, 0;
    vote.ballot.sync.b32 %r790, p, 0xffffffff;
    @!p not.b32 %r790, %r790;
}

	// end inline asm
	and.b32  	%r814, %r790, %r787;
	mov.b32 	%r795, 4;
	// begin inline asm
	{
    .reg .pred p;
    and.b32 %r793, %r809, %r795;    setp.ne.u32 p, %r793, 0;
    vote.ballot.sync.b32 %r793, p, 0xffffffff;
    @!p not.b32 %r793, %r793;
}

	// end inline asm
	and.b32  	%r815, %r793, %r814;
	mov.b32 	%r798, 8;
	// begin inline asm
	{
    .reg .pred p;
    and.b32 %r796, %r809, %r798;    setp.ne.u32 p, %r796, 0;
    vote.ballot.sync.b32 %r796, p, 0xffffffff;
    @!p not.b32 %r796, %r796;
}

	// end inline asm
	and.b32  	%r816, %r796, %r815;
	mov.b32 	%r801, 16;
	// begin inline asm
	{
    .reg .pred p;
    and.b32 %r799, %r809, %r801;    setp.ne.u32 p, %r799, 0;
    vote.ballot.sync.b32 %r799, p, 0xffffffff;
    @!p not.b32 %r799, %r799;
}

	// end inline asm
	and.b32  	%r817, %r799, %r816;
	mov.b32 	%r804, 32;
	// begin inline asm
	{
    .reg .pred p;
    and.b32 %r802, %r809, %r804;    setp.ne.u32 p, %r802, 0;
    vote.ballot.sync.b32 %r802, p, 0xffffffff;
    @!p not.b32 %r802, %r802;
}

	// end inline asm
	and.b32  	%r818, %r802, %r817;
	mov.b32 	%r807, 64;
	// begin inline asm
	{
    .reg .pred p;
    and.b32 %r805, %r809, %r807;    setp.ne.u32 p, %r805, 0;
    vote.ballot.sync.b32 %r805, p, 0xffffffff;
    @!p not.b32 %r805, %r805;
}

	// end inline asm
	and.b32  	%r819, %r805, %r818;
	mov.b32 	%r810, 128;
	// begin inline asm
	{
    .reg .pred p;
    and.b32 %r808, %r809, %r810;    setp.ne.u32 p, %r808, 0;
    vote.ballot.sync.b32 %r808, p, 0xffffffff;
    @!p not.b32 %r808, %r808;
}

	// end inline asm
	and.b32  	%r820, %r808, %r819;
	clz.b32 	%r821, %r820;
	sub.s32 	%r169, 31, %r821;
	and.b32  	%r822, %r572, %r820;
	popc.b32 	%r170, %r822;
	setp.ne.s32 	%p85, %r248, %r169;
	mov.b32 	%r1691, 0;
	@%p85 bra 	$L__BB8_129;
	atom.shared.add.u32 	%r1691, [%r114], %r170;
$L__BB8_129:
	ld.param.u32 	%r1597, [_ZN3cub18CUB_300001_SM_10006detail10radix_sort29DeviceRadixSortOnesweepKernelINS1_5radix10policy_hubIjNS0_8NullTypeEyE10Policy1000ELNS0_9SortOrderE0EjS6_yiiNS1_21identity_decomposer_tEEEvPT5_SC_PT3_PKSD_PT1_PKSH_PT2_PKSL_T4_iiT6__param_9];
	shfl.sync.idx.b32	%r848|%p86, %r1691, %r169, 31, -1;
	add.s32 	%r173, %r170, %r848;
	shr.u32 	%r849, %r1660, %r1597;
	and.b32  	%r845, %r849, %r82;
	mov.b32 	%r825, 1;
	// begin inline asm
	{
    .reg .pred p;
    and.b32 %r823, %r845, %r825;    setp.ne.u32 p, %r823, 0;
    vote.ballot.sync.b32 %r823, p, 0xffffffff;
    @!p not.b32 %r823, %r823;
}

	// end inline asm
	mov.b32 	%r828, 2;
	// begin inline asm
	{
    .reg .pred p;
    and.b32 %r826, %r845, %r828;    setp.ne.u32 p, %r826, 0;
    vote.ballot.sync.b32 %r826, p, 0xffffffff;
    @!p not.b32 %r826, %r826;
}

	// end inline asm
	and.b32  	%r850, %r826, %r823;
	mov.b32 	%r831, 4;
	// begin inline asm
	{
    .reg .pred p;
    and.b32 %r829, %r845, %r831;    setp.ne.u32 p, %r829, 0;
    vote.ballot.sync.b32 %r829, p, 0xffffffff;
    @!p not.b32 %r829, %r829;
}

	// end inline asm
	and.b32  	%r851, %r829, %r850;
	mov.b32 	%r834, 8;
	// begin inline asm
	{
    .reg .pred p;
    and.b32 %r832, %r845, %r834;    setp.ne.u32 p, %r832, 0;
    vote.ballot.sync.b32 %r832, p, 0xffffffff;
    @!p not.b32 %r832, %r832;
}

	// end inline asm
	and.b32  	%r852, %r832, %r851;
	mov.b32 	%r837, 16;
	// begin inline asm
	{
    .reg .pred p;
    and.b32 %r835, %r845, %r837;    setp.ne.u32 p, %r835, 0;
    vote.ballot.sync.b32 %r835, p, 0xffffffff;
    @!p not.b32 %r835, %r835;
}

	// end inline asm
	and.b32  	%r853, %r835, %r852;
	mov.b32 	%r840, 32;
	// begin inline asm
	{
    .reg .pred p;
    and.b32 %r838, %r845, %r840;    setp.ne.u32 p, %r838, 0;
    vote.ballot.sync.b32 %r838, p, 0xffffffff;
    @!p not.b32 %r838, %r838;
}

	// end inline asm
	and.b32  	%r854, %r838, %r853;
	mov.b32 	%r843, 64;
	// begin inline asm
	{
    .reg .pred p;
    and.b32 %r841, %r845, %r843;    setp.ne.u32 p, %r841, 0;
    vote.ballot.sync.b32 %r841, p, 0xffffffff;
    @!p not.b32 %r841, %r841;
}

	// end inline asm
	and.b32  	%r855, %r841, %r854;
	mov.b32 	%r846, 128;
	// begin inline asm
	{
    .reg .pred p;
    and.b32 %r844, %r845, %r846;    setp.ne.u32 p, %r844, 0;
    vote.ballot.sync.b32 %r844, p, 0xffffffff;
    @!p not.b32 %r844, %r844;
}

	// end inline asm
	and.b32  	%r856, %r844, %r855;
	clz.b32 	%r857, %r856;
	sub.s32 	%r174, 31, %r857;
	and.b32  	%r858, %r572, %r856;
	popc.b32 	%r175, %r858;
	setp.ne.s32 	%p87, %r248, %r174;
	mov.b32 	%r1692, 0;
	@%p87 bra 	$L__BB8_131;
	ld.param.u32 	%r1598, [_ZN3cub18CUB_300001_SM_10006detail10radix_sort29DeviceRadixSortOnesweepKernelINS1_5radix10policy_hubIjNS0_8NullTypeEyE10Policy1000ELNS0_9SortOrderE0EjS6_yiiNS1_21identity_decomposer_tEEEvPT5_SC_PT3_PKSD_PT1_PKSH_PT2_PKSL_T4_iiT6__param_9];
	shl.b32 	%r859, %r1, 5;
	and.b32  	%r860, %r859, 31744;
	mov.u32 	%r861, _ZZN3cub18CUB_300001_SM_10006detail10radix_sort29DeviceRadixSortOnesweepKernelINS1_5radix10policy_hubIjNS0_8NullTypeEyE10Policy1000ELNS0_9SortOrderE0EjS6_yiiNS1_21identity_decomposer_tEEEvPT5_SC_PT3_PKSD_PT1_PKSH_PT2_PKSL_T4_iiT6_E1s;
	add.s32 	%r862, %r861, %r860;
	shr.u32 	%r863, %r1660, %r1598;
	and.b32  	%r864, %r863, %r82;
	shl.b32 	%r865, %r864, 2;
	add.s32 	%r866, %r862, %r865;
	atom.shared.add.u32 	%r1692, [%r866], %r175;
$L__BB8_131:
	ld.param.u32 	%r1599, [_ZN3cub18CUB_300001_SM_10006detail10radix_sort29DeviceRadixSortOnesweepKernelINS1_5radix10policy_hubIjNS0_8NullTypeEyE10Policy1000ELNS0_9SortOrderE0EjS6_yiiNS1_21identity_decomposer_tEEEvPT5_SC_PT3_PKSD_PT1_PKSH_PT2_PKSL_T4_iiT6__param_9];
	shfl.sync.idx.b32	%r892|%p88, %r1692, %r174, 31, -1;
	add.s32 	%r178, %r175, %r892;
	shr.u32 	%r893, %r1661, %r1599;
	and.b32  	%r889, %r893, %r82;
	mov.b32 	%r869, 1;
	// begin inline asm
	{
    .reg .pred p;
    and.b32 %r867, %r889, %r869;    setp.ne.u32 p, %r867, 0;
    vote.ballot.sync.b32 %r867, p, 0xffffffff;
    @!p not.b32 %r867, %r867;
}

	// end inline asm
	mov.b32 	%r872, 2;
	// begin inline asm
	{
    .reg .pred p;
    and.b32 %r870, %r889, %r872;    setp.ne.u32 p, %r870, 0;
    vote.ballot.sync.b32 %r870, p, 0xffffffff;
    @!p not.b32 %r870, %r870;
}

	// end inline asm
	and.b32  	%r894, %r870, %r867;
	mov.b32 	%r875, 4;
	// begin inline asm
	{
    .reg .pred p;
    and.b32 %r873, %r889, %r875;    setp.ne.u32 p, %r873, 0;
    vote.ballot.sync.b32 %r873, p, 0xffffffff;
    @!p not.b32 %r873, %r873;
}

	// end inline asm
	and.b32  	%r895, %r873, %r894;
	mov.b32 	%r878, 8;
	// begin inline asm
	{
    .reg .pred p;
    and.b32 %r876, %r889, %r878;    setp.ne.u32 p, %r876, 0;
    vote.ballot.sync.b32 %r876, p, 0xffffffff;
    @!p not.b32 %r876, %r876;
}

	// end inline asm
	and.b32  	%r896, %r876, %r895;
	mov.b32 	%r881, 16;
	// begin inline asm
	{
    .reg .pred p;
    and.b32 %r879, %r889, %r881;    setp.ne.u32 p, %r879, 0;
    vote.ballot.sync.b32 %r879, p, 0xffffffff;
    @!p not.b32 %r879, %r879;
}

	// end inline asm
	and.b32  	%r897, %r879, %r896;
	mov.b32 	%r884, 32;
	// begin inline asm
	{
    .reg .pred p;
    and.b32 %r882, %r889, %r884;    setp.ne.u32 p, %r882, 0;
    vote.ballot.sync.b32 %r882, p, 0xffffffff;
    @!p not.b32 %r882, %r882;
}

	// end inline asm
	and.b32  	%r898, %r882, %r897;
	mov.b32 	%r887, 64;
	// begin inline asm
	{
    .reg .pred p;
    and.b32 %r885, %r889, %r887;    setp.ne.u32 p, %r885, 0;
    vote.ballot.sync.b32 %r885, p, 0xffffffff;
    @!p not.b32 %r885, %r885;
}

	// end inline asm
	and.b32  	%r899, %r885, %r898;
	mov.b32 	%r890, 128;
	// begin inline asm
	{
    .reg .pred p;
    and.b32 %r888, %r889, %r890;    setp.ne.u32 p, %r888, 0;
    vote.ballot.sync.b32 %r888, p, 0xffffffff;
    @!p not.b32 %r888, %r888;
}

	// end inline asm
	and.b32  	%r900, %r888, %r899;
	clz.b32 	%r901, %r900;
	sub.s32 	%r179, 31, %r901;
	and.b32  	%r902, %r572, %r900;
	popc.b32 	%r180, %r902;
	setp.ne.s32 	%p89, %r248, %r179;
	mov.b32 	%r1693, 0;
	@%p89 bra 	$L__BB8_133;
	ld.param.u32 	%r1600, [_ZN3cub18CUB_300001_SM_10006detail10radix_sort29DeviceRadixSortOnesweepKernelINS1_5radix10policy_hubIjNS0_8NullTypeEyE10Policy1000ELNS0_9SortOrderE0EjS6_yiiNS1_21identity_decomposer_tEEEvPT5_SC_PT3_PKSD_PT1_PKSH_PT2_PKSL_T4_iiT6__param_9];
	shl.b32 	%r903, %r1, 5;
	and.b32  	%r904, %r903, 31744;
	mov.u32 	%r905, _ZZN3cub18CUB_300001_SM_10006detail10radix_sort29DeviceRadixSortOnesweepKernelINS1_5radix10policy_hubIjNS0_8NullTypeEyE10Policy1000ELNS0_9SortOrderE0EjS6_yiiNS1_21identity_decomposer_tEEEvPT5_SC_PT3_PKSD_PT1_PKSH_PT2_PKSL_T4_iiT6_E1s;
	add.s32 	%r906, %r905, %r904;
	shr.u32 	%r907, %r1661, %r1600;
	and.b32  	%r908, %r907, %r82;
	shl.b32 	%r909, %r908, 2;
	add.s32 	%r910, %r906, %r909;
	atom.shared.add.u32 	%r1693, [%r910], %r180;
$L__BB8_133:
	ld.param.u32 	%r1601, [_ZN3cub18CUB_300001_SM_10006detail10radix_sort29DeviceRadixSortOnesweepKernelINS1_5radix10policy_hubIjNS0_8NullTypeEyE10Policy1000ELNS0_9SortOrderE0EjS6_yiiNS1_21identity_decomposer_tEEEvPT5_SC_PT3_PKSD_PT1_PKSH_PT2_PKSL_T4_iiT6__param_9];
	shfl.sync.idx.b32	%r936|%p90, %r1693, %r179, 31, -1;
	add.s32 	%r183, %r180, %r936;
	shr.u32 	%r937, %r1662, %r1601;
	and.b32  	%r933, %r937, %r82;
	mov.b32 	%r913, 1;
	// begin inline asm
	{
    .reg .pred p;
    and.b32 %r911, %r933, %r913;    setp.ne.u32 p, %r911, 0;
    vote.ballot.sync.b32 %r911, p, 0xffffffff;
    @!p not.b32 %r911, %r911;
}

	// end inline asm
	mov.b32 	%r916, 2;
	// begin inline asm
	{
    .reg .pred p;
    and.b32 %r914, %r933, %r916;    setp.ne.u32 p, %r914, 0;
    vote.ballot.sync.b32 %r914, p, 0xffffffff;
    @!p not.b32 %r914, %r914;
}

	// end inline asm
	and.b32  	%r938, %r914, %r911;
	mov.b32 	%r919, 4;
	// begin inline asm
	{
    .reg .pred p;
    and.b32 %r917, %r933, %r919;    setp.ne.u32 p, %r917, 0;
    vote.ballot.sync.b32 %r917, p, 0xffffffff;
    @!p not.b32 %r917, %r917;
}

	// end inline asm
	and.b32  	%r939, %r917, %r938;
	mov.b32 	%r922, 8;
	// begin inline asm
	{
    .reg .pred p;
    and.b32 %r920, %r933, %r922;    setp.ne.u32 p, %r920, 0;
    vote.ballot.sync.b32 %r920, p, 0xffffffff;
    @!p not.b32 %r920, %r920;
}

	// end inline asm
	and.b32  	%r940, %r920, %r939;
	mov.b32 	%r925, 16;
	// begin inline asm
	{
    .reg .pred p;
    and.b32 %r923, %r933, %r925;    setp.ne.u32 p, %r923, 0;
    vote.ballot.sync.b32 %r923, p, 0xffffffff;
    @!p not.b32 %r923, %r923;
}

	// end inline asm
	and.b32  	%r941, %r923, %r940;
	mov.b32 	%r928, 32;
	// begin inline asm
	{
    .reg .pred p;
    and.b32 %r926, %r933, %r928;    setp.ne.u32 p, %r926, 0;
    vote.ballot.sync.b32 %r926, p, 0xffffffff;
    @!p not.b32 %r926, %r926;
}

	// end inline asm
	and.b32  	%r942, %r926, %r941;
	mov.b32 	%r931, 64;
	// begin inline asm
	{
    .reg .pred p;
    and.b32 %r929, %r933, %r931;    setp.ne.u32 p, %r929, 0;
    vote.ballot.sync.b32 %r929, p, 0xffffffff;
    @!p not.b32 %r929, %r929;
}

	// end inline asm
	and.b32  	%r943, %r929, %r942;
	mov.b32 	%r934, 128;
	// begin inline asm
	{
    .reg .pred p;
    and.b32 %r932, %r933, %r934;    setp.ne.u32 p, %r932, 0;
    vote.ballot.sync.b32 %r932, p, 0xffffffff;
    @!p not.b32 %r932, %r932;
}

	// end inline asm
	and.b32  	%r944, %r932, %r943;
	clz.b32 	%r945, %r944;
	sub.s32 	%r184, 31, %r945;
	and.b32  	%r946, %r572, %r944;
	popc.b32 	%r185, %r946;
	setp.ne.s32 	%p91, %r248, %r184;
	mov.b32 	%r1694, 0;
	@%p91 bra 	$L__BB8_135;
	atom.shared.add.u32 	%r1694, [%r115], %r185;
$L__BB8_135:
	ld.param.u32 	%r1602, [_ZN3cub18CUB_300001_SM_10006detail10radix_sort29DeviceRadixSortOnesweepKernelINS1_5radix10policy_hubIjNS0_8NullTypeEyE10Policy1000ELNS0_9SortOrderE0EjS6_yiiNS1_21identity_decomposer_tEEEvPT5_SC_PT3_PKSD_PT1_PKSH_PT2_PKSL_T4_iiT6__param_9];
	shfl.sync.idx.b32	%r972|%p92, %r1694, %r184, 31, -1;
	add.s32 	%r188, %r185, %r972;
	shr.u32 	%r973, %r1663, %r1602;
	and.b32  	%r969, %r973, %r82;
	mov.b32 	%r949, 1;
	// begin inline asm
	{
    .reg .pred p;
    and.b32 %r947, %r969, %r949;    setp.ne.u32 p, %r947, 0;
    vote.ballot.sync.b32 %r947, p, 0xffffffff;
    @!p not.b32 %r947, %r947;
}

	// end inline asm
	mov.b32 	%r952, 2;
	// begin inline asm
	{
    .reg .pred p;
    and.b32 %r950, %r969, %r952;    setp.ne.u32 p, %r950, 0;
    vote.ballot.sync.b32 %r950, p, 0xffffffff;
    @!p not.b32 %r950, %r950;
}

	// end inline asm
	and.b32  	%r974, %r950, %r947;
	mov.b32 	%r955, 4;
	// begin inline asm
	{
    .reg .pred p;
    and.b32 %r953, %r969, %r955;    setp.ne.u32 p, %r953, 0;
    vote.ballot.sync.b32 %r953, p, 0xffffffff;
    @!p not.b32 %r953, %r953;
}

	// end inline asm
	and.b32  	%r975, %r953, %r974;
	mov.b32 	%r958, 8;
	// begin inline asm
	{
    .reg .pred p;
    and.b32 %r956, %r969, %r958;    setp.ne.u32 p, %r956, 0;
    vote.ballot.sync.b32 %r956, p, 0xffffffff;
    @!p not.b32 %r956, %r956;
}

	// end inline asm
	and.b32  	%r976, %r956, %r975;
	mov.b32 	%r961, 16;
	// begin inline asm
	{
    .reg .pred p;
    and.b32 %r959, %r969, %r961;    setp.ne.u32 p, %r959, 0;
    vote.ballot.sync.b32 %r959, p, 0xffffffff;
    @!p not.b32 %r959, %r959;
}

	// end inline asm
	and.b32  	%r977, %r959, %r976;
	mov.b32 	%r964, 32;
	// begin inline asm
	{
    .reg .pred p;
    and.b32 %r962, %r969, %r964;    setp.ne.u32 p, %r962, 0;
    vote.ballot.sync.b32 %r962, p, 0xffffffff;
    @!p not.b32 %r962, %r962;
}

	// end inline asm
	and.b32  	%r978, %r962, %r977;
	mov.b32 	%r967, 64;
	// begin inline asm
	{
    .reg .pred p;
    and.b32 %r965, %r969, %r967;    setp.ne.u32 p, %r965, 0;
    vote.ballot.sync.b32 %r965, p, 0xffffffff;
    @!p not.b32 %r965, %r965;
}

	// end inline asm
	and.b32  	%r979, %r965, %r978;
	mov.b32 	%r970, 128;
	// begin inline asm
	{
    .reg .pred p;
    and.b32 %r968, %r969, %r970;    setp.ne.u32 p, %r968, 0;
    vote.ballot.sync.b32 %r968, p, 0xffffffff;
    @!p not.b32 %r968, %r968;
}

	// end inline asm
	and.b32  	%r980, %r968, %r979;
	clz.b32 	%r981, %r980;
	sub.s32 	%r189, 31, %r981;
	and.b32  	%r982, %r572, %r980;
	popc.b32 	%r190, %r982;
	setp.ne.s32 	%p93, %r248, %r189;
	mov.b32 	%r1695, 0;
	@%p93 bra 	$L__BB8_137;
	atom.shared.add.u32 	%r1695, [%r116], %r190;
$L__BB8_137:
	ld.param.u32 	%r1603, [_ZN3cub18CUB_300001_SM_10006detail10radix_sort29DeviceRadixSortOnesweepKernelINS1_5radix10policy_hubIjNS0_8NullTypeEyE10Policy1000ELNS0_9SortOrderE0EjS6_yiiNS1_21identity_decomposer_tEEEvPT5_SC_PT3_PKSD_PT1_PKSH_PT2_PKSL_T4_iiT6__param_9];
	shfl.sync.idx.b32	%r1008|%p94, %r1695, %r189, 31, -1;
	add.s32 	%r193, %r190, %r1008;
	shr.u32 	%r1009, %r1664, %r1603;
	and.b32  	%r1005, %r1009, %r82;
	mov.b32 	%r985, 1;
	// begin inline asm
	{
    .reg .pred p;
    and.b32 %r983, %r1005, %r985;    setp.ne.u32 p, %r983, 0;
    vote.ballot.sync.b32 %r983, p, 0xffffffff;
    @!p not.b32 %r983, %r983;
}

	// end inline asm
	mov.b32 	%r988, 2;
	// begin inline asm
	{
    .reg .pred p;
    and.b32 %r986, %r1005, %r988;    setp.ne.u32 p, %r986, 0;
    vote.ballot.sync.b32 %r986, p, 0xffffffff;
    @!p not.b32 %r986, %r986;
}

	// end inline asm
	and.b32  	%r1010, %r986, %r983;
	mov.b32 	%r991, 4;
	// begin inline asm
	{
    .reg .pred p;
    and.b32 %r989, %r1005, %r991;    setp.ne.u32 p, %r989, 0;
    vote.ballot.sync.b32 %r989, p, 0xffffffff;
    @!p not.b32 %r989, %r989;
}

	// end inline asm
	and.b32  	%r1011, %r989, %r1010;
	mov.b32 	%r994, 8;
	// begin inline asm
	{
    .reg .pred p;
    and.b32 %r992, %r1005, %r994;    setp.ne.u32 p, %r992, 0;
    vote.ballot.sync.b32 %r992, p, 0xffffffff;
    @!p not.b32 %r992, %r992;
}

	// end inline asm
	and.b32  	%r1012, %r992, %r1011;
	mov.b32 	%r997, 16;
	// begin inline asm
	{
    .reg .pred p;
    and.b32 %r995, %r1005, %r997;    setp.ne.u32 p, %r995, 0;
    vote.ballot.sync.b32 %r995, p, 0xffffffff;
    @!p not.b32 %r995, %r995;
}

	// end inline asm
	and.b32  	%r1013, %r995, %r1012;
	mov.b32 	%r1000, 32;
	// begin inline asm
	{
    .reg .pred p;
    and.b32 %r998, %r1005, %r1000;    setp.ne.u32 p, %r998, 0;
    vote.ballot.sync.b32 %r998, p, 0xffffffff;
    @!p not.b32 %r998, %r998;
}

	// end inline asm
	and.b32  	%r1014, %r998, %r1013;
	mov.b32 	%r1003, 64;
	// begin inline asm
	{
    .reg .pred p;
    and.b32 %r1001, %r1005, %r1003;    setp.ne.u32 p, %r1001, 0;
    vote.ballot.sync.b32 %r1001, p, 0xffffffff;
    @!p not.b32 %r1001, %r1001;
}

	// end inline asm
	and.b32  	%r1015, %r1001, %r1014;
	mov.b32 	%r1006, 128;
	// begin inline asm
	{
    .reg .pred p;
    and.b32 %r1004, %r1005, %r1006;    setp.ne.u32 p, %r1004, 0;
    vote.ballot.sync.b32 %r1004, p, 0xffffffff;
    @!p not.b32 %r1004, %r1004;
}

	// end inline asm
	and.b32  	%r1016, %r1004, %r1015;
	clz.b32 	%r1017, %r1016;
	sub.s32 	%r194, 31, %r1017;
	and.b32  	%r1018, %r572, %r1016;
	popc.b32 	%r195, %r1018;
	setp.ne.s32 	%p95, %r248, %r194;
	mov.b32 	%r1696, 0;
	@%p95 bra 	$L__BB8_139;
	atom.shared.add.u32 	%r1696, [%r117], %r195;
$L__BB8_139:
	ld.param.u32 	%r1604, [_ZN3cub18CUB_300001_SM_10006detail10radix_sort29DeviceRadixSortOnesweepKernelINS1_5radix10policy_hubIjNS0_8NullTypeEyE10Policy1000ELNS0_9SortOrderE0EjS6_yiiNS1_21identity_decomposer_tEEEvPT5_SC_PT3_PKSD_PT1_PKSH_PT2_PKSL_T4_iiT6__param_9];
	shfl.sync.idx.b32	%r1044|%p96, %r1696, %r194, 31, -1;
	add.s32 	%r198, %r195, %r1044;
	shr.u32 	%r1045, %r1665, %r1604;
	and.b32  	%r1041, %r1045, %r82;
	mov.b32 	%r1021, 1;
	// begin inline asm
	{
    .reg .pred p;
    and.b32 %r1019, %r1041, %r1021;    setp.ne.u32 p, %r1019, 0;
    vote.ballot.sync.b32 %r1019, p, 0xffffffff;
    @!p not.b32 %r1019, %r1019;
}

	// end inline asm
	mov.b32 	%r1024, 2;
	// begin inline asm
	{
    .reg .pred p;
    and.b32 %r1022, %r1041, %r1024;    setp.ne.u32 p, %r1022, 0;
    vote.ballot.sync.b32 %r1022, p, 0xffffffff;
    @!p not.b32 %r1022, %r1022;
}

	// end inline asm
	and.b32  	%r1046, %r1022, %r1019;
	mov.b32 	%r1027, 4;
	// begin inline asm
	{
    .reg .pred p;
    and.b32 %r1025, %r1041, %r1027;    setp.ne.u32 p, %r1025, 0;
    vote.ballot.sync.b32 %r1025, p, 0xffffffff;
    @!p not.b32 %r1025, %r1025;
}

	// end inline asm
	and.b32  	%r1047, %r1025, %r1046;
	mov.b32 	%r1030, 8;
	// begin inline asm
	{
    .reg .pred p;
    and.b32 %r1028, %r1041, %r1030;    setp.ne.u32 p, %r1028, 0;
    vote.ballot.sync.b32 %r1028, p, 0xffffffff;
    @!p not.b32 %r1028, %r1028;
}

	// end inline asm
	and.b32  	%r1048, %r1028, %r1047;
	mov.b32 	%r1033, 16;
	// begin inline asm
	{
    .reg .pred p;
    and.b32 %r1031, %r1041, %r1033;    setp.ne.u32 p, %r1031, 0;
    vote.ballot.sync.b32 %r1031, p, 0xffffffff;
    @!p not.b32 %r1031, %r1031;
}

	// end inline asm
	and.b32  	%r1049, %r1031, %r1048;
	mov.b32 	%r1036, 32;
	// begin inline asm
	{
    .reg .pred p;
    and.b32 %r1034, %r1041, %r1036;    setp.ne.u32 p, %r1034, 0;
    vote.ballot.sync.b32 %r1034, p, 0xffffffff;
    @!p not.b32 %r1034, %r1034;
}

	// end inline asm
	and.b32  	%r1050, %r1034, %r1049;
	mov.b32 	%r1039, 64;
	// begin inline asm
	{
    .reg .pred p;
    and.b32 %r1037, %r1041, %r1039;    setp.ne.u32 p, %r1037, 0;
    vote.ballot.sync.b32 %r1037, p, 0xffffffff;
    @!p not.b32 %r1037, %r1037;
}

	// end inline asm
	and.b32  	%r1051, %r1037, %r1050;
	mov.b32 	%r1042, 128;
	// begin inline asm
	{
    .reg .pred p;
    and.b32 %r1040, %r1041, %r1042;    setp.ne.u32 p, %r1040, 0;
    vote.ballot.sync.b32 %r1040, p, 0xffffffff;
    @!p not.b32 %r1040, %r1040;
}

	// end inline asm
	and.b32  	%r1052, %r1040, %r1051;
	clz.b32 	%r1053, %r1052;
	sub.s32 	%r199, 31, %r1053;
	and.b32  	%r1054, %r572, %r1052;
	popc.b32 	%r200, %r1054;
	setp.ne.s32 	%p97, %r248, %r199;
	mov.b32 	%r1697, 0;
	@%p97 bra 	$L__BB8_141;
	atom.shared.add.u32 	%r1697, [%r118], %r200;
$L__BB8_141:
	ld.param.u32 	%r1605, [_ZN3cub18CUB_300001_SM_10006detail10radix_sort29DeviceRadixSortOnesweepKernelINS1_5radix10policy_hubIjNS0_8NullTypeEyE10Policy1000ELNS0_9SortOrderE0EjS6_yiiNS1_21identity_decomposer_tEEEvPT5_SC_PT3_PKSD_PT1_PKSH_PT2_PKSL_T4_iiT6__param_9];
	shfl.sync.idx.b32	%r1080|%p98, %r1697, %r199, 31, -1;
	add.s32 	%r203, %r200, %r1080;
	shr.u32 	%r1081, %r1666, %r1605;
	and.b32  	%r1077, %r1081, %r82;
	mov.b32 	%r1057, 1;
	// begin inline asm
	{
    .reg .pred p;
    and.b32 %r1055, %r1077, %r1057;    setp.ne.u32 p, %r1055, 0;
    vote.ballot.sync.b32 %r1055, p, 0xffffffff;
    @!p not.b32 %r1055, %r1055;
}

	// end inline asm
	mov.b32 	%r1060, 2;
	// begin inline asm
	{
    .reg .pred p;
    and.b32 %r1058, %r1077, %r1060;    setp.ne.u32 p, %r1058, 0;
    vote.ballot.sync.b32 %r1058, p, 0xffffffff;
    @!p not.b32 %r1058, %r1058;
}

	// end inline asm
	and.b32  	%r1082, %r1058, %r1055;
	mov.b32 	%r1063, 4;
	// begin inline asm
	{
    .reg .pred p;
    and.b32 %r1061, %r1077, %r1063;    setp.ne.u32 p, %r1061, 0;
    vote.ballot.sync.b32 %r1061, p, 0xffffffff;
    @!p not.b32 %r1061, %r1061;
}

	// end inline asm
	and.b32  	%r1083, %r1061, %r1082;
	mov.b32 	%r1066, 8;
	// begin inline asm
	{
    .reg .pred p;
    and.b32 %r1064, %r1077, %r1066;    setp.ne.u32 p, %r1064, 0;
    vote.ballot.sync.b32 %r1064, p, 0xffffffff;
    @!p not.b32 %r1064, %r1064;
}

	// end inline asm
	and.b32  	%r1084, %r1064, %r1083;
	mov.b32 	%r1069, 16;
	// begin inline asm
	{
    .reg .pred p;
    and.b32 %r1067, %r1077, %r1069;    setp.ne.u32 p, %r1067, 0;
    vote.ballot.sync.b32 %r1067, p, 0xffffffff;
    @!p not.b32 %r1067, %r1067;
}

	// end inline asm
	and.b32  	%r1085, %r1067, %r1084;
	mov.b32 	%r1072, 32;
	// begin inline asm
	{
    .reg .pred p;
    and.b32 %r1070, %r1077, %r1072;    setp.ne.u32 p, %r1070, 0;
    vote.ballot.sync.b32 %r1070, p, 0xffffffff;
    @!p not.b32 %r1070, %r1070;
}

	// end inline asm
	and.b32  	%r1086, %r1070, %r1085;
	mov.b32 	%r1075, 64;
	// begin inline asm
	{
    .reg .pred p;
    and.b32 %r1073, %r1077, %r1075;    setp.ne.u32 p, %r1073, 0;
    vote.ballot.sync.b32 %r1073, p, 0xffffffff;
    @!p not.b32 %r1073, %r1073;
}

	// end inline asm
	and.b32  	%r1087, %r1073, %r1086;
	mov.b32 	%r1078, 128;
	// begin inline asm
	{
    .reg .pred p;
    and.b32 %r1076, %r1077, %r1078;    setp.ne.u32 p, %r1076, 0;
    vote.ballot.sync.b32 %r1076, p, 0xffffffff;
    @!p not.b32 %r1076, %r1076;
}

	// end inline asm
	and.b32  	%r1088, %r1076, %r1087;
	clz.b32 	%r1089, %r1088;
	sub.s32 	%r204, 31, %r1089;
	and.b32  	%r1090, %r572, %r1088;
	popc.b32 	%r205, %r1090;
	setp.ne.s32 	%p99, %r248, %r204;
	mov.b32 	%r1698, 0;
	@%p99 bra 	$L__BB8_143;
	atom.shared.add.u32 	%r1698, [%r119], %r205;
$L__BB8_143:
	ld.param.u32 	%r1606, [_ZN3cub18CUB_300001_SM_10006detail10radix_sort29DeviceRadixSortOnesweepKernelINS1_5radix10policy_hubIjNS0_8NullTypeEyE10Policy1000ELNS0_9SortOrderE0EjS6_yiiNS1_21identity_decomposer_tEEEvPT5_SC_PT3_PKSD_PT1_PKSH_PT2_PKSL_T4_iiT6__param_9];
	shfl.sync.idx.b32	%r1116|%p100, %r1698, %r204, 31, -1;
	add.s32 	%r208, %r205, %r1116;
	shr.u32 	%r1117, %r1667, %r1606;
	and.b32  	%r1113, %r1117, %r82;
	mov.b32 	%r1093, 1;
	// begin inline asm
	{
    .reg .pred p;
    and.b32 %r1091, %r1113, %r1093;    setp.ne.u32 p, %r1091, 0;
    vote.ballot.sync.b32 %r1091, p, 0xffffffff;
    @!p not.b32 %r1091, %r1091;
}

	// end inline asm
	mov.b32 	%r1096, 2;
	// begin inline asm
	{
    .reg .pred p;
    and.b32 %r1094, %r1113, %r1096;    setp.ne.u32 p, %r1094, 0;
    vote.ballot.sync.b32 %r1094, p, 0xffffffff;
    @!p not.b32 %r1094, %r1094;
}

	// end inline asm
	and.b32  	%r1118, %r1094, %r1091;
	mov.b32 	%r1099, 4;
	// begin inline asm
	{
    .reg .pred p;
    and.b32 %r1097, %r1113, %r1099;    setp.ne.u32 p, %r1097, 0;
    vote.ballot.sync.b32 %r1097, p, 0xffffffff;
    @!p not.b32 %r1097, %r1097;
}

	// end inline asm
	and.b32  	%r1119, %r1097, %r1118;
	mov.b32 	%r1102, 8;
	// begin inline asm
	{
    .reg .pred p;
    and.b32 %r1100, %r1113, %r1102;    setp.ne.u32 p, %r1100, 0;
    vote.ballot.sync.b32 %r1100, p, 0xffffffff;
    @!p not.b32 %r1100, %r1100;
}

	// end inline asm
	and.b32  	%r1120, %r1100, %r1119;
	mov.b32 	%r1105, 16;
	// begin inline asm
	{
    .reg .pred p;
    and.b32 %r1103, %r1113, %r1105;    setp.ne.u32 p, %r1103, 0;
    vote.ballot.sync.b32 %r1103, p, 0xffffffff;
    @!p not.b32 %r1103, %r1103;
}

	// end inline asm
	and.b32  	%r1121, %r1103, %r1120;
	mov.b32 	%r1108, 32;
	// begin inline asm
	{
    .reg .pred p;
    and.b32 %r1106, %r1113, %r1108;    setp.ne.u32 p, %r1106, 0;
    vote.ballot.sync.b32 %r1106, p, 0xffffffff;
    @!p not.b32 %r1106, %r1106;
}

	// end inline asm
	and.b32  	%r1122, %r1106, %r1121;
	mov.b32 	%r1111, 64;
	// begin inline asm
	{
    .reg .pred p;
    and.b32 %r1109, %r1113, %r1111;    setp.ne.u32 p, %r1109, 0;
    vote.ballot.sync.b32 %r1109, p, 0xffffffff;
    @!p not.b32 %r1109, %r1109;
}

	// end inline asm
	and.b32  	%r1123, %r1109, %r1122;
	mov.b32 	%r1114, 128;
	// begin inline asm
	{
    .reg .pred p;
    and.b32 %r1112, %r1113, %r1114;    setp.ne.u32 p, %r1112, 0;
    vote.ballot.sync.b32 %r1112, p, 0xffffffff;
    @!p not.b32 %r1112, %r1112;
}

	// end inline asm
	and.b32  	%r1124, %r1112, %r1123;
	clz.b32 	%r1125, %r1124;
	sub.s32 	%r209, 31, %r1125;
	and.b32  	%r1126, %r572, %r1124;
	popc.b32 	%r210, %r1126;
	setp.ne.s32 	%p101, %r248, %r209;
	mov.b32 	%r1699, 0;
	@%p101 bra 	$L__BB8_145;
	atom.shared.add.u32 	%r1699, [%r120], %r210;
$L__BB8_145:
	ld.param.u32 	%r1607, [_ZN3cub18CUB_300001_SM_10006detail10radix_sort29DeviceRadixSortOnesweepKernelINS1_5radix10policy_hubIjNS0_8NullTypeEyE10Policy1000ELNS0_9SortOrderE0EjS6_yiiNS1_21identity_decomposer_tEEEvPT5_SC_PT3_PKSD_PT1_PKSH_PT2_PKSL_T4_iiT6__param_9];
	shfl.sync.idx.b32	%r1152|%p102, %r1699, %r209, 31, -1;
	add.s32 	%r213, %r210, %r1152;
	shr.u32 	%r1153, %r1668, %r1607;
	and.b32  	%r1149, %r1153, %r82;
	mov.b32 	%r1129, 1;
	// begin inline asm
	{
    .reg .pred p;
    and.b32 %r1127, %r1149, %r1129;    setp.ne.u32 p, %r1127, 0;
    vote.ballot.sync.b32 %r1127, p, 0xffffffff;
    @!p not.b32 %r1127, %r1127;
}

	// end inline asm
	mov.b32 	%r1132, 2;
	// begin inline asm
	{
    .reg .pred p;
    and.b32 %r1130, %r1149, %r1132;    setp.ne.u32 p, %r1130, 0;
    vote.ballot.sync.b32 %r1130, p, 0xffffffff;
    @!p not.b32 %r1130, %r1130;
}

	// end inline asm
	and.b32  	%r1154, %r1130, %r1127;
	mov.b32 	%r1135, 4;
	// begin inline asm
	{
    .reg .pred p;
    and.b32 %r1133, %r1149, %r1135;    setp.ne.u32 p, %r1133, 0;
    vote.ballot.sync.b32 %r1133, p, 0xffffffff;
    @!p not.b32 %r1133, %r1133;
}

	// end inline asm
	and.b32  	%r1155, %r1133, %r1154;
	mov.b32 	%r1138, 8;
	// begin inline asm
	{
    .reg .pred p;
    and.b32 %r1136, %r1149, %r1138;    setp.ne.u32 p, %r1136, 0;
    vote.ballot.sync.b32 %r1136, p, 0xffffffff;
    @!p not.b32 %r1136, %r1136;
}

	// end inline asm
	and.b32  	%r1156, %r1136, %r1155;
	mov.b32 	%r1141, 16;
	// begin inline asm
	{
    .reg .pred p;
    and.b32 %r1139, %r1149, %r1141;    setp.ne.u32 p, %r1139, 0;
    vote.ballot.sync.b32 %r1139, p, 0xffffffff;
    @!p not.b32 %r1139, %r1139;
}

	// end inline asm
	and.b32  	%r1157, %r1139, %r1156;
	mov.b32 	%r1144, 32;
	// begin inline asm
	{
    .reg .pred p;
    and.b32 %r1142, %r1149, %r1144;    setp.ne.u32 p, %r1142, 0;
    vote.ballot.sync.b32 %r1142, p, 0xffffffff;
    @!p not.b32 %r1142, %r1142;
}

	// end inline asm
	and.b32  	%r1158, %r1142, %r1157;
	mov.b32 	%r1147, 64;
	// begin inline asm
	{
    .reg .pred p;
    and.b32 %r1145, %r1149, %r1147;    setp.ne.u32 p, %r1145, 0;
    vote.ballot.sync.b32 %r1145, p, 0xffffffff;
    @!p not.b32 %r1145, %r1145;
}

	// end inline asm
	and.b32  	%r1159, %r1145, %r1158;
	mov.b32 	%r1150, 128;
	// begin inline asm
	{
    .reg .pred p;
    and.b32 %r1148, %r1149, %r1150;    setp.ne.u32 p, %r1148, 0;
    vote.ballot.sync.b32 %r1148, p, 0xffffffff;
    @!p not.b32 %r1148, %r1148;
}

	// end inline asm
	and.b32  	%r1160, %r1148, %r1159;
	clz.b32 	%r1161, %r1160;
	sub.s32 	%r214, 31, %r1161;
	and.b32  	%r1162, %r572, %r1160;
	popc.b32 	%r215, %r1162;
	setp.ne.s32 	%p103, %r248, %r214;
	mov.b32 	%r1700, 0;
	@%p103 bra 	$L__BB8_147;
	ld.param.u32 	%r1608, [_ZN3cub18CUB_300001_SM_10006detail10radix_sort29DeviceRadixSortOnesweepKernelINS1_5radix10policy_hubIjNS0_8NullTypeEyE10Policy1000ELNS0_9SortOrderE0EjS6_yiiNS1_21identity_decomposer_tEEEvPT5_SC_PT3_PKSD_PT1_PKSH_PT2_PKSL_T4_iiT6__param_9];
	shl.b32 	%r1163, %r1, 5;
	and.b32  	%r1164, %r1163, 31744;
	mov.u32 	%r1165, _ZZN3cub18CUB_300001_SM_10006detail10radix_sort29DeviceRadixSortOnesweepKernelINS1_5radix10policy_hubIjNS0_8NullTypeEyE10Policy1000ELNS0_9SortOrderE0EjS6_yiiNS1_21identity_decomposer_tEEEvPT5_SC_PT3_PKSD_PT1_PKSH_PT2_PKSL_T4_iiT6_E1s;
	add.s32 	%r1166, %r1165, %r1164;
	shr.u32 	%r1167, %r1668, %r1608;
	and.b32  	%r1168, %r1167, %r82;
	shl.b32 	%r1169, %r1168, 2;
	add.s32 	%r1170, %r1166, %r1169;
	atom.shared.add.u32 	%r1700, [%r1170], %r215;
$L__BB8_147:
	ld.param.u32 	%r1609, [_ZN3cub18CUB_300001_SM_10006detail10radix_sort29DeviceRadixSortOnesweepKernelINS1_5radix10policy_hubIjNS0_8NullTypeEyE10Policy1000ELNS0_9SortOrderE0EjS6_yiiNS1_21identity_decomposer_tEEEvPT5_SC_PT3_PKSD_PT1_PKSH_PT2_PKSL_T4_iiT6__param_9];
	shfl.sync.idx.b32	%r1196|%p104, %r1700, %r214, 31, -1;
	add.s32 	%r218, %r215, %r1196;
	shr.u32 	%r1197, %r1669, %r1609;
	and.b32  	%r1193, %r1197, %r82;
	mov.b32 	%r1173, 1;
	// begin inline asm
	{
    .reg .pred p;
    and.b32 %r1171, %r1193, %r1173;    setp.ne.u32 p, %r1171, 0;
    vote.ballot.sync.b32 %r1171, p, 0xffffffff;
    @!p not.b32 %r1171, %r1171;
}

	// end inline asm
	mov.b32 	%r1176, 2;
	// begin inline asm
	{
    .reg .pred p;
    and.b32 %r1174, %r1193, %r1176;    setp.ne.u32 p, %r1174, 0;
    vote.ballot.sync.b32 %r1174, p, 0xffffffff;
    @!p not.b32 %r1174, %r1174;
}

	// end inline asm
	and.b32  	%r1198, %r1174, %r1171;
	mov.b32 	%r1179, 4;
	// begin inline asm
	{
    .reg .pred p;
    and.b32 %r1177, %r1193, %r1179;    setp.ne.u32 p, %r1177, 0;
    vote.ballot.sync.b32 %r1177, p, 0xffffffff;
    @!p not.b32 %r1177, %r1177;
}

	// end inline asm
	and.b32  	%r1199, %r1177, %r1198;
	mov.b32 	%r1182, 8;
	// begin inline asm
	{
    .reg .pred p;
    and.b32 %r1180, %r1193, %r1182;    setp.ne.u32 p, %r1180, 0;
    vote.ballot.sync.b32 %r1180, p, 0xffffffff;
    @!p not.b32 %r1180, %r1180;
}

	// end inline asm
	and.b32  	%r1200, %r1180, %r1199;
	mov.b32 	%r1185, 16;
	// begin inline asm
	{
    .reg .pred p;
    and.b32 %r1183, %r1193, %r1185;    setp.ne.u32 p, %r1183, 0;
    vote.ballot.sync.b32 %r1183, p, 0xffffffff;
    @!p not.b32 %r1183, %r1183;
}

	// end inline asm
	and.b32  	%r1201, %r1183, %r1200;
	mov.b32 	%r1188, 32;
	// begin inline asm
	{
    .reg .pred p;
    and.b32 %r1186, %r1193, %r1188;    setp.ne.u32 p, %r1186, 0;
    vote.ballot.sync.b32 %r1186, p, 0xffffffff;
    @!p not.b32 %r1186, %r1186;
}

	// end inline asm
	and.b32  	%r1202, %r1186, %r1201;
	mov.b32 	%r1191, 64;
	// begin inline asm
	{
    .reg .pred p;
    and.b32 %r1189, %r1193, %r1191;    setp.ne.u32 p, %r1189, 0;
    vote.ballot.sync.b32 %r1189, p, 0xffffffff;
    @!p not.b32 %r1189, %r1189;
}

	// end inline asm
	and.b32  	%r1203, %r1189, %r1202;
	mov.b32 	%r1194, 128;
	// begin inline asm
	{
    .reg .pred p;
    and.b32 %r1192, %r1193, %r1194;    setp.ne.u32 p, %r1192, 0;
    vote.ballot.sync.b32 %r1192, p, 0xffffffff;
    @!p not.b32 %r1192, %r1192;
}

	// end inline asm
	and.b32  	%r1204, %r1192, %r1203;
	clz.b32 	%r1205, %r1204;
	sub.s32 	%r219, 31, %r1205;
	and.b32  	%r1206, %r572, %r1204;
	popc.b32 	%r220, %r1206;
	setp.ne.s32 	%p105, %r248, %r219;
	mov.b32 	%r1701, 0;
	@%p105 bra 	$L__BB8_149;
	ld.param.u32 	%r1610, [_ZN3cub18CUB_300001_SM_10006detail10radix_sort29DeviceRadixSortOnesweepKernelINS1_5radix10policy_hubIjNS0_8NullTypeEyE10Policy1000ELNS0_9SortOrderE0EjS6_yiiNS1_21identity_decomposer_tEEEvPT5_SC_PT3_PKSD_PT1_PKSH_PT2_PKSL_T4_iiT6__param_9];
	shl.b32 	%r1207, %r1, 5;
	and.b32  	%r1208, %r1207, 31744;
	mov.u32 	%r1209, _ZZN3cub18CUB_300001_SM_10006detail10radix_sort29DeviceRadixSortOnesweepKernelINS1_5radix10policy_hubIjNS0_8NullTypeEyE10Policy1000ELNS0_9SortOrderE0EjS6_yiiNS1_21identity_decomposer_tEEEvPT5_SC_PT3_PKSD_PT1_PKSH_PT2_PKSL_T4_iiT6_E1s;
	add.s32 	%r1210, %r1209, %r1208;
	shr.u32 	%r1211, %r1669, %r1610;
	and.b32  	%r1212, %r1211, %r82;
	shl.b32 	%r1213, %r1212, 2;
	add.s32 	%r1214, %r1210, %r1213;
	atom.shared.add.u32 	%r1701, [%r1214], %r220;
$L__BB8_149:
	ld.param.u32 	%r1611, [_ZN3cub18CUB_300001_SM_10006detail10radix_sort29DeviceRadixSortOnesweepKernelINS1_5radix10policy_hubIjNS0_8NullTypeEyE10Policy1000ELNS0_9SortOrderE0EjS6_yiiNS1_21identity_decomposer_tEEEvPT5_SC_PT3_PKSD_PT1_PKSH_PT2_PKSL_T4_iiT6__param_9];
	shfl.sync.idx.b32	%r1240|%p106, %r1701, %r219, 31, -1;
	add.s32 	%r223, %r220, %r1240;
	shr.u32 	%r1241, %r1670, %r1611;
	and.b32  	%r1237, %r1241, %r82;
	mov.b32 	%r1217, 1;
	// begin inline asm
	{
    .reg .pred p;
    and.b32 %r1215, %r1237, %r1217;    setp.ne.u32 p, %r1215, 0;
    vote.ballot.sync.b32 %r1215, p, 0xffffffff;
    @!p not.b32 %r1215, %r1215;
}

	// end inline asm
	mov.b32 	%r1220, 2;
	// begin inline asm
	{
    .reg .pred p;
    and.b32 %r1218, %r1237, %r1220;    setp.ne.u32 p, %r1218, 0;
    vote.ballot.sync.b32 %r1218, p, 0xffffffff;
    @!p not.b32 %r1218, %r1218;
}

	// end inline asm
	and.b32  	%r1242, %r1218, %r1215;
	mov.b32 	%r1223, 4;
	// begin inline asm
	{
    .reg .pred p;
    and.b32 %r1221, %r1237, %r1223;    setp.ne.u32 p, %r1221, 0;
    vote.ballot.sync.b32 %r1221, p, 0xffffffff;
    @!p not.b32 %r1221, %r1221;
}

	// end inline asm
	and.b32  	%r1243, %r1221, %r1242;
	mov.b32 	%r1226, 8;
	// begin inline asm
	{
    .reg .pred p;
    and.b32 %r1224, %r1237, %r1226;    setp.ne.u32 p, %r1224, 0;
    vote.ballot.sync.b32 %r1224, p, 0xffffffff;
    @!p not.b32 %r1224, %r1224;
}

	// end inline asm
	and.b32  	%r1244, %r1224, %r1243;
	mov.b32 	%r1229, 16;
	// begin inline asm
	{
    .reg .pred p;
    and.b32 %r1227, %r1237, %r1229;    setp.ne.u32 p, %r1227, 0;
    vote.ballot.sync.b32 %r1227, p, 0xffffffff;
    @!p not.b32 %r1227, %r1227;
}

	// end inline asm
	and.b32  	%r1245, %r1227, %r1244;
	mov.b32 	%r1232, 32;
	// begin inline asm
	{
    .reg .pred p;
    and.b32 %r1230, %r1237, %r1232;    setp.ne.u32 p, %r1230, 0;
    vote.ballot.sync.b32 %r1230, p, 0xffffffff;
    @!p not.b32 %r1230, %r1230;
}

	// end inline asm
	and.b32  	%r1246, %r1230, %r1245;
	mov.b32 	%r1235, 64;
	// begin inline asm
	{
    .reg .pred p;
    and.b32 %r1233, %r1237, %r1235;    setp.ne.u32 p, %r1233, 0;
    vote.ballot.sync.b32 %r1233, p, 0xffffffff;
    @!p not.b32 %r1233, %r1233;
}

	// end inline asm
	and.b32  	%r1247, %r1233, %r1246;
	mov.b32 	%r1238, 128;
	// begin inline asm
	{
    .reg .pred p;
    and.b32 %r1236, %r1237, %r1238;    setp.ne.u32 p, %r1236, 0;
    vote.ballot.sync.b32 %r1236, p, 0xffffffff;
    @!p not.b32 %r1236, %r1236;
}

	// end inline asm
	and.b32  	%r1248, %r1236, %r1247;
	clz.b32 	%r1249, %r1248;
	sub.s32 	%r224, 31, %r1249;
	and.b32  	%r1250, %r572, %r1248;
	popc.b32 	%r225, %r1250;
	setp.ne.s32 	%p107, %r248, %r224;
	mov.b32 	%r1702, 0;
	@%p107 bra 	$L__BB8_151;
	ld.param.u32 	%r1612, [_ZN3cub18CUB_300001_SM_10006detail10radix_sort29DeviceRadixSortOnesweepKernelINS1_5radix10policy_hubIjNS0_8NullTypeEyE10Policy1000ELNS0_9SortOrderE0EjS6_yiiNS1_21identity_decomposer_tEEEvPT5_SC_PT3_PKSD_PT1_PKSH_PT2_PKSL_T4_iiT6__param_9];
	shl.b32 	%r1251, %r1, 5;
	and.b32  	%r1252, %r1251, 31744;
	mov.u32 	%r1253, _ZZN3cub18CUB_300001_SM_10006detail10radix_sort29DeviceRadixSortOnesweepKernelINS1_5radix10policy_hubIjNS0_8NullTypeEyE10Policy1000ELNS0_9SortOrderE0EjS6_yiiNS1_21identity_decomposer_tEEEvPT5_SC_PT3_PKSD_PT1_PKSH_PT2_PKSL_T4_iiT6_E1s;
	add.s32 	%r1254, %r1253, %r1252;
	shr.u32 	%r1255, %r1670, %r1612;
	and.b32  	%r1256, %r1255, %r82;
	shl.b32 	%r1257, %r1256, 2;
	add.s32 	%r1258, %r1254, %r1257;
	atom.shared.add.u32 	%r1702, [%r1258], %r225;
$L__BB8_151:
	ld.param.u32 	%r1613, [_ZN3cub18CUB_300001_SM_10006detail10radix_sort29DeviceRadixSortOnesweepKernelINS1_5radix10policy_hubIjNS0_8NullTypeEyE10Policy1000ELNS0_9SortOrderE0EjS6_yiiNS1_21identity_decomposer_tEEEvPT5_SC_PT3_PKSD_PT1_PKSH_PT2_PKSL_T4_iiT6__param_9];
	shfl.sync.idx.b32	%r1284|%p108, %r1702, %r224, 31, -1;
	add.s32 	%r228, %r225, %r1284;
	shr.u32 	%r1285, %r1671, %r1613;
	and.b32  	%r1281, %r1285, %r82;
	mov.b32 	%r1261, 1;
	// begin inline asm
	{
    .reg .pred p;
    and.b32 %r1259, %r1281, %r1261;    setp.ne.u32 p, %r1259, 0;
    vote.ballot.sync.b32 %r1259, p, 0xffffffff;
    @!p not.b32 %r1259, %r1259;
}

	// end inline asm
	mov.b32 	%r1264, 2;
	// begin inline asm
	{
    .reg .pred p;
    and.b32 %r1262, %r1281, %r1264;    setp.ne.u32 p, %r1262, 0;
    vote.ballot.sync.b32 %r1262, p, 0xffffffff;
    @!p not.b32 %r1262, %r1262;
}

	// end inline asm
	and.b32  	%r1286, %r1262, %r1259;
	mov.b32 	%r1267, 4;
	// begin inline asm
	{
    .reg .pred p;
    and.b32 %r1265, %r1281, %r1267;    setp.ne.u32 p, %r1265, 0;
    vote.ballot.sync.b32 %r1265, p, 0xffffffff;
    @!p not.b32 %r1265, %r1265;
}

	// end inline asm
	and.b32  	%r1287, %r1265, %r1286;
	mov.b32 	%r1270, 8;
	// begin inline asm
	{
    .reg .pred p;
    and.b32 %r1268, %r1281, %r1270;    setp.ne.u32 p, %r1268, 0;
    vote.ballot.sync.b32 %r1268, p, 0xffffffff;
    @!p not.b32 %r1268, %r1268;
}

	// end inline asm
	and.b32  	%r1288, %r1268, %r1287;
	mov.b32 	%r1273, 16;
	// begin inline asm
	{
    .reg .pred p;
    and.b32 %r1271, %r1281, %r1273;    setp.ne.u32 p, %r1271, 0;
    vote.ballot.sync.b32 %r1271, p, 0xffffffff;
    @!p not.b32 %r1271, %r1271;
}

	// end inline asm
	and.b32  	%r1289, %r1271, %r1288;
	mov.b32 	%r1276, 32;
	// begin inline asm
	{
    .reg .pred p;
    and.b32 %r1274, %r1281, %r1276;    setp.ne.u32 p, %r1274, 0;
    vote.ballot.sync.b32 %r1274, p, 0xffffffff;
    @!p not.b32 %r1274, %r1274;
}

	// end inline asm
	and.b32  	%r1290, %r1274, %r1289;
	mov.b32 	%r1279, 64;
	// begin inline asm
	{
    .reg .pred p;
    and.b32 %r1277, %r1281, %r1279;    setp.ne.u32 p, %r1277, 0;
    vote.ballot.sync.b32 %r1277, p, 0xffffffff;
    @!p not.b32 %r1277, %r1277;
}

	// end inline asm
	and.b32  	%r1291, %r1277, %r1290;
	mov.b32 	%r1282, 128;
	// begin inline asm
	{
    .reg .pred p;
    and.b32 %r1280, %r1281, %r1282;    setp.ne.u32 p, %r1280, 0;
    vote.ballot.sync.b32 %r1280, p, 0xffffffff;
    @!p not.b32 %r1280, %r1280;
}

	// end inline asm
	and.b32  	%r1292, %r1280, %r1291;
	clz.b32 	%r1293, %r1292;
	sub.s32 	%r229, 31, %r1293;
	and.b32  	%r1294, %r572, %r1292;
	popc.b32 	%r230, %r1294;
	setp.ne.s32 	%p109, %r248, %r229;
	mov.b32 	%r1703, 0;
	@%p109 bra 	$L__BB8_153;
	ld.param.u32 	%r1614, [_ZN3cub18CUB_300001_SM_10006detail10radix_sort29DeviceRadixSortOnesweepKernelINS1_5radix10policy_hubIjNS0_8NullTypeEyE10Policy1000ELNS0_9SortOrderE0EjS6_yiiNS1_21identity_decomposer_tEEEvPT5_SC_PT3_PKSD_PT1_PKSH_PT2_PKSL_T4_iiT6__param_9];
	shl.b32 	%r1295, %r1, 5;
	and.b32  	%r1296, %r1295, 31744;
	mov.u32 	%r1297, _ZZN3cub18CUB_300001_SM_10006detail10radix_sort29DeviceRadixSortOnesweepKernelINS1_5radix10policy_hubIjNS0_8NullTypeEyE10Policy1000ELNS0_9SortOrderE0EjS6_yiiNS1_21identity_decomposer_tEEEvPT5_SC_PT3_PKSD_PT1_PKSH_PT2_PKSL_T4_iiT6_E1s;
	add.s32 	%r1298, %r1297, %r1296;
	shr.u32 	%r1299, %r1671, %r1614;
	and.b32  	%r1300, %r1299, %r82;
	shl.b32 	%r1301, %r1300, 2;
	add.s32 	%r1302, %r1298, %r1301;
	atom.shared.add.u32 	%r1703, [%r1302], %r230;
$L__BB8_153:
	shfl.sync.idx.b32	%r1303|%p111, %r1703, %r229, 31, -1;
	add.s32 	%r1304, %r230, %r1303;
	bar.sync 	0;
	shl.b32 	%r1305, %r143, 2;
	mov.u32 	%r1306, _ZZN3cub18CUB_300001_SM_10006detail10radix_sort29DeviceRadixSortOnesweepKernelINS1_5radix10policy_hubIjNS0_8NullTypeEyE10Policy1000ELNS0_9SortOrderE0EjS6_yiiNS1_21identity_decomposer_tEEEvPT5_SC_PT3_PKSD_PT1_PKSH_PT2_PKSL_T4_iiT6_E1s;
	add.s32 	%r1307, %r1306, %r1305;
	st.shared.u32 	[%r1307+-4], %r1653;
	shl.b32 	%r1308, %r148, 2;
	add.s32 	%r1309, %r1306, %r1308;
	st.shared.u32 	[%r1309+-4], %r1654;
	shl.b32 	%r1310, %r153, 2;
	add.s32 	%r1311, %r1306, %r1310;
	st.shared.u32 	[%r1311+-4], %r1655;
	shl.b32 	%r1312, %r158, 2;
	add.s32 	%r1313, %r1306, %r1312;
	st.shared.u32 	[%r1313+-4], %r1656;
	shl.b32 	%r1314, %r163, 2;
	add.s32 	%r1315, %r1306, %r1314;
	st.shared.u32 	[%r1315+-4], %r1657;
	shl.b32 	%r1316, %r168, 2;
	add.s32 	%r1317, %r1306, %r1316;
	st.shared.u32 	[%r1317+-4], %r1658;
	shl.b32 	%r1318, %r173, 2;
	add.s32 	%r1319, %r1306, %r1318;
	st.shared.u32 	[%r1319+-4], %r1659;
	shl.b32 	%r1320, %r178, 2;
	add.s32 	%r1321, %r1306, %r1320;
	st.shared.u32 	[%r1321+-4], %r1660;
	shl.b32 	%r1322, %r183, 2;
	add.s32 	%r1323, %r1306, %r1322;
	st.shared.u32 	[%r1323+-4], %r1661;
	shl.b32 	%r1324, %r188, 2;
	add.s32 	%r1325, %r1306, %r1324;
	st.shared.u32 	[%r1325+-4], %r1662;
	shl.b32 	%r1326, %r193, 2;
	add.s32 	%r1327, %r1306, %r1326;
	st.shared.u32 	[%r1327+-4], %r1663;
	shl.b32 	%r1328, %r198, 2;
	add.s32 	%r1329, %r1306, %r1328;
	st.shared.u32 	[%r1329+-4], %r1664;
	shl.b32 	%r1330, %r203, 2;
	add.s32 	%r1331, %r1306, %r1330;
	st.shared.u32 	[%r1331+-4], %r1665;
	shl.b32 	%r1332, %r208, 2;
	add.s32 	%r1333, %r1306, %r1332;
	st.shared.u32 	[%r1333+-4], %r1666;
	shl.b32 	%r1334, %r213, 2;
	add.s32 	%r1335, %r1306, %r1334;
	st.shared.u32 	[%r1335+-4], %r1667;
	shl.b32 	%r1336, %r218, 2;
	add.s32 	%r1337, %r1306, %r1336;
	st.shared.u32 	[%r1337+-4], %r1668;
	shl.b32 	%r1338, %r223, 2;
	add.s32 	%r1339, %r1306, %r1338;
	st.shared.u32 	[%r1339+-4], %r1669;
	shl.b32 	%r1340, %r228, 2;
	add.s32 	%r1341, %r1306, %r1340;
	st.shared.u32 	[%r1341+-4], %r1670;
	shl.b32 	%r1342, %r1304, 2;
	add.s32 	%r1343, %r1306, %r1342;
	st.shared.u32 	[%r1343+-4], %r1671;
	shl.b32 	%r1344, %r1, 3;
	add.s32 	%r1345, %r1306, %r1344;
	add.s32 	%r233, %r1345, 29184;
	@%p72 bra 	$L__BB8_161;
	ld.param.u64 	%rd238, [_ZN3cub18CUB_300001_SM_10006detail10radix_sort29DeviceRadixSortOnesweepKernelINS1_5radix10policy_hubIjNS0_8NullTypeEyE10Policy1000ELNS0_9SortOrderE0EjS6_yiiNS1_21identity_decomposer_tEEEvPT5_SC_PT3_PKSD_PT1_PKSH_PT2_PKSL_T4_iiT6__param_3];
	cvta.to.global.u64 	%rd59, %rd238;
	shl.b64 	%rd60, %rd6, 3;
	add.s64 	%rd61, %rd59, %rd60;
	ld.global.u64 	%rd62, [%rd61];
	cvt.s64.s32 	%rd63, %r137;
	sub.s64 	%rd241, %rd62, %rd63;
	st.shared.u64 	[%r233], %rd241;
	setp.lt.s32 	%p112, %r4, 1;
	mov.u32 	%r1707, %r1680;
	@%p112 bra 	$L__BB8_160;
	mov.b32 	%r1705, -1;
	mov.u32 	%r1704, %r4;
	mov.u32 	%r1707, %r1680;
$L__BB8_156:
	ld.param.u64 	%rd231, [_ZN3cub18CUB_300001_SM_10006detail10radix_sort29DeviceRadixSortOnesweepKernelINS1_5radix10policy_hubIjNS0_8NullTypeEyE10Policy1000ELNS0_9SortOrderE0EjS6_yiiNS1_21identity_decomposer_tEEEvPT5_SC_PT3_PKSD_PT1_PKSH_PT2_PKSL_T4_iiT6__param_0];
	add.s32 	%r237, %r1704, -1;
	shl.b32 	%r1347, %r237, 8;
	add.s32 	%r1348, %r1347, %r1;
	cvta.to.global.u64 	%rd64, %rd231;
	mul.wide.s32 	%rd65, %r1348, 4;
	add.s64 	%rd13, %rd64, %rd65;
$L__BB8_157:
	membar.cta;
	ld.volatile.global.u32 	%r238, [%rd13];
	setp.eq.s32 	%p113, %r238, 0;
	@%p113 bra 	$L__BB8_157;
	and.b32  	%r1349, %r238, 1073741823;
	add.s32 	%r1707, %r1349, %r1707;
	setp.gt.s32 	%p114, %r238, -1;
	vote.sync.ballot.b32 	%r1705, %p114, %r1705;
	setp.gt.u32 	%p116, %r1704, 1;
	and.pred  	%p117, %p114, %p116;
	mov.u32 	%r1704, %r237;
	@%p117 bra 	$L__BB8_156;
	ld.shared.u64 	%rd241, [%r233];
$L__BB8_160:
	ld.param.u64 	%rd232, [_ZN3cub18CUB_300001_SM_10006detail10radix_sort29DeviceRadixSortOnesweepKernelINS1_5radix10policy_hubIjNS0_8NullTypeEyE10Policy1000ELNS0_9SortOrderE0EjS6_yiiNS1_21identity_decomposer_tEEEvPT5_SC_PT3_PKSD_PT1_PKSH_PT2_PKSL_T4_iiT6__param_0];
	or.b32  	%r1350, %r1707, -2147483648;
	cvta.to.global.u64 	%rd66, %rd232;
	shl.b32 	%r1351, %r4, 8;
	add.s32 	%r1352, %r1351, %r1;
	mul.wide.s32 	%rd67, %r1352, 4;
	add.s64 	%rd68, %rd66, %rd67;
	st.volatile.global.u32 	[%rd68], %r1350;
	sub.s32 	%r1353, %r1707, %r1680;
	cvt.s64.s32 	%rd69, %r1353;
	add.s64 	%rd70, %rd241, %rd69;
	st.shared.u64 	[%r233], %rd70;
$L__BB8_161:
	ld.param.u32 	%r1587, [_ZN3cub18CUB_300001_SM_10006detail10radix_sort29DeviceRadixSortOnesweepKernelINS1_5radix10policy_hubIjNS0_8NullTypeEyE10Policy1000ELNS0_9SortOrderE0EjS6_yiiNS1_21identity_decomposer_tEEEvPT5_SC_PT3_PKSD_PT1_PKSH_PT2_PKSL_T4_iiT6__param_8];
	ld.param.u64 	%rd235, [_ZN3cub18CUB_300001_SM_10006detail10radix_sort29DeviceRadixSortOnesweepKernelINS1_5radix10policy_hubIjNS0_8NullTypeEyE10Policy1000ELNS0_9SortOrderE0EjS6_yiiNS1_21identity_decomposer_tEEEvPT5_SC_PT3_PKSD_PT1_PKSH_PT2_PKSL_T4_iiT6__param_2];
	setp.gt.u32 	%p118, %r1, 255;
	mad.lo.s32 	%r242, %r4, 7296, 7296;
	setp.lt.s32 	%p119, %r242, %r1587;
	setp.eq.s64 	%p120, %rd235, 0;
	or.pred  	%p121, %p120, %p119;
	or.pred  	%p122, %p118, %p121;
	@%p122 bra 	$L__BB8_163;
	ld.param.u64 	%rd236, [_ZN3cub18CUB_300001_SM_10006detail10radix_sort29DeviceRadixSortOnesweepKernelINS1_5radix10policy_hubIjNS0_8NullTypeEyE10Policy1000ELNS0_9SortOrderE0EjS6_yiiNS1_21identity_decomposer_tEEEvPT5_SC_PT3_PKSD_PT1_PKSH_PT2_PKSL_T4_iiT6__param_2];
	ld.shared.u64 	%rd71, [%r233];
	cvt.s64.s32 	%rd72, %r1680;
	cvt.s64.s32 	%rd73, %r137;
	add.s64 	%rd74, %rd73, %rd72;
	add.s64 	%rd75, %rd74, %rd71;
	cvta.to.global.u64 	%rd76, %rd236;
	shl.b64 	%rd77, %rd6, 3;
	add.s64 	%rd78, %rd76, %rd77;
	st.global.u64 	[%rd78], %rd75;
$L__BB8_163:
	ld.param.u32 	%r1588, [_ZN3cub18CUB_300001_SM_10006detail10radix_sort29DeviceRadixSortOnesweepKernelINS1_5radix10policy_hubIjNS0_8NullTypeEyE10Policy1000ELNS0_9SortOrderE0EjS6_yiiNS1_21identity_decomposer_tEEEvPT5_SC_PT3_PKSD_PT1_PKSH_PT2_PKSL_T4_iiT6__param_8];
	setp.gt.s32 	%p123, %r242, %r1588;
	bar.sync 	0;
	@%p123 bra 	$L__BB8_165;
	ld.param.u32 	%r1615, [_ZN3cub18CUB_300001_SM_10006detail10radix_sort29DeviceRadixSortOnesweepKernelINS1_5radix10policy_hubIjNS0_8NullTypeEyE10Policy1000ELNS0_9SortOrderE0EjS6_yiiNS1_21identity_decomposer_tEEEvPT5_SC_PT3_PKSD_PT1_PKSH_PT2_PKSL_T4_iiT6__param_9];
	ld.shared.u32 	%r1354, [%r121];
	shr.u32 	%r1355, %r1354, %r1615;
	and.b32  	%r1356, %r1355, %r82;
	shl.b32 	%r1357, %r1356, 3;
	add.s32 	%r1359, %r1306, 29184;
	add.s32 	%r1360, %r1359, %r1357;
	ld.shared.u64 	%rd79, [%r1360];
	add.s64 	%rd80, %rd79, %rd6;
	shl.b64 	%rd81, %rd80, 2;
	add.s64 	%rd82, %rd5, %rd81;
	st.global.u32 	[%rd82], %r1354;
	bar.warp.sync 	-1;
	ld.shared.u32 	%r1361, [%r121+1536];
	shr.u32 	%r1362, %r1361, %r1615;
	and.b32  	%r1363, %r1362, %r82;
	shl.b32 	%r1364, %r1363, 3;
	add.s32 	%r1365, %r1359, %r1364;
	ld.shared.u64 	%rd83, [%r1365];
	add.s64 	%rd84, %rd83, %rd6;
	shl.b64 	%rd85, %rd84, 2;
	add.s64 	%rd86, %rd5, %rd85;
	st.global.u32 	[%rd86+1536], %r1361;
	bar.warp.sync 	-1;
	ld.shared.u32 	%r1366, [%r121+3072];
	shr.u32 	%r1367, %r1366, %r1615;
	and.b32  	%r1368, %r1367, %r82;
	shl.b32 	%r1369, %r1368, 3;
	add.s32 	%r1370, %r1359, %r1369;
	ld.shared.u64 	%rd87, [%r1370];
	add.s64 	%rd88, %rd87, %rd6;
	shl.b64 	%rd89, %rd88, 2;
	add.s64 	%rd90, %rd5, %rd89;
	st.global.u32 	[%rd90+3072], %r1366;
	bar.warp.sync 	-1;
	ld.shared.u32 	%r1371, [%r121+4608];
	shr.u32 	%r1372, %r1371, %r1615;
	and.b32  	%r1373, %r1372, %r82;
	shl.b32 	%r1374, %r1373, 3;
	add.s32 	%r1375, %r1359, %r1374;
	ld.shared.u64 	%rd91, [%r1375];
	add.s64 	%rd92, %rd91, %rd6;
	shl.b64 	%rd93, %rd92, 2;
	add.s64 	%rd94, %rd5, %rd93;
	st.global.u32 	[%rd94+4608], %r1371;
	bar.warp.sync 	-1;
	ld.shared.u32 	%r1376, [%r121+6144];
	shr.u32 	%r1377, %r1376, %r1615;
	and.b32  	%r1378, %r1377, %r82;
	shl.b32 	%r1379, %r1378, 3;
	add.s32 	%r1380, %r1359, %r1379;
	ld.shared.u64 	%rd95, [%r1380];
	add.s64 	%rd96, %rd95, %rd6;
	shl.b64 	%rd97, %rd96, 2;
	add.s64 	%rd98, %rd5, %rd97;
	st.global.u32 	[%rd98+6144], %r1376;
	bar.warp.sync 	-1;
	ld.shared.u32 	%r1381, [%r121+7680];
	shr.u32 	%r1382, %r1381, %r1615;
	and.b32  	%r1383, %r1382, %r82;
	shl.b32 	%r1384, %r1383, 3;
	add.s32 	%r1385, %r1359, %r1384;
	ld.shared.u64 	%rd99, [%r1385];
	add.s64 	%rd100, %rd99, %rd6;
	shl.b64 	%rd101, %rd100, 2;
	add.s64 	%rd102, %rd5, %rd101;
	st.global.u32 	[%rd102+7680], %r1381;
	bar.warp.sync 	-1;
	ld.shared.u32 	%r1386, [%r121+9216];
	shr.u32 	%r1387, %r1386, %r1615;
	and.b32  	%r1388, %r1387, %r82;
	shl.b32 	%r1389, %r1388, 3;
	add.s32 	%r1390, %r1359, %r1389;
	ld.shared.u64 	%rd103, [%r1390];
	add.s64 	%rd104, %rd103, %rd6;
	shl.b64 	%rd105, %rd104, 2;
	add.s64 	%rd106, %rd5, %rd105;
	st.global.u32 	[%rd106+9216], %r1386;
	bar.warp.sync 	-1;
	ld.shared.u32 	%r1391, [%r121+10752];
	shr.u32 	%r1392, %r1391, %r1615;
	and.b32  	%r1393, %r1392, %r82;
	shl.b32 	%r1394, %r1393, 3;
	add.s32 	%r1395, %r1359, %r1394;
	ld.shared.u64 	%rd107, [%r1395];
	add.s64 	%rd108, %rd107, %rd6;
	shl.b64 	%rd109, %rd108, 2;
	add.s64 	%rd110, %rd5, %rd109;
	st.global.u32 	[%rd110+10752], %r1391;
	bar.warp.sync 	-1;
	ld.shared.u32 	%r1396, [%r121+12288];
	shr.u32 	%r1397, %r1396, %r1615;
	and.b32  	%r1398, %r1397, %r82;
	shl.b32 	%r1399, %r1398, 3;
	add.s32 	%r1400, %r1359, %r1399;
	ld.shared.u64 	%rd111, [%r1400];
	add.s64 	%rd112, %rd111, %rd6;
	shl.b64 	%rd113, %rd112, 2;
	add.s64 	%rd114, %rd5, %rd113;
	st.global.u32 	[%rd114+12288], %r1396;
	bar.warp.sync 	-1;
	ld.shared.u32 	%r1401, [%r121+13824];
	shr.u32 	%r1402, %r1401, %r1615;
	and.b32  	%r1403, %r1402, %r82;
	shl.b32 	%r1404, %r1403, 3;
	add.s32 	%r1405, %r1359, %r1404;
	ld.shared.u64 	%rd115, [%r1405];
	add.s64 	%rd116, %rd115, %rd6;
	shl.b64 	%rd117, %rd116, 2;
	add.s64 	%rd118, %rd5, %rd117;
	st.global.u32 	[%rd118+13824], %r1401;
	bar.warp.sync 	-1;
	ld.shared.u32 	%r1406, [%r121+15360];
	shr.u32 	%r1407, %r1406, %r1615;
	and.b32  	%r1408, %r1407, %r82;
	shl.b32 	%r1409, %r1408, 3;
	add.s32 	%r1410, %r1359, %r1409;
	ld.shared.u64 	%rd119, [%r1410];
	add.s64 	%rd120, %rd119, %rd6;
	shl.b64 	%rd121, %rd120, 2;
	add.s64 	%rd122, %rd5, %rd121;
	st.global.u32 	[%rd122+15360], %r1406;
	bar.warp.sync 	-1;
	ld.shared.u32 	%r1411, [%r121+16896];
	shr.u32 	%r1412, %r1411, %r1615;
	and.b32  	%r1413, %r1412, %r82;
	shl.b32 	%r1414, %r1413, 3;
	add.s32 	%r1415, %r1359, %r1414;
	ld.shared.u64 	%rd123, [%r1415];
	add.s64 	%rd124, %rd123, %rd6;
	shl.b64 	%rd125, %rd124, 2;
	add.s64 	%rd126, %rd5, %rd125;
	st.global.u32 	[%rd126+16896], %r1411;
	bar.warp.sync 	-1;
	ld.shared.u32 	%r1416, [%r121+18432];
	shr.u32 	%r1417, %r1416, %r1615;
	and.b32  	%r1418, %r1417, %r82;
	shl.b32 	%r1419, %r1418, 3;
	add.s32 	%r1420, %r1359, %r1419;
	ld.shared.u64 	%rd127, [%r1420];
	add.s64 	%rd128, %rd127, %rd6;
	shl.b64 	%rd129, %rd128, 2;
	add.s64 	%rd130, %rd5, %rd129;
	st.global.u32 	[%rd130+18432], %r1416;
	bar.warp.sync 	-1;
	ld.shared.u32 	%r1421, [%r121+19968];
	shr.u32 	%r1422, %r1421, %r1615;
	and.b32  	%r1423, %r1422, %r82;
	shl.b32 	%r1424, %r1423, 3;
	add.s32 	%r1425, %r1359, %r1424;
	ld.shared.u64 	%rd131, [%r1425];
	add.s64 	%rd132, %rd131, %rd6;
	shl.b64 	%rd133, %rd132, 2;
	add.s64 	%rd134, %rd5, %rd133;
	st.global.u32 	[%rd134+19968], %r1421;
	bar.warp.sync 	-1;
	ld.shared.u32 	%r1426, [%r121+21504];
	shr.u32 	%r1427, %r1426, %r1615;
	and.b32  	%r1428, %r1427, %r82;
	shl.b32 	%r1429, %r1428, 3;
	add.s32 	%r1430, %r1359, %r1429;
	ld.shared.u64 	%rd135, [%r1430];
	add.s64 	%rd136, %rd135, %rd6;
	shl.b64 	%rd137, %rd136, 2;
	add.s64 	%rd138, %rd5, %rd137;
	st.global.u32 	[%rd138+21504], %r1426;
	bar.warp.sync 	-1;
	ld.shared.u32 	%r1431, [%r121+23040];
	shr.u32 	%r1432, %r1431, %r1615;
	and.b32  	%r1433, %r1432, %r82;
	shl.b32 	%r1434, %r1433, 3;
	add.s32 	%r1435, %r1359, %r1434;
	ld.shared.u64 	%rd139, [%r1435];
	add.s64 	%rd140, %rd139, %rd6;
	shl.b64 	%rd141, %rd140, 2;
	add.s64 	%rd142, %rd5, %rd141;
	st.global.u32 	[%rd142+23040], %r1431;
	bar.warp.sync 	-1;
	ld.shared.u32 	%r1436, [%r121+24576];
	shr.u32 	%r1437, %r1436, %r1615;
	and.b32  	%r1438, %r1437, %r82;
	shl.b32 	%r1439, %r1438, 3;
	add.s32 	%r1440, %r1359, %r1439;
	ld.shared.u64 	%rd143, [%r1440];
	add.s64 	%rd144, %rd143, %rd6;
	shl.b64 	%rd145, %rd144, 2;
	add.s64 	%rd146, %rd5, %rd145;
	st.global.u32 	[%rd146+24576], %r1436;
	bar.warp.sync 	-1;
	ld.shared.u32 	%r1441, [%r121+26112];
	shr.u32 	%r1442, %r1441, %r1615;
	and.b32  	%r1443, %r1442, %r82;
	shl.b32 	%r1444, %r1443, 3;
	add.s32 	%r1445, %r1359, %r1444;
	ld.shared.u64 	%rd147, [%r1445];
	add.s64 	%rd148, %rd147, %rd6;
	shl.b64 	%rd149, %rd148, 2;
	add.s64 	%rd150, %rd5, %rd149;
	st.global.u32 	[%rd150+26112], %r1441;
	bar.warp.sync 	-1;
	ld.shared.u32 	%r1446, [%r121+27648];
	shr.u32 	%r1447, %r1446, %r1615;
	and.b32  	%r1448, %r1447, %r82;
	shl.b32 	%r1449, %r1448, 3;
	add.s32 	%r1450, %r1359, %r1449;
	ld.shared.u64 	%rd151, [%r1450];
	add.s64 	%rd152, %rd151, %rd6;
	shl.b64 	%rd153, %rd152, 2;
	add.s64 	%rd154, %rd5, %rd153;
	st.global.u32 	[%rd154+27648], %r1446;
	bar.warp.sync 	-1;
	bra.uni 	$L__BB8_204;
$L__BB8_165:
	ld.param.u32 	%r1589, [_ZN3cub18CUB_300001_SM_10006detail10radix_sort29DeviceRadixSortOnesweepKernelINS1_5radix10policy_hubIjNS0_8NullTypeEyE10Policy1000ELNS0_9SortOrderE0EjS6_yiiNS1_21identity_decomposer_tEEEvPT5_SC_PT3_PKSD_PT1_PKSH_PT2_PKSL_T4_iiT6__param_8];
	mad.lo.s32 	%r243, %r4, -7296, %r1589;
	setp.ge.s32 	%p124, %r1, %r243;
	@%p124 bra 	$L__BB8_167;
	ld.param.u32 	%r1616, [_ZN3cub18CUB_300001_SM_10006detail10radix_sort29DeviceRadixSortOnesweepKernelINS1_5radix10policy_hubIjNS0_8NullTypeEyE10Policy1000ELNS0_9SortOrderE0EjS6_yiiNS1_21identity_decomposer_tEEEvPT5_SC_PT3_PKSD_PT1_PKSH_PT2_PKSL_T4_iiT6__param_9];
	ld.shared.u32 	%r1451, [%r121];
	shr.u32 	%r1452, %r1451, %r1616;
	and.b32  	%r1453, %r1452, %r82;
	shl.b32 	%r1454, %r1453, 3;
	add.s32 	%r1456, %r1306, %r1454;
	ld.shared.u64 	%rd155, [%r1456+29184];
	add.s64 	%rd156, %rd155, %rd6;
	shl.b64 	%rd157, %rd156, 2;
	add.s64 	%rd158, %rd5, %rd157;
	st.global.u32 	[%rd158], %r1451;
$L__BB8_167:
	bar.warp.sync 	-1;
	add.s32 	%r1457, %r1, 384;
	setp.ge.s32 	%p125, %r1457, %r243;
	@%p125 bra 	$L__BB8_169;
	ld.param.u32 	%r1617, [_ZN3cub18CUB_300001_SM_10006detail10radix_sort29DeviceRadixSortOnesweepKernelINS1_5radix10policy_hubIjNS0_8NullTypeEyE10Policy1000ELNS0_9SortOrderE0EjS6_yiiNS1_21identity_decomposer_tEEEvPT5_SC_PT3_PKSD_PT1_PKSH_PT2_PKSL_T4_iiT6__param_9];
	ld.shared.u32 	%r1458, [%r121+1536];
	shr.u32 	%r1459, %r1458, %r1617;
	and.b32  	%r1460, %r1459, %r82;
	shl.b32 	%r1461, %r1460, 3;
	add.s32 	%r1463, %r1306, %r1461;
	ld.shared.u64 	%rd159, [%r1463+29184];
	add.s64 	%rd160, %rd159, %rd6;
	shl.b64 	%rd161, %rd160, 2;
	add.s64 	%rd162, %rd5, %rd161;
	st.global.u32 	[%rd162+1536], %r1458;
$L__BB8_169:
	bar.warp.sync 	-1;
	add.s32 	%r1464, %r1, 768;
	setp.ge.s32 	%p126, %r1464, %r243;
	@%p126 bra 	$L__BB8_171;
	ld.param.u32 	%r1618, [_ZN3cub18CUB_300001_SM_10006detail10radix_sort29DeviceRadixSortOnesweepKernelINS1_5radix10policy_hubIjNS0_8NullTypeEyE10Policy1000ELNS0_9SortOrderE0EjS6_yiiNS1_21identity_decomposer_tEEEvPT5_SC_PT3_PKSD_PT1_PKSH_PT2_PKSL_T4_iiT6__param_9];
	ld.shared.u32 	%r1465, [%r121+3072];
	shr.u32 	%r1466, %r1465, %r1618;
	and.b32  	%r1467, %r1466, %r82;
	shl.b32 	%r1468, %r1467, 3;
	add.s32 	%r1470, %r1306, %r1468;
	ld.shared.u64 	%rd163, [%r1470+29184];
	add.s64 	%rd164, %rd163, %rd6;
	shl.b64 	%rd165, %rd164, 2;
	add.s64 	%rd166, %rd5, %rd165;
	st.global.u32 	[%rd166+3072], %r1465;
$L__BB8_171:
	bar.warp.sync 	-1;
	add.s32 	%r1471, %r1, 1152;
	setp.ge.s32 	%p127, %r1471, %r243;
	@%p127 bra 	$L__BB8_173;
	ld.param.u32 	%r1619, [_ZN3cub18CUB_300001_SM_10006detail10radix_sort29DeviceRadixSortOnesweepKernelINS1_5radix10policy_hubIjNS0_8NullTypeEyE10Policy1000ELNS0_9SortOrderE0EjS6_yiiNS1_21identity_decomposer_tEEEvPT5_SC_PT3_PKSD_PT1_PKSH_PT2_PKSL_T4_iiT6__param_9];
	ld.shared.u32 	%r1472, [%r121+4608];
	shr.u32 	%r1473, %r1472, %r1619;
	and.b32  	%r1474, %r1473, %r82;
	shl.b32 	%r1475, %r1474, 3;
	add.s32 	%r1477, %r1306, %r1475;
	ld.shared.u64 	%rd167, [%r1477+29184];
	add.s64 	%rd168, %rd167, %rd6;
	shl.b64 	%rd169, %rd168, 2;
	add.s64 	%rd170, %rd5, %rd169;
	st.global.u32 	[%rd170+4608], %r1472;
$L__BB8_173:
	bar.warp.sync 	-1;
	add.s32 	%r1478, %r1, 1536;
	setp.ge.s32 	%p128, %r1478, %r243;
	@%p128 bra 	$L__BB8_175;
	ld.param.u32 	%r1620, [_ZN3cub18CUB_300001_SM_10006detail10radix_sort29DeviceRadixSortOnesweepKernelINS1_5radix10policy_hubIjNS0_8NullTypeEyE10Policy1000ELNS0_9SortOrderE0EjS6_yiiNS1_21identity_decomposer_tEEEvPT5_SC_PT3_PKSD_PT1_PKSH_PT2_PKSL_T4_iiT6__param_9];
	ld.shared.u32 	%r1479, [%r121+6144];
	shr.u32 	%r1480, %r1479, %r1620;
	and.b32  	%r1481, %r1480, %r82;
	shl.b32 	%r1482, %r1481, 3;
	add.s32 	%r1484, %r1306, %r1482;
	ld.shared.u64 	%rd171, [%r1484+29184];
	add.s64 	%rd172, %rd171, %rd6;
	shl.b64 	%rd173, %rd172, 2;
	add.s64 	%rd174, %rd5, %rd173;
	st.global.u32 	[%rd174+6144], %r1479;
$L__BB8_175:
	bar.warp.sync 	-1;
	add.s32 	%r1485, %r1, 1920;
	setp.ge.s32 	%p129, %r1485, %r243;
	@%p129 bra 	$L__BB8_177;
	ld.param.u32 	%r1621, [_ZN3cub18CUB_300001_SM_10006detail10radix_sort29DeviceRadixSortOnesweepKernelINS1_5radix10policy_hubIjNS0_8NullTypeEyE10Policy1000ELNS0_9SortOrderE0EjS6_yiiNS1_21identity_decomposer_tEEEvPT5_SC_PT3_PKSD_PT1_PKSH_PT2_PKSL_T4_iiT6__param_9];
	ld.shared.u32 	%r1486, [%r121+7680];
	shr.u32 	%r1487, %r1486, %r1621;
	and.b32  	%r1488, %r1487, %r82;
	shl.b32 	%r1489, %r1488, 3;
	add.s32 	%r1491, %r1306, %r1489;
	ld.shared.u64 	%rd175, [%r1491+29184];
	add.s64 	%rd176, %rd175, %rd6;
	shl.b64 	%rd177, %rd176, 2;
	add.s64 	%rd178, %rd5, %rd177;
	st.global.u32 	[%rd178+7680], %r1486;
$L__BB8_177:
	bar.warp.sync 	-1;
	add.s32 	%r1492, %r1, 2304;
	setp.ge.s32 	%p130, %r1492, %r243;
	@%p130 bra 	$L__BB8_179;
	ld.param.u32 	%r1622, [_ZN3cub18CUB_300001_SM_10006detail10radix_sort29DeviceRadixSortOnesweepKernelINS1_5radix10policy_hubIjNS0_8NullTypeEyE10Policy1000ELNS0_9SortOrderE0EjS6_yiiNS1_21identity_decomposer_tEEEvPT5_SC_PT3_PKSD_PT1_PKSH_PT2_PKSL_T4_iiT6__param_9];
	ld.shared.u32 	%r1493, [%r121+9216];
	shr.u32 	%r1494, %r1493, %r1622;
	and.b32  	%r1495, %r1494, %r82;
	shl.b32 	%r1496, %r1495, 3;
	add.s32 	%r1498, %r1306, %r1496;
	ld.shared.u64 	%rd179, [%r1498+29184];
	add.s64 	%rd180, %rd179, %rd6;
	shl.b64 	%rd181, %rd180, 2;
	add.s64 	%rd182, %rd5, %rd181;
	st.global.u32 	[%rd182+9216], %r1493;
$L__BB8_179:
	bar.warp.sync 	-1;
	add.s32 	%r1499, %r1, 2688;
	setp.ge.s32 	%p131, %r1499, %r243;
	@%p131 bra 	$L__BB8_181;
	ld.param.u32 	%r1623, [_ZN3cub18CUB_300001_SM_10006detail10radix_sort29DeviceRadixSortOnesweepKernelINS1_5radix10policy_hubIjNS0_8NullTypeEyE10Policy1000ELNS0_9SortOrderE0EjS6_yiiNS1_21identity_decomposer_tEEEvPT5_SC_PT3_PKSD_PT1_PKSH_PT2_PKSL_T4_iiT6__param_9];
	ld.shared.u32 	%r1500, [%r121+10752];
	shr.u32 	%r1501, %r1500, %r1623;
	and.b32  	%r1502, %r1501, %r82;
	shl.b32 	%r1503, %r1502, 3;
	add.s32 	%r1505, %r1306, %r1503;
	ld.shared.u64 	%rd183, [%r1505+29184];
	add.s64 	%rd184, %rd183, %rd6;
	shl.b64 	%rd185, %rd184, 2;
	add.s64 	%rd186, %rd5, %rd185;
	st.global.u32 	[%rd186+10752], %r1500;
$L__BB8_181:
	bar.warp.sync 	-1;
	or.b32  	%r1506, %r1, 3072;
	setp.ge.s32 	%p132, %r1506, %r243;
	@%p132 bra 	$L__BB8_183;
	ld.param.u32 	%r1624, [_ZN3cub18CUB_300001_SM_10006detail10radix_sort29DeviceRadixSortOnesweepKernelINS1_5radix10policy_hubIjNS0_8NullTypeEyE10Policy1000ELNS0_9SortOrderE0EjS6_yiiNS1_21identity_decomposer_tEEEvPT5_SC_PT3_PKSD_PT1_PKSH_PT2_PKSL_T4_iiT6__param_9];
	ld.shared.u32 	%r1507, [%r121+12288];
	shr.u32 	%r1508, %r1507, %r1624;
	and.b32  	%r1509, %r1508, %r82;
	shl.b32 	%r1510, %r1509, 3;
	add.s32 	%r1512, %r1306, %r1510;
	ld.shared.u64 	%rd187, [%r1512+29184];
	add.s64 	%rd188, %rd187, %rd6;
	shl.b64 	%rd189, %rd188, 2;
	add.s64 	%rd190, %rd5, %rd189;
	st.global.u32 	[%rd190+12288], %r1507;
$L__BB8_183:
	bar.warp.sync 	-1;
	add.s32 	%r1513, %r1, 3456;
	setp.ge.s32 	%p133, %r1513, %r243;
	@%p133 bra 	$L__BB8_185;
	ld.param.u32 	%r1625, [_ZN3cub18CUB_300001_SM_10006detail10radix_sort29DeviceRadixSortOnesweepKernelINS1_5radix10policy_hubIjNS0_8NullTypeEyE10Policy1000ELNS0_9SortOrderE0EjS6_yiiNS1_21identity_decomposer_tEEEvPT5_SC_PT3_PKSD_PT1_PKSH_PT2_PKSL_T4_iiT6__param_9];
	ld.shared.u32 	%r1514, [%r121+13824];
	shr.u32 	%r1515, %r1514, %r1625;
	and.b32  	%r1516, %r1515, %r82;
	shl.b32 	%r1517, %r1516, 3;
	add.s32 	%r1519, %r1306, %r1517;
	ld.shared.u64 	%rd191, [%r1519+29184];
	add.s64 	%rd192, %rd191, %rd6;
	shl.b64 	%rd193, %rd192, 2;
	add.s64 	%rd194, %rd5, %rd193;
	st.global.u32 	[%rd194+13824], %r1514;
$L__BB8_185:
	bar.warp.sync 	-1;
	add.s32 	%r1520, %r1, 3840;
	setp.ge.s32 	%p134, %r1520, %r243;
	@%p134 bra 	$L__BB8_187;
	ld.param.u32 	%r1626, [_ZN3cub18CUB_300001_SM_10006detail10radix_sort29DeviceRadixSortOnesweepKernelINS1_5radix10policy_hubIjNS0_8NullTypeEyE10Policy1000ELNS0_9SortOrderE0EjS6_yiiNS1_21identity_decomposer_tEEEvPT5_SC_PT3_PKSD_PT1_PKSH_PT2_PKSL_T4_iiT6__param_9];
	ld.shared.u32 	%r1521, [%r121+15360];
	shr.u32 	%r1522, %r1521, %r1626;
	and.b32  	%r1523, %r1522, %r82;
	shl.b32 	%r1524, %r1523, 3;
	add.s32 	%r1526, %r1306, %r1524;
	ld.shared.u64 	%rd195, [%r1526+29184];
	add.s64 	%rd196, %rd195, %rd6;
	shl.b64 	%rd197, %rd196, 2;
	add.s64 	%rd198, %rd5, %rd197;
	st.global.u32 	[%rd198+15360], %r1521;
$L__BB8_187:
	bar.warp.sync 	-1;
	add.s32 	%r1527, %r1, 4224;
	setp.ge.s32 	%p135, %r1527, %r243;
	@%p135 bra 	$L__BB8_189;
	ld.param.u32 	%r1627, [_ZN3cub18CUB_300001_SM_10006detail10radix_sort29DeviceRadixSortOnesweepKernelINS1_5radix10policy_hubIjNS0_8NullTypeEyE10Policy1000ELNS0_9SortOrderE0EjS6_yiiNS1_21identity_decomposer_tEEEvPT5_SC_PT3_PKSD_PT1_PKSH_PT2_PKSL_T4_iiT6__param_9];
	ld.shared.u32 	%r1528, [%r121+16896];
	shr.u32 	%r1529, %r1528, %r1627;
	and.b32  	%r1530, %r1529, %r82;
	shl.b32 	%r1531, %r1530, 3;
	add.s32 	%r1533, %r1306, %r1531;
	ld.shared.u64 	%rd199, [%r1533+29184];
	add.s64 	%rd200, %rd199, %rd6;
	shl.b64 	%rd201, %rd200, 2;
	add.s64 	%rd202, %rd5, %rd201;
	st.global.u32 	[%rd202+16896], %r1528;
$L__BB8_189:
	bar.warp.sync 	-1;
	add.s32 	%r1534, %r1, 4608;
	setp.ge.s32 	%p136, %r1534, %r243;
	@%p136 bra 	$L__BB8_191;
	ld.param.u32 	%r1628, [_ZN3cub18CUB_300001_SM_10006detail10radix_sort29DeviceRadixSortOnesweepKernelINS1_5radix10policy_hubIjNS0_8NullTypeEyE10Policy1000ELNS0_9SortOrderE0EjS6_yiiNS1_21identity_decomposer_tEEEvPT5_SC_PT3_PKSD_PT1_PKSH_PT2_PKSL_T4_iiT6__param_9];
	ld.shared.u32 	%r1535, [%r121+18432];
	shr.u32 	%r1536, %r1535, %r1628;
	and.b32  	%r1537, %r1536, %r82;
	shl.b32 	%r1538, %r1537, 3;
	add.s32 	%r1540, %r1306, %r1538;
	ld.shared.u64 	%rd203, [%r1540+29184];
	add.s64 	%rd204, %rd203, %rd6;
	shl.b64 	%rd205, %rd204, 2;
	add.s64 	%rd206, %rd5, %rd205;
	st.global.u32 	[%rd206+18432], %r1535;
$L__BB8_191:
	bar.warp.sync 	-1;
	add.s32 	%r1541, %r1, 4992;
	setp.ge.s32 	%p137, %r1541, %r243;
	@%p137 bra 	$L__BB8_193;
	ld.param.u32 	%r1629, [_ZN3cub18CUB_300001_SM_10006detail10radix_sort29DeviceRadixSortOnesweepKernelINS1_5radix10policy_hubIjNS0_8NullTypeEyE10Policy1000ELNS0_9SortOrderE0EjS6_yiiNS1_21identity_decomposer_tEEEvPT5_SC_PT3_PKSD_PT1_PKSH_PT2_PKSL_T4_iiT6__param_9];
	ld.shared.u32 	%r1542, [%r121+19968];
	shr.u32 	%r1543, %r1542, %r1629;
	and.b32  	%r1544, %r1543, %r82;
	shl.b32 	%r1545, %r1544, 3;
	add.s32 	%r1547, %r1306, %r1545;
	ld.shared.u64 	%rd207, [%r1547+29184];
	add.s64 	%rd208, %rd207, %rd6;
	shl.b64 	%rd209, %rd208, 2;
	add.s64 	%rd210, %rd5, %rd209;
	st.global.u32 	[%rd210+19968], %r1542;
$L__BB8_193:
	bar.warp.sync 	-1;
	add.s32 	%r1548, %r1, 5376;
	setp.ge.s32 	%p138, %r1548, %r243;
	@%p138 bra 	$L__BB8_195;
	ld.param.u32 	%r1630, [_ZN3cub18CUB_300001_SM_10006detail10radix_sort29DeviceRadixSortOnesweepKernelINS1_5radix10policy_hubIjNS0_8NullTypeEyE10Policy1000ELNS0_9SortOrderE0EjS6_yiiNS1_21identity_decomposer_tEEEvPT5_SC_PT3_PKSD_PT1_PKSH_PT2_PKSL_T4_iiT6__param_9];
	ld.shared.u32 	%r1549, [%r121+21504];
	shr.u32 	%r1550, %r1549, %r1630;
	and.b32  	%r1551, %r1550, %r82;
	shl.b32 	%r1552, %r1551, 3;
	add.s32 	%r1554, %r1306, %r1552;
	ld.shared.u64 	%rd211, [%r1554+29184];
	add.s64 	%rd212, %rd211, %rd6;
	shl.b64 	%rd213, %rd212, 2;
	add.s64 	%rd214, %rd5, %rd213;
	st.global.u32 	[%rd214+21504], %r1549;
$L__BB8_195:
	bar.warp.sync 	-1;
	add.s32 	%r1555, %r1, 5760;
	setp.ge.s32 	%p139, %r1555, %r243;
	@%p139 bra 	$L__BB8_197;
	ld.param.u32 	%r1631, [_ZN3cub18CUB_300001_SM_10006detail10radix_sort29DeviceRadixSortOnesweepKernelINS1_5radix10policy_hubIjNS0_8NullTypeEyE10Policy1000ELNS0_9SortOrderE0EjS6_yiiNS1_21identity_decomposer_tEEEvPT5_SC_PT3_PKSD_PT1_PKSH_PT2_PKSL_T4_iiT6__param_9];
	ld.shared.u32 	%r1556, [%r121+23040];
	shr.u32 	%r1557, %r1556, %r1631;
	and.b32  	%r1558, %r1557, %r82;
	shl.b32 	%r1559, %r1558, 3;
	add.s32 	%r1561, %r1306, %r1559;
	ld.shared.u64 	%rd215, [%r1561+29184];
	add.s64 	%rd216, %rd215, %rd6;
	shl.b64 	%rd217, %rd216, 2;
	add.s64 	%rd218, %rd5, %rd217;
	st.global.u32 	[%rd218+23040], %r1556;
$L__BB8_197:
	bar.warp.sync 	-1;
	or.b32  	%r1562, %r1, 6144;
	setp.ge.s32 	%p140, %r1562, %r243;
	@%p140 bra 	$L__BB8_199;
	ld.param.u32 	%r1632, [_ZN3cub18CUB_300001_SM_10006detail10radix_sort29DeviceRadixSortOnesweepKernelINS1_5radix10policy_hubIjNS0_8NullTypeEyE10Policy1000ELNS0_9SortOrderE0EjS6_yiiNS1_21identity_decomposer_tEEEvPT5_SC_PT3_PKSD_PT1_PKSH_PT2_PKSL_T4_iiT6__param_9];
	ld.shared.u32 	%r1563, [%r121+24576];
	shr.u32 	%r1564, %r1563, %r1632;
	and.b32  	%r1565, %r1564, %r82;
	shl.b32 	%r1566, %r1565, 3;
	add.s32 	%r1568, %r1306, %r1566;
	ld.shared.u64 	%rd219, [%r1568+29184];
	add.s64 	%rd220, %rd219, %rd6;
	shl.b64 	%rd221, %rd220, 2;
	add.s64 	%rd222, %rd5, %rd221;
	st.global.u32 	[%rd222+24576], %r1563;
$L__BB8_199:
	bar.warp.sync 	-1;
	add.s32 	%r1569, %r1, 6528;
	setp.ge.s32 	%p141, %r1569, %r243;
	@%p141 bra 	$L__BB8_201;
	ld.param.u32 	%r1633, [_ZN3cub18CUB_300001_SM_10006detail10radix_sort29DeviceRadixSortOnesweepKernelINS1_5radix10policy_hubIjNS0_8NullTypeEyE10Policy1000ELNS0_9SortOrderE0EjS6_yiiNS1_21identity_decomposer_tEEEvPT5_SC_PT3_PKSD_PT1_PKSH_PT2_PKSL_T4_iiT6__param_9];
	ld.shared.u32 	%r1570, [%r121+26112];
	shr.u32 	%r1571, %r1570, %r1633;
	and.b32  	%r1572, %r1571, %r82;
	shl.b32 	%r1573, %r1572, 3;
	add.s32 	%r1575, %r1306, %r1573;
	ld.shared.u64 	%rd223, [%r1575+29184];
	add.s64 	%rd224, %rd223, %rd6;
	shl.b64 	%rd225, %rd224, 2;
	add.s64 	%rd226, %rd5, %rd225;
	st.global.u32 	[%rd226+26112], %r1570;
$L__BB8_201:
	ld.param.u32 	%r1634, [_ZN3cub18CUB_300001_SM_10006detail10radix_sort29DeviceRadixSortOnesweepKernelINS1_5radix10policy_hubIjNS0_8NullTypeEyE10Policy1000ELNS0_9SortOrderE0EjS6_yiiNS1_21identity_decomposer_tEEEvPT5_SC_PT3_PKSD_PT1_PKSH_PT2_PKSL_T4_iiT6__param_9];
	bar.warp.sync 	-1;
	add.s32 	%r1576, %r1, 6912;
	ld.shared.u32 	%r244, [%r121+27648];
	shr.u32 	%r1577, %r244, %r1634;
	and.b32  	%r1578, %r1577, %r82;
	shl.b32 	%r1579, %r1578, 3;
	add.s32 	%r1581, %r1306, %r1579;
	ld.shared.u64 	%rd227, [%r1581+29184];
	add.s64 	%rd16, %rd227, %rd6;
	setp.ge.s32 	%p142, %r1576, %r243;
	@%p142 bra 	$L__BB8_203;
	shl.b64 	%rd228, %rd16, 2;
	add.s64 	%rd229, %rd5, %rd228;
	st.global.u32 	[%rd229+27648], %r244;
$L__BB8_203:
	bar.warp.sync 	-1;
$L__BB8_204:
	ret;

}


// ===== COMPILED SASS (sm_100) =====

	.target	sm_100

	.elftype	@"ET_EXEC"


//--------------------- .note.nv.tkinfo           --------------------------
	.section	.note.nv.tkinfo,"",@"SHT_NOTE"
	.sectionflags	@"SHF_NOTE_NV_TKINFO"
	.tkinfo
        /*0018*/ 	.word	0x00000002
        /*0030*/ 	.string	""
        /*0030*/ 	.string	"ptxas"
        /*0030*/ 	.string	"Cuda compilation tools, release 13.0, V13.0.88"
        /*0030*/ 	.string	"Build cuda_13.0.r13.0/compiler.36424714_0"
        /*0030*/ 	.string	"-arch sm_100 -m 64 "



//--------------------- .note.nv.cuinfo           --------------------------
	.section	.note.nv.cuinfo,"",@"SHT_NOTE"
	.sectionflags	@"SHF_NOTE_NV_CUINFO"
        /*0018*/ 	.short	0x0002
        /*001a*/ 	.short	0x0064
        /*001c*/ 	.short	0x0082
	.zero		2


//--------------------- .nv.info                  --------------------------
	.section	.nv.info,"",@"SHT_CUDA_INFO"
	.align	4


	//----- nvinfo : EIATTR_REGCOUNT
	.align		4
        /*0000*/ 	.byte	0x04, 0x2f
        /*0002*/ 	.short	(.L_46 - .L_45)
	.align		4
.L_45:
        /*0004*/ 	.word	index@(_Z18calculateHistogramPKjiPiii)
        /*0008*/ 	.word	0x0000000c


	//----- nvinfo : EIATTR_FRAME_SIZE
	.align		4
.L_46:
        /*000c*/ 	.byte	0x04, 0x11
        /*000e*/ 	.short	(.L_48 - .L_47)
	.align		4
.L_47:
        /*0010*/ 	.word	index@(_Z18calculateHistogramPKjiPiii)
        /*0014*/ 	.word	0x00000000


	//----- nvinfo : EIATTR_REGCOUNT
	.align		4
.L_48:
        /*0018*/ 	.byte	0x04, 0x2f
        /*001a*/ 	.short	(.L_50 - .L_49)
	.align		4
.L_49:
        /*001c*/ 	.word	index@(_Z12scanPerBlockPKjiPiiS1_)
        /*0020*/ 	.word	0x0000000c


	//----- nvinfo : EIATTR_FRAME_SIZE
	.align		4
.L_50:
        /*0024*/ 	.byte	0x04, 0x11
        /*0026*/ 	.short	(.L_52 - .L_51)
	.align		4
.L_51:
        /*0028*/ 	.word	index@(_Z12scanPerBlockPKjiPiiS1_)
        /*002c*/ 	.word	0x00000000


	//----- nvinfo : EIATTR_REGCOUNT
	.align		4
.L_52:
        /*0030*/ 	.byte	0x04, 0x2f
        /*0032*/ 	.short	(.L_54 - .L_53)
	.align		4
.L_53:
        /*0034*/ 	.word	index@(_Z34addScannedBlockSumsToScannedBlocksPiS_i)
        /*0038*/ 	.word	0x0000000c


	//----- nvinfo : EIATTR_FRAME_SIZE
	.align		4
.L_54:
        /*003c*/ 	.byte	0x04, 0x11
        /*003e*/ 	.short	(.L_56 - .L_55)
	.align		4
.L_55:
        /*0040*/ 	.word	index@(_Z34addScannedBlockSumsToScannedBlocksPiS_i)
        /*0044*/ 	.word	0x00000000


	//----- nvinfo : EIATTR_REGCOUNT
	.align		4
.L_56:
        /*0048*/ 	.byte	0x04, 0x2f
        /*004a*/ 	.short	(.L_58 - .L_57)
	.align		4
.L_57:
        /*004c*/ 	.word	index@(_Z7scatterPKjiPiiPj)
        /*0050*/ 	.word	0x00000012


	//----- nvinfo : EIATTR_FRAME_SIZE
	.align		4
.L_58:
        /*0054*/ 	.byte	0x04, 0x11
        /*0056*/ 	.short	(.L_60 - .L_59)
	.align		4
.L_59:
        /*0058*/ 	.word	index@(_Z7scatterPKjiPiiPj)
        /*005c*/ 	.word	0x00000000


	//----- nvinfo : EIATTR_REGCOUNT
	.align		4
.L_60:
        /*0060*/ 	.byte	0x04, 0x2f
        /*0062*/ 	.short	(.L_62 - .L_61)
	.align		4
.L_61:
        /*0064*/ 	.word	index@(_ZN3cub18CUB_300001_SM_10006detail11EmptyKernelIvEEvv)
        /*0068*/ 	.word	0x00000004


	//----- nvinfo : EIATTR_FRAME_SIZE
	.align		4
.L_62:
        /*006c*/ 	.byte	0x04, 0x11
        /*006e*/ 	.short	(.L_64 - .L_63)
	.align		4
.L_63:
        /*0070*/ 	.word	index@(_ZN3cub18CUB_300001_SM_10006detail11EmptyKernelIvEEvv)
        /*0074*/ 	.word	0x00000000


	//----- nvinfo : EIATTR_REGCOUNT
	.align		4
.L_64:
        /*0078*/ 	.byte	0x04, 0x2f
        /*007a*/ 	.short	(.L_66 - .L_65)
	.align		4
.L_65:
        /*007c*/ 	.word	index@(_ZN3cub18CUB_300001_SM_10006detail10radix_sort31DeviceRadixSortSingleTileKernelINS1_5radix10policy_hubIjNS0_8NullTypeEyE10Policy1000ELNS0_9SortOrderE0EjS6_yNS1_21identity_decomposer_tEEEvPKT1_PSB_PKT2_PSF_T3_iiT4_)
        /*0080*/ 	.word	0x0000007f


	//----- nvinfo : EIATTR_FRAME_SIZE
	.align		4
.L_66:
        /*0084*/ 	.byte	0x04, 0x11
        /*0086*/ 	.short	(.L_68 - .L_67)
	.align		4
.L_67:
        /*0088*/ 	.word	index@(_ZN3cub18CUB_300001_SM_10006detail10radix_sort31DeviceRadixSortSingleTileKernelINS1_5radix10policy_hubIjNS0_8NullTypeEyE10Policy1000ELNS0_9SortOrderE0EjS6_yNS1_21identity_decomposer_tEEEvPKT1_PSB_PKT2_PSF_T3_iiT4_)
        /*008c*/ 	.word	0x00000000


	//----- nvinfo : EIATTR_REGCOUNT
	.align		4
.L_68:
        /*0090*/ 	.byte	0x04, 0x2f
        /*0092*/ 	.short	(.L_70 - .L_69)
	.align		4
.L_69:
        /*0094*/ 	.word	index@(_ZN3cub18CUB_300001_SM_10006detail10radix_sort30DeviceRadixSortHistogramKernelINS1_5radix10policy_hubIjNS0_8NullTypeEyE10Policy1000ELNS0_9SortOrderE0EjyNS1_21identity_decomposer_tEEEvPT2_PKT1_SB_iiT3_)
        /*0098*/ 	.word	0x00000020


	//----- nvinfo : EIATTR_FRAME_SIZE
	.align		4
.L_70:
        /*009c*/ 	.byte	0x04, 0x11
        /*009e*/ 	.short	(.L_72 - .L_71)
	.align		4
.L_71:
        /*00a0*/ 	.word	index@(_ZN3cub18CUB_300001_SM_10006detail10radix_sort30DeviceRadixSortHistogramKernelINS1_5radix10policy_hubIjNS0_8NullTypeEyE10Policy1000ELNS0_9SortOrderE0EjyNS1_21identity_decomposer_tEEEvPT2_PKT1_SB_iiT3_)
        /*00a4*/ 	.word	0x00000000


	//----- nvinfo : EIATTR_REGCOUNT
	.align		4
.L_72:
        /*00a8*/ 	.byte	0x04, 0x2f
        /*00aa*/ 	.short	(.L_74 - .L_73)
	.align		4
.L_73:
        /*00ac*/ 	.word	index@(_ZN3cub18CUB_300001_SM_10006detail10radix_sort33DeviceRadixSortExclusiveSumKernelINS1_5radix10policy_hubIjNS0_8NullTypeEyE10Policy1000EyEEvPT0_)
        /*00b0*/ 	.word	0x00000020


	//----- nvinfo : EIATTR_FRAME_SIZE
	.align		4
.L_74:
        /*00b4*/ 	.byte	0x04, 0x11
        /*00b6*/ 	.short	(.L_76 - .L_75)
	.align		4
.L_75:
        /*00b8*/ 	.word	index@(_ZN3cub18CUB_300001_SM_10006detail10radix_sort33DeviceRadixSortExclusiveSumKernelINS1_5radix10policy_hubIjNS0_8NullTypeEyE10Policy1000EyEEvPT0_)
        /*00bc*/ 	.word	0x00000000


	//----- nvinfo : EIATTR_REGCOUNT
	.align		4
.L_76:
        /*00c0*/ 	.byte	0x04, 0x2f
        /*00c2*/ 	.short	(.L_78 - .L_77)
	.align		4
.L_77:
        /*00c4*/ 	.word	index@(_ZN3cub18CUB_300001_SM_10006detail10radix_sort29DeviceRadixSortOnesweepKernelINS1_5radix10policy_hubIjNS0_8NullTypeEyE10Policy1000ELNS0_9SortOrderE0EjS6_yiiNS1_21identity_decomposer_tEEEvPT5_SC_PT3_PKSD_PT1_PKSH_PT2_PKSL_T4_iiT6_)
        /*00c8*/ 	.word	0x00000050


	//----- nvinfo : EIATTR_FRAME_SIZE
	.align		4
.L_78:
        /*00cc*/ 	.byte	0x04, 0x11
        /*00ce*/ 	.short	(.L_80 - .L_79)
	.align		4
.L_79:
        /*00d0*/ 	.word	index@(_ZN3cub18CUB_300001_SM_10006detail10radix_sort29DeviceRadixSortOnesweepKernelINS1_5radix10policy_hubIjNS0_8NullTypeEyE10Policy1000ELNS0_9SortOrderE0EjS6_yiiNS1_21identity_decomposer_tEEEvPT5_SC_PT3_PKSD_PT1_PKSH_PT2_PKSL_T4_iiT6_)
        /*00d4*/ 	.word	0x00000010


	//----- nvinfo : EIATTR_MIN_STACK_SIZE
	.align		4
.L_80:
        /*00d8*/ 	.byte	0x04, 0x12
        /*00da*/ 	.short	(.L_82 - .L_81)
	.align		4
.L_81:
        /*00dc*/ 	.word	index@(_ZN3cub18CUB_300001_SM_10006detail10radix_sort29DeviceRadixSortOnesweepKernelINS1_5radix10policy_hubIjNS0_8NullTypeEyE10Policy1000ELNS0_9SortOrderE0EjS6_yiiNS1_21identity_decomposer_tEEEvPT5_SC_PT3_PKSD_PT1_PKSH_PT2_PKSL_T4_iiT6_)
        /*00e0*/ 	.word	0x00000010


	//----- nvinfo : EIATTR_MIN_STACK_SIZE
	.align		4
.L_82:
        /*00e4*/ 	.byte	0x04, 0x12
        /*00e6*/ 	.short	(.L_84 - .L_83)
	.align		4
.L_83:
        /*00e8*/ 	.word	index@(_ZN3cub18CUB_300001_SM_10006detail10radix_sort33DeviceRadixSortExclusiveSumKernelINS1_5radix10policy_hubIjNS0_8NullTypeEyE10Policy1000EyEEvPT0_)
        /*00ec*/ 	.word	0x00000000


	//----- nvinfo : EIATTR_MIN_STACK_SIZE
	.align		4
.L_84:
        /*00f0*/ 	.byte	0x04, 0x12
        /*00f2*/ 	.short	(.L_86 - .L_85)
	.align		4
.L_85:
        /*00f4*/ 	.word	index@(_ZN3cub18CUB_300001_SM_10006detail10radix_sort30DeviceRadixSortHistogramKernelINS1_5radix10policy_hubIjNS0_8NullTypeEyE10Policy1000ELNS0_9SortOrderE0EjyNS1_21identity_decomposer_tEEEvPT2_PKT1_SB_iiT3_)
        /*00f8*/ 	.word	0x00000000


	//----- nvinfo : EIATTR_MIN_STACK_SIZE
	.align		4
.L_86:
        /*00fc*/ 	.byte	0x04, 0x12
        /*00fe*/ 	.short	(.L_88 - .L_87)
	.align		4
.L_87:
        /*0100*/ 	.word	index@(_ZN3cub18CUB_300001_SM_10006detail10radix_sort31DeviceRadixSortSingleTileKernelINS1_5radix10policy_hubIjNS0_8NullTypeEyE10Policy1000ELNS0_9SortOrderE0EjS6_yNS1_21identity_decomposer_tEEEvPKT1_PSB_PKT2_PSF_T3_iiT4_)
        /*0104*/ 	.word	0x00000000


	//----- nvinfo : EIATTR_MIN_STACK_SIZE
	.align		4
.L_88:
        /*0108*/ 	.byte	0x04, 0x12
        /*010a*/ 	.short	(.L_90 - .L_89)
	.align		4
.L_89:
        /*010c*/ 	.word	index@(_ZN3cub18CUB_300001_SM_10006detail11EmptyKernelIvEEvv)
        /*0110*/ 	.word	0x00000000


	//----- nvinfo : EIATTR_MIN_STACK_SIZE
	.align		4
.L_90:
        /*0114*/ 	.byte	0x04, 0x12
        /*0116*/ 	.short	(.L_92 - .L_91)
	.align		4
.L_91:
        /*0118*/ 	.word	index@(_Z7scatterPKjiPiiPj)
        /*011c*/ 	.word	0x00000000


	//----- nvinfo : EIATTR_MIN_STACK_SIZE
	.align		4
.L_92:
        /*0120*/ 	.byte	0x04, 0x12
        /*0122*/ 	.short	(.L_94 - .L_93)
	.align		4
.L_93:
        /*0124*/ 	.word	index@(_Z34addScannedBlockSumsToScannedBlocksPiS_i)
        /*0128*/ 	.word	0x00000000


	//----- nvinfo : EIATTR_MIN_STACK_SIZE
	.align		4
.L_94:
        /*012c*/ 	.byte	0x04, 0x12
        /*012e*/ 	.short	(.L_96 - .L_95)
	.align		4
.L_95:
        /*0130*/ 	.word	index@(_Z12scanPerBlockPKjiPiiS1_)
        /*0134*/ 	.word	0x00000000


	//----- nvinfo : EIATTR_MIN_STACK_SIZE
	.align		4
.L_96:
        /*0138*/ 	.byte	0x04, 0x12
        /*013a*/ 	.short	(.L_98 - .L_97)
	.align		4
.L_97:
        /*013c*/ 	.word	index@(_Z18calculateHistogramPKjiPiii)
        /*0140*/ 	.word	0x00000000
.L_98:


//--------------------- .nv.compat                --------------------------
	.section	.nv.compat,"",@"SHT_CUDA_COMPAT_INFO"
	.align	4
        /*0000*/ 	.byte	0x02, 0x09, 0x00, 0x00, 0x02, 0x02, 0x01, 0x00, 0x02, 0x05, 0x05, 0x00, 0x03, 0x07, 0x01, 0x01
        /*0010*/ 	.byte	0x02, 0x03, 0x00, 0x00, 0x02, 0x06, 0x01, 0x00, 0x04, 0x0b, 0x08, 0x00, 0x09, 0x00, 0x00, 0x00
        /*0020*/ 	.byte	0x00, 0x00, 0x00, 0x00


//--------------------- .nv.info._ZN3cub18CUB_300001_SM_10006detail10radix_sort29DeviceRadixSortOnesweepKernelINS1_5radix10policy_hubIjNS0_8NullTypeEyE10Policy1000ELNS0_9SortOrderE0EjS6_yiiNS1_21identity_decomposer_tEEEvPT5_SC_PT3_PKSD_PT1_PKSH_PT2_PKSL_T4_iiT6_ --------------------------
	.section	.nv.info._ZN3cub18CUB_300001_SM_10006detail10radix_sort29DeviceRadixSortOnesweepKernelINS1_5radix10policy_hubIjNS0_8NullTypeEyE10Policy1000ELNS0_9SortOrderE0EjS6_yiiNS1_21identity_decomposer_tEEEvPT5_SC_PT3_PKSD_PT1_PKSH_PT2_PKSL_T4_iiT6_,"",@"SHT_CUDA_INFO"
	.sectionflags	@""
	.align	4


	//----- nvinfo : EIATTR_CUDA_API_VERSION
	.align		4
        /*0000*/ 	.byte	0x04, 0x37
        /*0002*/ 	.short	(.L_100 - .L_99)
.L_99:
        /*0004*/ 	.word	0x00000082


	//----- nvinfo : EIATTR_KPARAM_INFO
	.align		4
.L_100:
        /*0008*/ 	.byte	0x04, 0x17
        /*000a*/ 	.short	(.L_102 - .L_101)
.L_101:
        /*000c*/ 	.word	0x00000000
        /*0010*/ 	.short	0x000b
        /*0012*/ 	.short	0x004c
        /*0014*/ 	.byte	0x00, 0xf0, 0x05, 0x00


	//----- nvinfo : EIATTR_KPARAM_INFO
	.align		4
.L_102:
        /*0018*/ 	.byte	0x04, 0x17
        /*001a*/ 	.short	(.L_104 - .L_103)
.L_103:
        /*001c*/ 	.word	0x00000000
        /*0020*/ 	.short	0x000a
        /*0022*/ 	.short	0x0048
        /*0024*/ 	.byte	0x00, 0xf0, 0x11, 0x00


	//----- nvinfo : EIATTR_KPARAM_INFO
	.align		4
.L_104:
        /*0028*/ 	.byte	0x04, 0x17
        /*002a*/ 	.short	(.L_106 - .L_105)
.L_105:
        /*002c*/ 	.word	0x00000000
        /*0030*/ 	.short	0x0009
        /*0032*/ 	.short	0x0044
        /*0034*/ 	.byte	0x00, 0xf0, 0x11, 0x00


	//----- nvinfo : EIATTR_KPARAM_INFO
	.align		4
.L_106:
        /*0038*/ 	.byte	0x04, 0x17
        /*003a*/ 	.short	(.L_108 - .L_107)
.L_107:
        /*003c*/ 	.word	0x00000000
        /*0040*/ 	.short	0x0008
        /*0042*/ 	.short	0x0040
        /*0044*/ 	.byte	0x00, 0xf0, 0x11, 0x00


	//----- nvinfo : EIATTR_KPARAM_INFO
	.align		4
.L_108:
        /*0048*/ 	.byte	0x04, 0x17
        /*004a*/ 	.short	(.L_110 - .L_109)
.L_109:
        /*004c*/ 	.word	0x00000000
        /*0050*/ 	.short	0x0007
        /*0052*/ 	.short	0x0038
        /*0054*/ 	.byte	0x00, 0xf5, 0x21, 0x00


	//----- nvinfo : EIATTR_KPARAM_INFO
	.align		4
.L_110:
        /*0058*/ 	.byte	0x04, 0x17
        /*005a*/ 	.short	(.L_112 - .L_111)
.L_111:
        /*005c*/ 	.word	0x00000000
        /*0060*/ 	.short	0x0006
        /*0062*/ 	.short	0x0030
        /*0064*/ 	.byte	0x00, 0xf5, 0x21, 0x00


	//----- nvinfo : EIATTR_KPARAM_INFO
	.align		4
.L_112:
        /*0068*/ 	.byte	0x04, 0x17
        /*006a*/ 	.short	(.L_114 - .L_113)
.L_113:
        /*006c*/ 	.word	0x00000000
        /*0070*/ 	.short	0x0005
        /*0072*/ 	.short	0x0028
        /*0074*/ 	.byte	0x00, 0xf5, 0x21, 0x00


	//----- nvinfo : EIATTR_KPARAM_INFO
	.align		4
.L_114:
        /*0078*/ 	.byte	0x04, 0x17
        /*007a*/ 	.short	(.L_116 - .L_115)
.L_115:
        /*007c*/ 	.word	0x00000000
        /*0080*/ 	.short	0x0004
        /*0082*/ 	.short	0x0020
        /*0084*/ 	.byte	0x00, 0xf5, 0x21, 0x00


	//----- nvinfo : EIATTR_KPARAM_INFO
	.align		4
.L_116:
        /*0088*/ 	.byte	0x04, 0x17
        /*008a*/ 	.short	(.L_118 - .L_117)
.L_117:
        /*008c*/ 	.word	0x00000000
        /*0090*/ 	.short	0x0003
        /*0092*/ 	.short	0x0018
        /*0094*/ 	.byte	0x00, 0xf5, 0x21, 0x00


	//----- nvinfo : EIATTR_KPARAM_INFO
	.align		4
.L_118:
        /*0098*/ 	.byte	0x04, 0x17
        /*009a*/ 	.short	(.L_120 - .L_119)
.L_119:
        /*009c*/ 	.word	0x00000000
        /*00a0*/ 	.short	0x0002
        /*00a2*/ 	.short	0x0010
        /*00a4*/ 	.byte	0x00, 0xf5, 0x21, 0x00


	//----- nvinfo : EIATTR_KPARAM_INFO
	.align		4
.L_120:
        /*00a8*/ 	.byte	0x04, 0x17
        /*00aa*/ 	.short	(.L_122 - .L_121)
.L_121:
        /*00ac*/ 	.word	0x00000000
        /*00b0*/ 	.short	0x0001
        /*00b2*/ 	.short	0x0008
        /*00b4*/ 	.byte	0x00, 0xf5, 0x21, 0x00


	//----- nvinfo : EIATTR_KPARAM_INFO
	.align		4
.L_122:
        /*00b8*/ 	.byte	0x04, 0x17
        /*00ba*/ 	.short	(.L_124 - .L_123)
.L_123:
        /*00bc*/ 	.word	0x00000000
        /*00c0*/ 	.short	0x0000
        /*00c2*/ 	.short	0x0000
        /*00c4*/ 	.byte	0x00, 0xf5, 0x21, 0x00


	//----- nvinfo : EIATTR_SPARSE_MMA_MASK
	.align		4
.L_124:
        /*00c8*/ 	.byte	0x03, 0x50
        /*00ca*/ 	.short	0x0000


	//----- nvinfo : EIATTR_MAXREG_COUNT
	.align		4
        /*00cc*/ 	.byte	0x03, 0x1b
        /*00ce*/ 	.short	0x00a8


	//----- nvinfo : EIATTR_NUM_BARRIERS
	.align		4
        /*00d0*/ 	.byte	0x02, 0x4c
        /*00d2*/ 	.byte	0x01
	.zero		1


	//----- nvinfo : EIATTR_ANNOTATIONS
	.align		4
        /*00d4*/ 	.byte	0x04, 0x55
        /*00d6*/ 	.short	(.L_126 - .L_125)


	//   ....[0]....
.L_125:
        /*00d8*/ 	.word	0x00000001
        /*00dc*/ 	.byte	0x40, 0x0e, 0x00, 0x00, 0x01, 0x00, 0x00, 0x00, 0x20, 0x10, 0x00, 0x00, 0x01, 0x00, 0x00, 0x00
        /*00ec*/ 	.byte	0xa0, 0x10, 0x00, 0x00, 0x01, 0x00, 0x00, 0x00, 0x00, 0x25, 0x00, 0x00, 0x01, 0x00, 0x00, 0x00
        /*00fc*/ 	.byte	0xc0, 0x39, 0x00, 0x00, 0x01, 0x00, 0x00, 0x00, 0x00, 0x3c, 0x00, 0x00, 0x01, 0x00, 0x00, 0x00
        /*010c*/ 	.byte	0x20, 0x52, 0x00, 0x00


	//----- nvinfo : EIATTR_MERCURY_ISA_VERSION
	.align		4
.L_126:
        /*0110*/ 	.byte	0x03, 0x5f
        /*0112*/ 	.short	0x0101


	//----- nvinfo : EIATTR_COOP_GROUP_MASK_REGIDS
	.align		4
        /*0114*/ 	.byte	0x04, 0x29
        /*0116*/ 	.short	(.L_128 - .L_127)


	//   ....[0]....
.L_127:
        /*0118*/ 	.word	0xffffffff


	//   ....[1]....
        /*011c*/ 	.word	0x05000000


	//   ....[2]....
        /*0120*/ 	.word	0xffffffff


	//   ....[3]....
        /*0124*/ 	.word	0xffffffff


	//   ....[4]....
        /*0128*/ 	.word	0xffffffff


	//   ....[5]....
        /*012c*/ 	.word	0xffffffff


	//   ....[6]....
        /*0130*/ 	.word	0xffffffff


	//   ....[7]....
        /*0134*/ 	.word	0xffffffff


	//   ....[8]....
        /*0138*/ 	.word	0xffffffff


	//   ....[9]....
        /*013c*/ 	.word	0xffffffff


	//   ....[10]....
        /*0140*/ 	.word	0xffffffff


	//   ....[11]....
        /*0144*/ 	.word	0xffffffff


	//   ....[12]....
        /*0148*/ 	.word	0xffffffff


	//   ....[13]....
        /*014c*/ 	.word	0xffffffff


	//   ....[14]....
        /*0150*/ 	.word	0xffffffff


	//   ....[15]....
        /*0154*/ 	.word	0xffffffff


	//   ....[16]....
        /*0158*/ 	.word	0xffffffff


	//   ....[17]....
        /*015c*/ 	.word	0xffffffff


	//   ....[18]....
        /*0160*/ 	.word	0xffffffff


	//   ....[19]....
        /*0164*/ 	.word	0xffffffff


	//   ....[20]....
        /*0168*/ 	.word	0xffffffff


	//   ....[21]....
        /*016c*/ 	.word	0xffffffff


	//   ....[22]....
        /*0170*/ 	.word	0xffffffff


	//   ....[23]....
        /*0174*/ 	.word	0xffffffff


	//   ....[24]....
        /*0178*/ 	.word	0xffffffff


	//   ....[25]....
        /*017c*/ 	.word	0xffffffff


	//   ....[26]....
        /*0180*/ 	.word	0xffffffff


	//   ....[27]....
        /*0184*/ 	.word	0xffffffff


	//   ....[28]....
        /*0188*/ 	.word	0xffffffff


	//   ....[29]....
        /*018c*/ 	.word	0xffffffff


	//   ....[30]....
        /*0190*/ 	.word	0xffffffff


	//   ....[31]....
        /*0194*/ 	.word	0xffffffff


	//   ....[32]....
        /*0198*/ 	.word	0xffffffff


	//   ....[33]....
        /*019c*/ 	.word	0xffffffff


	//   ....[34]....
        /*01a0*/ 	.word	0xffffffff


	//   ....[35]....
        /*01a4*/ 	.word	0xffffffff


	//   ....[36]....
        /*01a8*/ 	.word	0xffffffff


	//   ....[37]....
        /*01ac*/ 	.word	0xffffffff


	//   ....[38]....
        /*01b0*/ 	.word	0xffffffff


	//   ....[39]....
        /*01b4*/ 	.word	0xffffffff


	//   ....[40]....
        /*01b8*/ 	.word	0xffffffff


	//   ....[41]....
        /*01bc*/ 	.word	0xffffffff


	//   ....[42]....
        /*01c0*/ 	.word	0xffffffff


	//   ....[43]....
        /*01c4*/ 	.word	0xffffffff


	//   ....[44]....
        /*01c8*/ 	.word	0xffffffff


	//   ....[45]....
        /*01cc*/ 	.word	0xffffffff


	//   ....[46]....
        /*01d0*/ 	.word	0xffffffff


	//   ....[47]....
        /*01d4*/ 	.word	0xffffffff


	//   ....[48]....
        /*01d8*/ 	.word	0xffffffff


	//   ....[49]....
        /*01dc*/ 	.word	0xffffffff


	//   ....[50]....
        /*01e0*/ 	.word	0xffffffff


	//   ....[51]....
        /*01e4*/ 	.word	0xffffffff


	//   ....[52]....
        /*01e8*/ 	.word	0xffffffff


	//   ....[53]....
        /*01ec*/ 	.word	0xffffffff


	//   ....[54]....
        /*01f0*/ 	.word	0xffffffff


	//   ....[55]....
        /*01f4*/ 	.word	0xffffffff


	//   ....[56]....
        /*01f8*/ 	.word	0xffffffff


	//   ....[57]....
        /*01fc*/ 	.word	0xffffffff


	//   ....[58]....
        /*0200*/ 	.word	0xffffffff


	//   ....[59]....
        /*0204*/ 	.word	0xffffffff


	//   ....[60]....
        /*0208*/ 	.word	0xffffffff


	//   ....[61]....
        /*020c*/ 	.word	0xffffffff


	//   ....[62]....
        /*0210*/ 	.word	0xffffffff


	//   ....[63]....
        /*0214*/ 	.word	0xffffffff


	//   ....[64]....
        /*0218*/ 	.word	0xffffffff


	//   ....[65]....
        /*021c*/ 	.word	0xffffffff


	//   ....[66]....
        /*0220*/ 	.word	0xffffffff


	//   ....[67]....
        /*0224*/ 	.word	0xffffffff


	//   ....[68]....
        /*0228*/ 	.word	0xffffffff


	//   ....[69]....
        /*022c*/ 	.word	0xffffffff


	//   ....[70]....
        /*0230*/ 	.word	0xffffffff


	//   ....[71]....
        /*0234*/ 	.word	0xffffffff


	//   ....[72]....
        /*0238*/ 	.word	0xffffffff


	//   ....[73]....
        /*023c*/ 	.word	0xffffffff


	//   ....[74]....
        /*0240*/ 	.word	0xffffffff


	//   ....[75]....
        /*0244*/ 	.word	0xffffffff


	//   ....[76]....
        /*0248*/ 	.word	0xffffffff


	//   ....[77]....
        /*024c*/ 	.word	0xffffffff


	//   ....[78]....
        /*0250*/ 	.word	0xffffffff


	//   ....[79]....
        /*0254*/ 	.word	0xffffffff


	//   ....[80]....
        /*0258*/ 	.word	0xffffffff


	//   ....[81]....
        /*025c*/ 	.word	0xffffffff


	//   ....[82]....
        /*0260*/ 	.word	0xffffffff


	//   ....[83]....
        /*0264*/ 	.word	0xffffffff


	//   ....[84]....
        /*0268*/ 	.word	0xffffffff


	//   ....[85]....
        /*026c*/ 	.word	0xffffffff


	//   ....[86]....
        /*0270*/ 	.word	0xffffffff


	//   ....[87]....
        /*0274*/ 	.word	0xffffffff


	//   ....[88]....
        /*0278*/ 	.word	0xffffffff


	//   ....[89]....
        /*027c*/ 	.word	0xffffffff


	//   ....[90]....
        /*0280*/ 	.word	0xffffffff


	//   ....[91]....
        /*0284*/ 	.word	0xffffffff


	//   ....[92]....
        /*0288*/ 	.word	0xffffffff


	//   ....[93]....
        /*028c*/ 	.word	0xffffffff


	//   ....[94]....
        /*0290*/ 	.word	0xffffffff


	//   ....[95]....
        /*0294*/ 	.word	0xffffffff


	//   ....[96]....
        /*0298*/ 	.word	0xffffffff


	//   ....[97]....
        /*029c*/ 	.word	0xffffffff


	//   ....[98]....
        /*02a0*/ 	.word	0xffffffff


	//   ....[99]....
        /*02a4*/ 	.word	0xffffffff


	//   ....[100]....
        /*02a8*/ 	.word	0xffffffff


	//   ....[101]....
        /*02ac*/ 	.word	0xffffffff


	//   ....[102]....
        /*02b0*/ 	.word	0xffffffff


	//   ....[103]....
        /*02b4*/ 	.word	0xffffffff


	//   ....[104]....
        /*02b8*/ 	.word	0xffffffff


	//   ....[105]....
        /*02bc*/ 	.word	0xffffffff


	//   ....[106]....
        /*02c0*/ 	.word	0xffffffff


	//   ....[107]....
        /*02c4*/ 	.word	0xffffffff


	//   ....[108]....
        /*02c8*/ 	.word	0xffffffff


	//   ....[109]....
        /*02cc*/ 	.word	0xffffffff


	//   ....[110]....
        /*02d0*/ 	.word	0xffffffff


	//   ....[111]....
        /*02d4*/ 	.word	0xffffffff


	//   ....[112]....
        /*02d8*/ 	.word	0xffffffff


	//   ....[113]....
        /*02dc*/ 	.word	0xffffffff


	//   ....[114]....
        /*02e0*/ 	.word	0xffffffff


	//   ....[115]....
        /*02e4*/ 	.word	0xffffffff


	//   ....[116]....
        /*02e8*/ 	.word	0xffffffff


	//   ....[117]....
        /*02ec*/ 	.word	0xffffffff


	//   ....[118]....
        /*02f0*/ 	.word	0xffffffff


	//   ....[119]....
        /*02f4*/ 	.word	0xffffffff


	//   ....[120]....
        /*02f8*/ 	.word	0xffffffff


	//   ....[121]....
        /*02fc*/ 	.word	0xffffffff


	//   ....[122]....
        /*0300*/ 	.word	0xffffffff


	//   ....[123]....
        /*0304*/ 	.word	0xffffffff


	//   ....[124]....
        /*0308*/ 	.word	0xffffffff


	//   ....[125]....
        /*030c*/ 	.word	0xffffffff


	//   ....[126]....
        /*0310*/ 	.word	0xffffffff


	//   ....[127]....
        /*0314*/ 	.word	0xffffffff


	//   ....[128]....
        /*0318*/ 	.word	0xffffffff


	//   ....[129]....
        /*031c*/ 	.word	0xffffffff


	//   ....[130]....
        /*0320*/ 	.word	0xffffffff


	//   ....[131]....
        /*0324*/ 	.word	0xffffffff


	//   ....[132]....
        /*0328*/ 	.word	0xffffffff


	//   ....[133]....
        /*032c*/ 	.word	0xffffffff


	//   ....[134]....
        /*0330*/ 	.word	0xffffffff


	//   ....[135]....
        /*0334*/ 	.word	0xffffffff


	//   ....[136]....
        /*0338*/ 	.word	0xffffffff


	//   ....[137]....
        /*033c*/ 	.word	0xffffffff


	//   ....[138]....
        /*0340*/ 	.word	0xffffffff


	//   ....[139]....
        /*0344*/ 	.word	0xffffffff


	//   ....[140]....
        /*0348*/ 	.word	0xffffffff


	//   ....[141]....
        /*034c*/ 	.word	0xffffffff


	//   ....[142]....
        /*0350*/ 	.word	0xffffffff


	//   ....[143]....
        /*0354*/ 	.word	0xffffffff


	//   ....[144]....
        /*0358*/ 	.word	0xffffffff


	//   ....[145]....
        /*035c*/ 	.word	0xffffffff


	//   ....[146]....
        /*0360*/ 	.word	0xffffffff


	//   ....[147]....
        /*0364*/ 	.word	0xffffffff


	//   ....[148]....
        /*0368*/ 	.word	0xffffffff


	//   ....[149]....
        /*036c*/ 	.word	0xffffffff


	//   ....[150]....
        /*0370*/ 	.word	0xffffffff


	//   ....[151]....
        /*0374*/ 	.word	0xffffffff


	//   ....[152]....
        /*0378*/ 	.word	0xffffffff


	//   ....[153]....
        /*037c*/ 	.word	0xffffffff


	//   ....[154]....
        /*0380*/ 	.word	0xffffffff


	//   ....[155]....
        /*0384*/ 	.word	0xffffffff


	//   ....[156]....
        /*0388*/ 	.word	0xffffffff


	//   ....[157]....
        /*038c*/ 	.word	0xffffffff


	//   ....[158]....
        /*0390*/ 	.word	0xffffffff


	//   ....[159]....
        /*0394*/ 	.word	0xffffffff


	//   ....[160]....
        /*0398*/ 	.word	0xffffffff


	//   ....[161]....
        /*039c*/ 	.word	0xffffffff


	//   ....[162]....
        /*03a0*/ 	.word	0xffffffff


	//   ....[163]....
        /*03a4*/ 	.word	0xffffffff


	//   ....[164]....
        /*03a8*/ 	.word	0xffffffff


	//   ....[165]....
        /*03ac*/ 	.word	0xffffffff


	//   ....[166]....
        /*03b0*/ 	.word	0xffffffff


	//   ....[167]....
        /*03b4*/ 	.word	0xffffffff


	//   ....[168]....
        /*03b8*/ 	.word	0xffffffff


	//   ....[169]....
        /*03bc*/ 	.word	0xffffffff


	//   ....[170]....
        /*03c0*/ 	.word	0xffffffff


	//   ....[171]....
        /*03c4*/ 	.word	0xffffffff


	//   ....[172]....
        /*03c8*/ 	.word	0xffffffff


	//   ....[173]....
        /*03cc*/ 	.word	0xffffffff


	//   ....[174]....
        /*03d0*/ 	.word	0xffffffff


	//   ....[175]....
        /*03d4*/ 	.word	0xffffffff


	//   ....[176]....
        /*03d8*/ 	.word	0xffffffff


	//   ....[177]....
        /*03dc*/ 	.word	0xffffffff


	//   ....[178]....
        /*03e0*/ 	.word	0x05000002


	//   ....[179]....
        /*03e4*/ 	.word	0xffffffff


	//   ....[180]....
        /*03e8*/ 	.word	0xffffffff


	//   ....[181]....
        /*03ec*/ 	.word	0xffffffff


	//   ....[182]....
        /*03f0*/ 	.word	0xffffffff


	//   ....[183]....
        /*03f4*/ 	.word	0xffffffff


	//   ....[184]....
        /*03f8*/ 	.word	0xffffffff


	//   ....[185]....
        /*03fc*/ 	.word	0xffffffff


	//   ....[186]....
        /*0400*/ 	.word	0xffffffff


	//   ....[187]....
        /*0404*/ 	.word	0xffffffff


	//   ....[188]....
        /*0408*/ 	.word	0xffffffff


	//   ....[189]....
        /*040c*/ 	.word	0xffffffff


	//   ....[190]....
        /*0410*/ 	.word	0xffffffff


	//   ....[191]....
        /*0414*/ 	.word	0xffffffff


	//   ....[192]....
        /*0418*/ 	.word	0xffffffff


	//   ....[193]....
        /*041c*/ 	.word	0xffffffff


	//   ....[194]....
        /*0420*/ 	.word	0xffffffff


	//   ....[195]....
        /*0424*/ 	.word	0xffffffff


	//   ....[196]....
        /*0428*/ 	.word	0xffffffff


	//   ....[197]....
        /*042c*/ 	.word	0xffffffff


	//   ....[198]....
        /*0430*/ 	.word	0xffffffff


	//   ....[199]....
        /*0434*/ 	.word	0xffffffff


	//   ....[200]....
        /*0438*/ 	.word	0xffffffff


	//   ....[201]....
        /*043c*/ 	.word	0xffffffff


	//   ....[202]....
        /*0440*/ 	.word	0xffffffff


	//   ....[203]....
        /*0444*/ 	.word	0xffffffff


	//   ....[204]....
        /*0448*/ 	.word	0xffffffff


	//   ....[205]....
        /*044c*/ 	.word	0xffffffff


	//   ....[206]....
        /*0450*/ 	.word	0xffffffff


	//   ....[207]....
        /*0454*/ 	.word	0xffffffff


	//   ....[208]....
        /*0458*/ 	.word	0xffffffff


	//   ....[209]....
        /*045c*/ 	.word	0xffffffff


	//   ....[210]....
        /*0460*/ 	.word	0xffffffff


	//   ....[211]....
        /*0464*/ 	.word	0xffffffff


	//   ....[212]....
        /*0468*/ 	.word	0xffffffff


	//   ....[213]....
        /*046c*/ 	.word	0xffffffff


	//   ....[214]....
        /*0470*/ 	.word	0xffffffff


	//   ....[215]....
        /*0474*/ 	.word	0xffffffff


	//   ....[216]....
        /*0478*/ 	.word	0xffffffff


	//   ....[217]....
        /*047c*/ 	.word	0x0500004c


	//   ....[218]....
        /*0480*/ 	.word	0x0500004c


	//   ....[219]....
        /*0484*/ 	.word	0x0500004c


	//   ....[220]....
        /*0488*/ 	.word	0x0500004c


	//   ....[221]....
        /*048c*/ 	.word	0x0500004c


	//----- nvinfo : EIATTR_COOP_GROUP_INSTR_OFFSETS
	.align		4
.L_128:
        /*0490*/ 	.byte	0x04, 0x28
        /*0492*/ 	.short	(.L_130 - .L_129)


	//   ....[0]....
.L_129:
        /*0494*/ 	.word	0x00000f20


	//   ....[1]....
        /*0498*/ 	.word	0x00001870


	//   ....[2]....
        /*049c*/ 	.word	0x000022e0


	//   ....[3]....
        /*04a0*/ 	.word	0x00002300


	//   ....[4]....
        /*04a4*/ 	.word	0x00002320


	//   ....[5]....
        /*04a8*/ 	.word	0x00002340


	//   ....[6]....
        /*04ac*/ 	.word	0x00002360


	//   ....[7]....
        /*04b0*/ 	.word	0x00002850


	//   ....[8]....
        /*04b4*/ 	.word	0x00002860


	//   ....[9]....
        /*04b8*/ 	.word	0x00002880


	//   ....[10]....
        /*04bc*/ 	.word	0x000028a0


	//   ....[11]....
        /*04c0*/ 	.word	0x000028f0


	//   ....[12]....
        /*04c4*/ 	.word	0x00002920


	//   ....[13]....
        /*04c8*/ 	.word	0x00002960


	//   ....[14]....
        /*04cc*/ 	.word	0x000029a0


	//   ....[15]....
        /*04d0*/ 	.word	0x00002a70


	//   ....[16]....
        /*04d4*/ 	.word	0x00002ad0


	//   ....[17]....
        /*04d8*/ 	.word	0x00002ae0


	//   ....[18]....
        /*04dc*/ 	.word	0x00002b10


	//   ....[19]....
        /*04e0*/ 	.word	0x00002b40


	//   ....[20]....
        /*04e4*/ 	.word	0x00002b80


	//   ....[21]....
        /*04e8*/ 	.word	0x00002ba0


	//   ....[22]....
        /*04ec*/ 	.word	0x00002be0


	//   ....[23]....
        /*04f0*/ 	.word	0x00002c00


	//   ....[24]....
        /*04f4*/ 	.word	0x00002ce0


	//   ....[25]....
        /*04f8*/ 	.word	0x00002cf0


	//   ....[26]....
        /*04fc*/ 	.word	0x00002d20


	//   ....[27]....
        /*0500*/ 	.word	0x00002d50


	//   ....[28]....
        /*0504*/ 	.word	0x00002d90


	//   ....[29]....
        /*0508*/ 	.word	0x00002db0


	//   ....[30]....
        /*050c*/ 	.word	0x00002df0


	//   ....[31]....
        /*0510*/ 	.word	0x00002e10


	//   ....[32]....
        /*0514*/ 	.word	0x00002e70


	//   ....[33]....
        /*0518*/ 	.word	0x00002f00


	//   ....[34]....
        /*051c*/ 	.word	0x00002f20


	//   ....[35]....
        /*0520*/ 	.word	0x00002f30


	//   ....[36]....
        /*0524*/ 	.word	0x00002f60


	//   ....[37]....
        /*0528*/ 	.word	0x00002f90


	//   ....[38]....
        /*052c*/ 	.word	0x00002fd0


	//   ....[39]....
        /*0530*/ 	.word	0x00002ff0


	//   ....[40]....
        /*0534*/ 	.word	0x00003030


	//   ....[41]....
        /*0538*/ 	.word	0x00003050


	//   ....[42]....
        /*053c*/ 	.word	0x00003130


	//   ....[43]....
        /*0540*/ 	.word	0x00003160


	//   ....[44]....
        /*0544*/ 	.word	0x00003170


	//   ....[45]....
        /*0548*/ 	.word	0x000031a0


	//   ....[46]....
        /*054c*/ 	.word	0x000031d0


	//   ....[47]....
        /*0550*/ 	.word	0x00003210


	//   ....[48]....
        /*0554*/ 	.word	0x00003230


	//   ....[49]....
        /*0558*/ 	.word	0x00003270


	//   ....[50]....
        /*055c*/ 	.word	0x00003290


	//   ....[51]....
        /*0560*/ 	.word	0x00003360


	//   ....[52]....
        /*0564*/ 	.word	0x00003380


	//   ....[53]....
        /*0568*/ 	.word	0x00003390


	//   ....[54]....
        /*056c*/ 	.word	0x000033c0


	//   ....[55]....
        /*0570*/ 	.word	0x000033f0


	//   ....[56]....
        /*0574*/ 	.word	0x00003430


	//   ....[57]....
        /*0578*/ 	.word	0x00003450


	//   ....[58]....
        /*057c*/ 	.word	0x00003490


	//   ....[59]....
        /*0580*/ 	.word	0x000034b0


	//   ....[60]....
        /*0584*/ 	.word	0x00003590


	//   ....[61]....
        /*0588*/ 	.word	0x000035b0


	//   ....[62]....
        /*058c*/ 	.word	0x000035c0


	//   ....[63]....
        /*0590*/ 	.word	0x000035f0


	//   ....[64]....
        /*0594*/ 	.word	0x00003620


	//   ....[65]....
        /*0598*/ 	.word	0x00003670


	//   ....[66]....
        /*059c*/ 	.word	0x00003690


	//   ....[67]....
        /*05a0*/ 	.word	0x000036d0


	//   ....[68]....
        /*05a4*/ 	.word	0x000036f0


	//   ....[69]....
        /*05a8*/ 	.word	0x000037c0


	//   ....[70]....
        /*05ac*/ 	.word	0x000037e0


	//   ....[71]....
        /*05b0*/ 	.word	0x000037f0


	//   ....[72]....
        /*05b4*/ 	.word	0x00003820


	//   ....[73]....
        /*05b8*/ 	.word	0x00003850


	//   ....[74]....
        /*05bc*/ 	.word	0x00003890


	//   ....[75]....
        /*05c0*/ 	.word	0x000038b0


	//   ....[76]....
        /*05c4*/ 	.word	0x000038f0


	//   ....[77]....
        /*05c8*/ 	.word	0x00003910


	//   ....[78]....
        /*05cc*/ 	.word	0x00003a20


	//   ....[79]....
        /*05d0*/ 	.word	0x00003a30


	//   ....[80]....
        /*05d4*/ 	.word	0x00003a60


	//   ....[81]....
        /*05d8*/ 	.word	0x00003a90


	//   ....[82]....
        /*05dc*/ 	.word	0x00003ad0


	//   ....[83]....
        /*05e0*/ 	.word	0x00003ae0


	//   ....[84]....
        /*05e4*/ 	.word	0x00003b00


	//   ....[85]....
        /*05e8*/ 	.word	0x00003b40


	//   ....[86]....
        /*05ec*/ 	.word	0x00003b60


	//   ....[87]....
        /*05f0*/ 	.word	0x00003c50


	//   ....[88]....
        /*05f4*/ 	.word	0x00003c60


	//   ....[89]....
        /*05f8*/ 	.word	0x00003c90


	//   ....[90]....
        /*05fc*/ 	.word	0x00003cc0


	//   ....[91]....
        /*0600*/ 	.word	0x00003d00


	//   ....[92]....
        /*0604*/ 	.word	0x00003d10


	//   ....[93]....
        /*0608*/ 	.word	0x00003d30


	//   ....[94]....
        /*060c*/ 	.word	0x00003d70


	//   ....[95]....
        /*0610*/ 	.word	0x00003d90


	//   ....[96]....
        /*0614*/ 	.word	0x00003e90


	//   ....[97]....
        /*0618*/ 	.word	0x00003ea0


	//   ....[98]....
        /*061c*/ 	.word	0x00003ed0


	//   ....[99]....
        /*0620*/ 	.word	0x00003f00


	//   ....[100]....
        /*0624*/ 	.word	0x00003f40


	//   ....[101]....
        /*0628*/ 	.word	0x00003f50


	//   ....[102]....
        /*062c*/ 	.word	0x00003f70


	//   ....[103]....
        /*0630*/ 	.word	0x00003fb0


	//   ....[104]....
        /*0634*/ 	.word	0x00003fd0


	//   ....[105]....
        /*0638*/ 	.word	0x000040b0


	//   ....[106]....
        /*063c*/ 	.word	0x000040c0


	//   ....[107]....
        /*0640*/ 	.word	0x000040f0


	//   ....[108]....
        /*0644*/ 	.word	0x00004120


	//   ....[109]....
        /*0648*/ 	.word	0x00004160


	//   ....[110]....
        /*064c*/ 	.word	0x00004180


	//   ....[111]....
        /*0650*/ 	.word	0x000041c0


	//   ....[112]....
        /*0654*/ 	.word	0x000041e0


	//   ....[113]....
        /*0658*/ 	.word	0x00004240


	//   ....[114]....
        /*065c*/ 	.word	0x000042f0


	//   ....[115]....
        /*0660*/ 	.word	0x00004300


	//   ....[116]....
        /*0664*/ 	.word	0x00004330


	//   ....[117]....
        /*0668*/ 	.word	0x00004360


	//   ....[118]....
        /*066c*/ 	.word	0x000043a0


	//   ....[119]....
        /*0670*/ 	.word	0x000043b0


	//   ....[120]....
        /*0674*/ 	.word	0x000043d0


	//   ....[121]....
        /*0678*/ 	.word	0x00004410


	//   ....[122]....
        /*067c*/ 	.word	0x00004430


	//   ....[123]....
        /*0680*/ 	.word	0x00004510


	//   ....[124]....
        /*0684*/ 	.word	0x00004520


	//   ....[125]....
        /*0688*/ 	.word	0x00004550


	//   ....[126]....
        /*068c*/ 	.word	0x00004580


	//   ....[127]....
        /*0690*/ 	.word	0x000045c0


	//   ....[128]....
        /*0694*/ 	.word	0x000045d0


	//   ....[129]....
        /*0698*/ 	.word	0x000045f0


	//   ....[130]....
        /*069c*/ 	.word	0x00004630


	//   ....[131]....
        /*06a0*/ 	.word	0x00004650


	//   ....[132]....
        /*06a4*/ 	.word	0x00004750


	//   ....[133]....
        /*06a8*/ 	.word	0x00004760


	//   ....[134]....
        /*06ac*/ 	.word	0x00004790


	//   ....[135]....
        /*06b0*/ 	.word	0x000047c0


	//   ....[136]....
        /*06b4*/ 	.word	0x00004800


	//   ....[137]....
        /*06b8*/ 	.word	0x00004810


	//   ....[138]....
        /*06bc*/ 	.word	0x00004830


	//   ....[139]....
        /*06c0*/ 	.word	0x00004870


	//   ....[140]....
        /*06c4*/ 	.word	0x00004890


	//   ....[141]....
        /*06c8*/ 	.word	0x00004970


	//   ....[142]....
        /*06cc*/ 	.word	0x00004980


	//   ....[143]....
        /*06d0*/ 	.word	0x000049b0


	//   ....[144]....
        /*06d4*/ 	.word	0x000049e0


	//   ....[145]....
        /*06d8*/ 	.word	0x00004a20


	//   ....[146]....
        /*06dc*/ 	.word	0x00004a30


	//   ....[147]....
        /*06e0*/ 	.word	0x00004a50


	//   ....[148]....
        /*06e4*/ 	.word	0x00004a90


	//   ....[149]....
        /*06e8*/ 	.word	0x00004ab0


	//   ....[150]....
        /*06ec*/ 	.word	0x00004bb0


	//   ....[151]....
        /*06f0*/ 	.word	0x00004bc0


	//   ....[152]....
        /*06f4*/ 	.word	0x00004bf0


	//   ....[153]....
        /*06f8*/ 	.word	0x00004c20


	//   ....[154]....
        /*06fc*/ 	.word	0x00004c60


	//   ....[155]....
        /*0700*/ 	.word	0x00004c80


	//   ....[156]....
        /*0704*/ 	.word	0x00004cc0


	//   ....[157]....
        /*0708*/ 	.word	0x00004ce0


	//   ....[158]....
        /*070c*/ 	.word	0x00004d30


	//   ....[159]....
        /*0710*/ 	.word	0x00004dc0


	//   ....[160]....
        /*0714*/ 	.word	0x00004de0


	//   ....[161]....
        /*0718*/ 	.word	0x00004df0


	//   ....[162]....
        /*071c*/ 	.word	0x00004e20


	//   ....[163]....
        /*0720*/ 	.word	0x00004e50


	//   ....[164]....
        /*0724*/ 	.word	0x00004e90


	//   ....[165]....
        /*0728*/ 	.word	0x00004eb0


	//   ....[166]....
        /*072c*/ 	.word	0x00004ef0


	//   ....[167]....
        /*0730*/ 	.word	0x00004f10


	//   ....[168]....
        /*0734*/ 	.word	0x00004ff0


	//   ....[169]....
        /*0738*/ 	.word	0x00005030


	//   ....[170]....
        /*073c*/ 	.word	0x00005040


	//   ....[171]....
        /*0740*/ 	.word	0x00005070


	//   ....[172]....
        /*0744*/ 	.word	0x000050a0


	//   ....[173]....
        /*0748*/ 	.word	0x000050e0


	//   ....[174]....
        /*074c*/ 	.word	0x00005100


	//   ....[175]....
        /*0750*/ 	.word	0x00005140


	//   ....[176]....
        /*0754*/ 	.word	0x00005160


	//   ....[177]....
        /*0758*/ 	.word	0x00005260


	//   ....[178]....
        /*075c*/ 	.word	0x00005800


	//   ....[179]....
        /*0760*/ 	.word	0x00005b20


	//   ....[180]....
        /*0764*/ 	.word	0x00005bd0


	//   ....[181]....
        /*0768*/ 	.word	0x00005c80


	//   ....[182]....
        /*076c*/ 	.word	0x00005d30


	//   ....[183]....
        /*0770*/ 	.word	0x00005de0


	//   ....[184]....
        /*0774*/ 	.word	0x00005e90


	//   ....[185]....
        /*0778*/ 	.word	0x00005f40


	//   ....[186]....
        /*077c*/ 	.word	0x00005ff0


	//   ....[187]....
        /*0780*/ 	.word	0x000060a0


	//   ....[188]....
        /*0784*/ 	.word	0x00006150


	//   ....[189]....
        /*0788*/ 	.word	0x00006200


	//   ....[190]....
        /*078c*/ 	.word	0x000062b0


	//   ....[191]....
        /*0790*/ 	.word	0x00006360


	//   ....[192]....
        /*0794*/ 	.word	0x00006410


	//   ....[193]....
        /*0798*/ 	.word	0x000064c0


	//   ....[194]....
        /*079c*/ 	.word	0x00006570


	//   ....[195]....
        /*07a0*/ 	.word	0x00006620


	//   ....[196]....
        /*07a4*/ 	.word	0x000066d0


	//   ....[197]....
        /*07a8*/ 	.word	0x00006780


	//   ....[198]....
        /*07ac*/ 	.word	0x00006980


	//   ....[199]....
        /*07b0*/ 	.word	0x00006aa0


	//   ....[200]....
        /*07b4*/ 	.word	0x00006bc0


	//   ....[201]....
        /*07b8*/ 	.word	0x00006ce0


	//   ....[202]....
        /*07bc*/ 	.word	0x00006e00


	//   ....[203]....
        /*07c0*/ 	.word	0x00006f20


	//   ....[204]....
        /*07c4*/ 	.word	0x00007040


	//   ....[205]....
        /*07c8*/ 	.word	0x00007160


	//   ....[206]....
        /*07cc*/ 	.word	0x00007280


	//   ....[207]....
        /*07d0*/ 	.word	0x000073a0


	//   ....[208]....
        /*07d4*/ 	.word	0x000074c0


	//   ....[209]....
        /*07d8*/ 	.word	0x000075d0


	//   ....[210]....
        /*07dc*/ 	.word	0x000076d0


	//   ....[211]....
        /*07e0*/ 	.word	0x000077d0


	//   ....[212]....
        /*07e4*/ 	.word	0x000078d0


	//   ....[213]....
        /*07e8*/ 	.word	0x000079d0


	//   ....[214]....
        /*07ec*/ 	.word	0x00007ad0


	//   ....[215]....
        /*07f0*/ 	.word	0x00007bd0


	//   ....[216]....
        /*07f4*/ 	.word	0x00007cc0


	//   ....[217]....
        /*07f8*/ 	.word	0x00007d30


	//   ....[218]....
        /*07fc*/ 	.word	0x00007d90


	//   ....[219]....
        /*0800*/ 	.word	0x00007e00


	//   ....[220]....
        /*0804*/ 	.word	0x00007e60


	//   ....[221]....
        /*0808*/ 	.word	0x00007ed0


	//----- nvinfo : EIATTR_VRC_CTA_INIT_COUNT
	.align		4
.L_130:
        /*080c*/ 	.byte	0x02, 0x4a
	.zero		1
	.zero		1


	//----- nvinfo : EIATTR_EXIT_INSTR_OFFSETS
	.align		4
        /*0810*/ 	.byte	0x04, 0x1c
        /*0812*/ 	.short	(.L_132 - .L_131)


	//   ....[0]....
.L_131:
        /*0814*/ 	.word	0x00001cb0


	//   ....[1]....
        /*0818*/ 	.word	0x000020c0


	//   ....[2]....
        /*081c*/ 	.word	0x000020e0


	//   ....[3]....
        /*0820*/ 	.word	0x00006790


	//   ....[4]....
        /*0824*/ 	.word	0x00007cd0


	//----- nvinfo : EIATTR_MAX_THREADS
	.align		4
.L_132:
        /*0828*/ 	.byte	0x04, 0x05
        /*082a*/ 	.short	(.L_134 - .L_133)
.L_133:
        /*082c*/ 	.word	0x00000180
        /*0830*/ 	.word	0x00000001
        /*0834*/ 	.word	0x00000001


	//----- nvinfo : EIATTR_CRS_STACK_SIZE
	.align		4
.L_134:
        /*0838*/ 	.byte	0x04, 0x1e
        /*083a*/ 	.short	(.L_136 - .L_135)
.L_135:
        /*083c*/ 	.word	0x00000000


	//----- nvinfo : EIATTR_CBANK_PARAM_SIZE
	.align		4
.L_136:
        /*0840*/ 	.byte	0x03, 0x19
        /*0842*/ 	.short	0x004d


	//----- nvinfo : EIATTR_PARAM_CBANK
	.align		4
        /*0844*/ 	.byte	0x04, 0x0a
        /*0846*/ 	.short	(.L_138 - .L_137)
	.align		4
.L_137:
        /*0848*/ 	.word	index@(.nv.constant0._ZN3cub18CUB_300001_SM_10006detail10radix_sort29DeviceRadixSortOnesweepKernelINS1_5radix10policy_hubIjNS0_8NullTypeEyE10Policy1000ELNS0_9SortOrderE0EjS6_yiiNS1_21identity_decomposer_tEEEvPT5_SC_PT3_PKSD_PT1_PKSH_PT2_PKSL_T4_iiT6_)
        /*084c*/ 	.short	0x0380
        /*084e*/ 	.short	0x004d


	//----- nvinfo : EIATTR_SW_WAR
	.align		4
.L_138:
        /*0850*/ 	.byte	0x04, 0x36
        /*0852*/ 	.short	(.L_140 - .L_139)
.L_139:
        /*0854*/ 	.word	0x00000008
.L_140:


//--------------------- .nv.info._ZN3cub18CUB_300001_SM_10006detail10radix_sort33DeviceRadixSortExclusiveSumKernelINS1_5radix10policy_hubIjNS0_8NullTypeEyE10Policy1000EyEEvPT0_ --------------------------
	.section	.nv.info._ZN3cub18CUB_300001_SM_10006detail10radix_sort33DeviceRadixSortExclusiveSumKernelINS1_5radix10policy_hubIjNS0_8NullTypeEyE10Policy1000EyEEvPT0_,"",@"SHT_CUDA_INFO"
	.sectionflags	@""
	.align	4


	//----- nvinfo : EIATTR_CUDA_API_VERSION
	.align		4
        /*0000*/ 	.byte	0x04, 0x37
        /*0002*/ 	.short	(.L_142 - .L_141)
.L_141:
        /*0004*/ 	.word	0x00000082


	//----- nvinfo : EIATTR_KPARAM_INFO
	.align		4
.L_142:
        /*0008*/ 	.byte	0x04, 0x17
        /*000a*/ 	.short	(.L_144 - .L_143)
.L_143:
        /*000c*/ 	.word	0x00000000
        /*0010*/ 	.short	0x0000
        /*0012*/ 	.short	0x0000
        /*0014*/ 	.byte	0x00, 0xf5, 0x21, 0x00


	//----- nvinfo : EIATTR_SPARSE_MMA_MASK
	.align		4
.L_144:
        /*0018*/ 	.byte	0x03, 0x50
        /*001a*/ 	.short	0x0000


	//----- nvinfo : EIATTR_MAXREG_COUNT
	.align		4
        /*001c*/ 	.byte	0x03, 0x1b
        /*001e*/ 	.short	0x00ff


	//----- nvinfo : EIATTR_NUM_BARRIERS
	.align		4
        /*0020*/ 	.byte	0x02, 0x4c
        /*0022*/ 	.byte	0x01
	.zero		1


	//----- nvinfo : EIATTR_MERCURY_ISA_VERSION
	.align		4
        /*0024*/ 	.byte	0x03, 0x5f
        /*0026*/ 	.short	0x0101


	//----- nvinfo : EIATTR_COOP_GROUP_MASK_REGIDS
	.align		4
        /*0028*/ 	.byte	0x04, 0x29
        /*002a*/ 	.short	(.L_146 - .L_145)


	//   ....[0]....
.L_145:
        /*002c*/ 	.word	0xffffffff


	//   ....[1]....
        /*0030*/ 	.word	0xffffffff


	//   ....[2]....
        /*0034*/ 	.word	0xffffffff


	//   ....[3]....
        /*0038*/ 	.word	0xffffffff


	//   ....[4]....
        /*003c*/ 	.word	0xffffffff


	//   ....[5]....
        /*0040*/ 	.word	0xffffffff


	//   ....[6]....
        /*0044*/ 	.word	0xffffffff


	//   ....[7]....
        /*0048*/ 	.word	0xffffffff


	//   ....[8]....
        /*004c*/ 	.word	0xffffffff


	//   ....[9]....
        /*0050*/ 	.word	0xffffffff


	//   ....[10]....
        /*0054*/ 	.word	0x05000015


	//   ....[11]....
        /*0058*/ 	.word	0x05000015


	//   ....[12]....
        /*005c*/ 	.word	0x05000015


	//   ....[13]....
        /*0060*/ 	.word	0x05000015


	//   ....[14]....
        /*0064*/ 	.word	0x05000015


	//   ....[15]....
        /*0068*/ 	.word	0x05000015


	//   ....[16]....
        /*006c*/ 	.word	0x05000015


	//   ....[17]....
        /*0070*/ 	.word	0x05000015


	//   ....[18]....
        /*0074*/ 	.word	0x05000015


	//   ....[19]....
        /*0078*/ 	.word	0x05000015


	//----- nvinfo : EIATTR_COOP_GROUP_INSTR_OFFSETS
	.align		4
.L_146:
        /*007c*/ 	.byte	0x04, 0x28
        /*007e*/ 	.short	(.L_148 - .L_147)


	//   ....[0]....
.L_147:
        /*0080*/ 	.word	0x00000250


	//   ....[1]....
        /*0084*/ 	.word	0x00000260


	//   ....[2]....
        /*0088*/ 	.word	0x000002a0


	//   ....[3]....
        /*008c*/ 	.word	0x000002c0


	//   ....[4]....
        /*0090*/ 	.word	0x00000310


	//   ....[5]....
        /*0094*/ 	.word	0x00000320


	//   ....[6]....
        /*0098*/ 	.word	0x00000360


	//   ....[7]....
        /*009c*/ 	.word	0x00000380


	//   ....[8]....
        /*00a0*/ 	.word	0x000003d0


	//   ....[9]....
        /*00a4*/ 	.word	0x000003e0


	//   ....[10]....
        /*00a8*/ 	.word	0x00000660


	//   ....[11]....
        /*00ac*/ 	.word	0x000006b0


	//   ....[12]....
        /*00b0*/ 	.word	0x00000740


	//   ....[13]....
        /*00b4*/ 	.word	0x00000790


	//   ....[14]....
        /*00b8*/ 	.word	0x00000820


	//   ....[15]....
        /*00bc*/ 	.word	0x00000870


	//   ....[16]....
        /*00c0*/ 	.word	0x00000900


	//   ....[17]....
        /*00c4*/ 	.word	0x00000950


	//   ....[18]....
        /*00c8*/ 	.word	0x000009e0


	//   ....[19]....
        /*00cc*/ 	.word	0x00000a30


	//----- nvinfo : EIATTR_VRC_CTA_INIT_COUNT
	.align		4
.L_148:
        /*00d0*/ 	.byte	0x02, 0x4a
	.zero		1
	.zero		1


	//----- nvinfo : EIATTR_EXIT_INSTR_OFFSETS
	.align		4
        /*00d4*/ 	.byte	0x04, 0x1c
        /*00d6*/ 	.short	(.L_150 - .L_149)


	//   ....[0]....
.L_149:
        /*00d8*/ 	.word	0x000005d0


	//   ....[1]....
        /*00dc*/ 	.word	0x00000600


	//----- nvinfo : EIATTR_CRS_STACK_SIZE
	.align		4
.L_150:
        /*00e0*/ 	.byte	0x04, 0x1e
        /*00e2*/ 	.short	(.L_152 - .L_151)
.L_151:
        /*00e4*/ 	.word	0x00000000


	//----- nvinfo : EIATTR_CBANK_PARAM_SIZE
	.align		4
.L_152:
        /*00e8*/ 	.byte	0x03, 0x19
        /*00ea*/ 	.short	0x0008


	//----- nvinfo : EIATTR_PARAM_CBANK
	.align		4
        /*00ec*/ 	.byte	0x04, 0x0a
        /*00ee*/ 	.short	(.L_154 - .L_153)
	.align		4
.L_153:
        /*00f0*/ 	.word	index@(.nv.constant0._ZN3cub18CUB_300001_SM_10006detail10radix_sort33DeviceRadixSortExclusiveSumKernelINS1_5radix10policy_hubIjNS0_8NullTypeEyE10Policy1000EyEEvPT0_)
        /*00f4*/ 	.short	0x0380
        /*00f6*/ 	.short	0x0008


	//----- nvinfo : EIATTR_SW_WAR
	.align		4
.L_154:
        /*00f8*/ 	.byte	0x04, 0x36
        /*00fa*/ 	.short	(.L_156 - .L_155)
.L_155:
        /*00fc*/ 	.word	0x00000008
.L_156:


//--------------------- .nv.info._ZN3cub18CUB_300001_SM_10006detail10radix_sort30DeviceRadixSortHistogramKernelINS1_5radix10policy_hubIjNS0_8NullTypeEyE10Policy1000ELNS0_9SortOrderE0EjyNS1_21identity_decomposer_tEEEvPT2_PKT1_SB_iiT3_ --------------------------
	.section	.nv.info._ZN3cub18CUB_300001_SM_10006detail10radix_sort30DeviceRadixSortHistogramKernelINS1_5radix10policy_hubIjNS0_8NullTypeEyE10Policy1000ELNS0_9SortOrderE0EjyNS1_21identity_decomposer_tEEEvPT2_PKT1_SB_iiT3_,"",@"SHT_CUDA_INFO"
	.sectionflags	@""
	.align	4


	//----- nvinfo : EIATTR_CUDA_API_VERSION
	.align		4
        /*0000*/ 	.byte	0x04, 0x37
        /*0002*/ 	.short	(.L_158 - .L_157)
.L_157:
        /*0004*/ 	.word	0x00000082


	//----- nvinfo : EIATTR_KPARAM_INFO
	.align		4
.L_158:
        /*0008*/ 	.byte	0x04, 0x17
        /*000a*/ 	.short	(.L_160 - .L_159)
.L_159:
        /*000c*/ 	.word	0x00000000
        /*0010*/ 	.short	0x0005
        /*0012*/ 	.short	0x0020
        /*0014*/ 	.byte	0x00, 0xf0, 0x05, 0x00


	//----- nvinfo : EIATTR_KPARAM_INFO
	.align		4
.L_160:
        /*0018*/ 	.byte	0x04, 0x17
        /*001a*/ 	.short	(.L_162 - .L_161)
.L_161:
        /*001c*/ 	.word	0x00000000
        /*0020*/ 	.short	0x0004
        /*0022*/ 	.short	0x001c
        /*0024*/ 	.byte	0x00, 0xf0, 0x11, 0x00


	//----- nvinfo : EIATTR_KPARAM_INFO
	.align		4
.L_162:
        /*0028*/ 	.byte	0x04, 0x17
        /*002a*/ 	.short	(.L_164 - .L_163)
.L_163:
        /*002c*/ 	.word	0x00000000
        /*0030*/ 	.short	0x0003
        /*0032*/ 	.short	0x0018
        /*0034*/ 	.byte	0x00, 0xf0, 0x11, 0x00


	//----- nvinfo : EIATTR_KPARAM_INFO
	.align		4
.L_164:
        /*0038*/ 	.byte	0x04, 0x17
        /*003a*/ 	.short	(.L_166 - .L_165)
.L_165:
        /*003c*/ 	.word	0x00000000
        /*0040*/ 	.short	0x0002
        /*0042*/ 	.short	0x0010
        /*0044*/ 	.byte	0x00, 0xf0, 0x21, 0x00


	//----- nvinfo : EIATTR_KPARAM_INFO
	.align		4
.L_166:
        /*0048*/ 	.byte	0x04, 0x17
        /*004a*/ 	.short	(.L_168 - .L_167)
.L_167:
        /*004c*/ 	.word	0x00000000
        /*0050*/ 	.short	0x0001
        /*0052*/ 	.short	0x0008
        /*0054*/ 	.byte	0x00, 0xf5, 0x21, 0x00


	//----- nvinfo : EIATTR_KPARAM_INFO
	.align		4
.L_168:
        /*0058*/ 	.byte	0x04, 0x17
        /*005a*/ 	.short	(.L_170 - .L_169)
.L_169:
        /*005c*/ 	.word	0x00000000
        /*0060*/ 	.short	0x0000
        /*0062*/ 	.short	0x0000
        /*0064*/ 	.byte	0x00, 0xf5, 0x21, 0x00


	//----- nvinfo : EIATTR_SPARSE_MMA_MASK
	.align		4
.L_170:
        /*0068*/ 	.byte	0x03, 0x50
        /*006a*/ 	.short	0x0000


	//----- nvinfo : EIATTR_MAXREG_COUNT
	.align		4
        /*006c*/ 	.byte	0x03, 0x1b
        /*006e*/ 	.short	0x00ff


	//----- nvinfo : EIATTR_NUM_BARRIERS
	.align		4
        /*0070*/ 	.byte	0x02, 0x4c
        /*0072*/ 	.byte	0x01
	.zero		1


	//----- nvinfo : EIATTR_MERCURY_ISA_VERSION
	.align		4
        /*0074*/ 	.byte	0x03, 0x5f
        /*0076*/ 	.short	0x0101


	//----- nvinfo : EIATTR_VRC_CTA_INIT_COUNT
	.align		4
        /*0078*/ 	.byte	0x02, 0x4a
	.zero		1
	.zero		1


	//----- nvinfo : EIATTR_EXIT_INSTR_OFFSETS
	.align		4
        /*007c*/ 	.byte	0x04, 0x1c
        /*007e*/ 	.short	(.L_172 - .L_171)


	//   ....[0]....
.L_171:
        /*0080*/ 	.word	0x00000040


	//   ....[1]....
        /*0084*/ 	.word	0x00002ec0


	//----- nvinfo : EIATTR_MAX_THREADS
	.align		4
.L_172:
        /*0088*/ 	.byte	0x04, 0x05
        /*008a*/ 	.short	(.L_174 - .L_173)
.L_173:
        /*008c*/ 	.word	0x00000080
        /*0090*/ 	.word	0x00000001
        /*0094*/ 	.word	0x00000001


	//----- nvinfo : EIATTR_CRS_STACK_SIZE
	.align		4
.L_174:
        /*0098*/ 	.byte	0x04, 0x1e
        /*009a*/ 	.short	(.L_176 - .L_175)
.L_175:
        /*009c*/ 	.word	0x00000000


	//----- nvinfo : EIATTR_CBANK_PARAM_SIZE
	.align		4
.L_176:
        /*00a0*/ 	.byte	0x03, 0x19
        /*00a2*/ 	.short	0x0021


	//----- nvinfo : EIATTR_PARAM_CBANK
	.align		4
        /*00a4*/ 	.byte	0x04, 0x0a
        /*00a6*/ 	.short	(.L_178 - .L_177)
	.align		4
.L_177:
        /*00a8*/ 	.word	index@(.nv.constant0._ZN3cub18CUB_300001_SM_10006detail10radix_sort30DeviceRadixSortHistogramKernelINS1_5radix10policy_hubIjNS0_8NullTypeEyE10Policy1000ELNS0_9SortOrderE0EjyNS1_21identity_decomposer_tEEEvPT2_PKT1_SB_iiT3_)
        /*00ac*/ 	.short	0x0380
        /*00ae*/ 	.short	0x0021


	//----- nvinfo : EIATTR_SW_WAR
	.align		4
.L_178:
        /*00b0*/ 	.byte	0x04, 0x36
        /*00b2*/ 	.short	(.L_180 - .L_179)
.L_179:
        /*00b4*/ 	.word	0x00000008
.L_180:


//--------------------- .nv.info._ZN3cub18CUB_300001_SM_10006detail10radix_sort31DeviceRadixSortSingleTileKernelINS1_5radix10policy_hubIjNS0_8NullTypeEyE10Policy1000ELNS0_9SortOrderE0EjS6_yNS1_21identity_decomposer_tEEEvPKT1_PSB_PKT2_PSF_T3_iiT4_ --------------------------
	.section	.nv.info._ZN3cub18CUB_300001_SM_10006detail10radix_sort31DeviceRadixSortSingleTileKernelINS1_5radix10policy_hubIjNS0_8NullTypeEyE10Policy1000ELNS0_9SortOrderE0EjS6_yNS1_21identity_decomposer_tEEEvPKT1_PSB_PKT2_PSF_T3_iiT4_,"",@"SHT_CUDA_INFO"
	.sectionflags	@""
	.align	4


	//----- nvinfo : EIATTR_CUDA_API_VERSION
	.align		4
        /*0000*/ 	.byte	0x04, 0x37
        /*0002*/ 	.short	(.L_182 - .L_181)
.L_181:
        /*0004*/ 	.word	0x00000082


	//----- nvinfo : EIATTR_KPARAM_INFO
	.align		4
.L_182:
        /*0008*/ 	.byte	0x04, 0x17
        /*000a*/ 	.short	(.L_184 - .L_183)
.L_183:
        /*000c*/ 	.word	0x00000000
        /*0010*/ 	.short	0x0007
        /*0012*/ 	.short	0x0030
        /*0014*/ 	.byte	0x00, 0xf0, 0x05, 0x00


	//----- nvinfo : EIATTR_KPARAM_INFO
	.align		4
.L_184:
        /*0018*/ 	.byte	0x04, 0x17
        /*001a*/ 	.short	(.L_186 - .L_185)
.L_185:
        /*001c*/ 	.word	0x00000000
        /*0020*/ 	.short	0x0006
        /*0022*/ 	.short	0x002c
        /*0024*/ 	.byte	0x00, 0xf0, 0x11, 0x00


	//----- nvinfo : EIATTR_KPARAM_INFO
	.align		4
.L_186:
        /*0028*/ 	.byte	0x04, 0x17
        /*002a*/ 	.short	(.L_188 - .L_187)
.L_187:
        /*002c*/ 	.word	0x00000000
        /*0030*/ 	.short	0x0005
        /*0032*/ 	.short	0x0028
        /*0034*/ 	.byte	0x00, 0xf0, 0x11, 0x00


	//----- nvinfo : EIATTR_KPARAM_INFO
	.align		4
.L_188:
        /*0038*/ 	.byte	0x04, 0x17
        /*003a*/ 	.short	(.L_190 - .L_189)
.L_189:
        /*003c*/ 	.word	0x00000000
        /*0040*/ 	.short	0x0004
        /*0042*/ 	.short	0x0020
        /*0044*/ 	.byte	0x00, 0xf0, 0x21, 0x00


	//----- nvinfo : EIATTR_KPARAM_INFO
	.align		4
.L_190:
        /*0048*/ 	.byte	0x04, 0x17
        /*004a*/ 	.short	(.L_192 - .L_191)
.L_191:
        /*004c*/ 	.word	0x00000000
        /*0050*/ 	.short	0x0003
        /*0052*/ 	.short	0x0018
        /*0054*/ 	.byte	0x00, 0xf5, 0x21, 0x00


	//----- nvinfo : EIATTR_KPARAM_INFO
	.align		4
.L_192:
        /*0058*/ 	.byte	0x04, 0x17
        /*005a*/ 	.short	(.L_194 - .L_193)
.L_193:
        /*005c*/ 	.word	0x00000000
        /*0060*/ 	.short	0x0002
        /*0062*/ 	.short	0x0010
        /*0064*/ 	.byte	0x00, 0xf5, 0x21, 0x00


	//----- nvinfo : EIATTR_KPARAM_INFO
	.align		4
.L_194:
        /*0068*/ 	.byte	0x04, 0x17
        /*006a*/ 	.short	(.L_196 - .L_195)
.L_195:
        /*006c*/ 	.word	0x00000000
        /*0070*/ 	.short	0x0001
        /*0072*/ 	.short	0x0008
        /*0074*/ 	.byte	0x00, 0xf5, 0x21, 0x00


	//----- nvinfo : EIATTR_KPARAM_INFO
	.align		4
.L_196:
        /*0078*/ 	.byte	0x04, 0x17
        /*007a*/ 	.short	(.L_198 - .L_197)
.L_197:
        /*007c*/ 	.word	0x00000000
        /*0080*/ 	.short	0x0000
        /*0082*/ 	.short	0x0000
        /*0084*/ 	.byte	0x00, 0xf5, 0x21, 0x00


	//----- nvinfo : EIATTR_SPARSE_MMA_MASK
	.align		4
.L_198:
        /*0088*/ 	.byte	0x03, 0x50
        /*008a*/ 	.short	0x0000


	//----- nvinfo : EIATTR_MAXREG_COUNT
	.align		4
        /*008c*/ 	.byte	0x03, 0x1b
        /*008e*/ 	.short	0x00ff


	//----- nvinfo : EIATTR_NUM_BARRIERS
	.align		4
        /*0090*/ 	.byte	0x02, 0x4c
        /*0092*/ 	.byte	0x01
	.zero		1


	//----- nvinfo : EIATTR_MERCURY_ISA_VERSION
	.align		4
        /*0094*/ 	.byte	0x03, 0x5f
        /*0096*/ 	.short	0x0101


	//----- nvinfo : EIATTR_COOP_GROUP_MASK_REGIDS
	.align		4
        /*0098*/ 	.byte	0x04, 0x29
        /*009a*/ 	.short	(.L_200 - .L_199)


	//   ....[0]....
.L_199:
        /*009c*/ 	.word	0xffffffff


	//   ....[1]....
        /*00a0*/ 	.word	0xffffffff


	//   ....[2]....
        /*00a4*/ 	.word	0xffffffff


	//   ....[3]....
        /*00a8*/ 	.word	0xffffffff


	//   ....[4]....
        /*00ac*/ 	.word	0xffffffff


	//----- nvinfo : EIATTR_COOP_GROUP_INSTR_OFFSETS
	.align		4
.L_200:
        /*00b0*/ 	.byte	0x04, 0x28
        /*00b2*/ 	.short	(.L_202 - .L_201)


	//   ....[0]....
.L_201:
        /*00b4*/ 	.word	0x000018c0


	//   ....[1]....
        /*00b8*/ 	.word	0x000018e0


	//   ....[2]....
        /*00bc*/ 	.word	0x00001900


	//   ....[3]....
        /*00c0*/ 	.word	0x00001920


	//   ....[4]....
        /*00c4*/ 	.word	0x00001940


	//----- nvinfo : EIATTR_VRC_CTA_INIT_COUNT
	.align		4
.L_202:
        /*00c8*/ 	.byte	0x02, 0x4a
	.zero		1
	.zero		1


	//----- nvinfo : EIATTR_EXIT_INSTR_OFFSETS
	.align		4
        /*00cc*/ 	.byte	0x04, 0x1c
        /*00ce*/ 	.short	(.L_204 - .L_203)


	//   ....[0]....
.L_203:
        /*00d0*/ 	.word	0x00002e90


	//   ....[1]....
        /*00d4*/ 	.word	0x00002ec0


	//----- nvinfo : EIATTR_MAX_THREADS
	.align		4
.L_204:
        /*00d8*/ 	.byte	0x04, 0x05
        /*00da*/ 	.short	(.L_206 - .L_205)
.L_205:
        /*00dc*/ 	.word	0x00000100
        /*00e0*/ 	.word	0x00000001
        /*00e4*/ 	.word	0x00000001


	//----- nvinfo : EIATTR_CBANK_PARAM_SIZE
	.align		4
.L_206:
        /*00e8*/ 	.byte	0x03, 0x19
        /*00ea*/ 	.short	0x0031


	//----- nvinfo : EIATTR_PARAM_CBANK
	.align		4
        /*00ec*/ 	.byte	0x04, 0x0a
        /*00ee*/ 	.short	(.L_208 - .L_207)
	.align		4
.L_207:
        /*00f0*/ 	.word	index@(.nv.constant0._ZN3cub18CUB_300001_SM_10006detail10radix_sort31DeviceRadixSortSingleTileKernelINS1_5radix10policy_hubIjNS0_8NullTypeEyE10Policy1000ELNS0_9SortOrderE0EjS6_yNS1_21identity_decomposer_tEEEvPKT1_PSB_PKT2_PSF_T3_iiT4_)
        /*00f4*/ 	.short	0x0380
        /*00f6*/ 	.short	0x0031


	//----- nvinfo : EIATTR_SW_WAR
	.align		4
.L_208:
        /*00f8*/ 	.byte	0x04, 0x36
        /*00fa*/ 	.short	(.L_210 - .L_209)
.L_209:
        /*00fc*/ 	.word	0x00000008
.L_210:


//--------------------- .nv.info._ZN3cub18CUB_300001_SM_10006detail11EmptyKernelIvEEvv --------------------------
	.section	.nv.info._ZN3cub18CUB_300001_SM_10006detail11EmptyKernelIvEEvv,"",@"SHT_CUDA_INFO"
	.sectionflags	@""
	.align	4


	//----- nvinfo : EIATTR_CUDA_API_VERSION
	.align		4
        /*0000*/ 	.byte	0x04, 0x37
        /*0002*/ 	.short	(.L_212 - .L_211)
.L_211:
        /*0004*/ 	.word	0x00000082


	//----- nvinfo : EIATTR_SPARSE_MMA_MASK
	.align		4
.L_212:
        /*0008*/ 	.byte	0x03, 0x50
        /*000a*/ 	.short	0x0000


	//----- nvinfo : EIATTR_MAXREG_COUNT
	.align		4
        /*000c*/ 	.byte	0x03, 0x1b
        /*000e*/ 	.short	0x00ff


	//----- nvinfo : EIATTR_MERCURY_ISA_VERSION
	.align		4
        /*0010*/ 	.byte	0x03, 0x5f
        /*0012*/ 	.short	0x0101


	//----- nvinfo : EIATTR_VRC_CTA_INIT_COUNT
	.align		4
        /*0014*/ 	.byte	0x02, 0x4a
	.zero		1
	.zero		1


	//----- nvinfo : EIATTR_EXIT_INSTR_OFFSETS
	.align		4
        /*0018*/ 	.byte	0x04, 0x1c
        /*001a*/ 	.short	(.L_214 - .L_213)


	//   ....[0]....
.L_213:
        /*001c*/ 	.word	0x00000010


	//----- nvinfo : EIATTR_SW_WAR
	.align		4
.L_214:
        /*0020*/ 	.byte	0x04, 0x36
        /*0022*/ 	.short	(.L_216 - .L_215)
.L_215:
        /*0024*/ 	.word	0x00000008
.L_216:


//--------------------- .nv.info._Z7scatterPKjiPiiPj --------------------------
	.section	.nv.info._Z7scatterPKjiPiiPj,"",@"SHT_CUDA_INFO"
	.sectionflags	@""
	.align	4


	//----- nvinfo : EIATTR_CUDA_API_VERSION
	.align		4
        /*0000*/ 	.byte	0x04, 0x37
        /*0002*/ 	.short	(.L_218 - .L_217)
.L_217:
        /*0004*/ 	.word	0x00000082


	//----- nvinfo : EIATTR_KPARAM_INFO
	.align		4
.L_218:
        /*0008*/ 	.byte	0x04, 0x17
        /*000a*/ 	.short	(.L_220 - .L_219)
.L_219:
        /*000c*/ 	.word	0x00000000
        /*0010*/ 	.short	0x0004
        /*0012*/ 	.short	0x0020
        /*0014*/ 	.byte	0x00, 0xf5, 0x21, 0x00


	//----- nvinfo : EIATTR_KPARAM_INFO
	.align		4
.L_220:
        /*0018*/ 	.byte	0x04, 0x17
        /*001a*/ 	.short	(.L_222 - .L_221)
.L_221:
        /*001c*/ 	.word	0x00000000
        /*0020*/ 	.short	0x0003
        /*0022*/ 	.short	0x0018
        /*0024*/ 	.byte	0x00, 0xf0, 0x11, 0x00


	//----- nvinfo : EIATTR_KPARAM_INFO
	.align		4
.L_222:
        /*0028*/ 	.byte	0x04, 0x17
        /*002a*/ 	.short	(.L_224 - .L_223)
.L_223:
        /*002c*/ 	.word	0x00000000
        /*0030*/ 	.short	0x0002
        /*0032*/ 	.short	0x0010
        /*0034*/ 	.byte	0x00, 0xf5, 0x21, 0x00


	//----- nvinfo : EIATTR_KPARAM_INFO
	.align		4
.L_224:
        /*0038*/ 	.byte	0x04, 0x17
        /*003a*/ 	.short	(.L_226 - .L_225)
.L_225:
        /*003c*/ 	.word	0x00000000
        /*0040*/ 	.short	0x0001
        /*0042*/ 	.short	0x0008
        /*0044*/ 	.byte	0x00, 0xf0, 0x11, 0x00


	//----- nvinfo : EIATTR_KPARAM_INFO
	.align		4
.L_226:
        /*0048*/ 	.byte	0x04, 0x17
        /*004a*/ 	.short	(.L_228 - .L_227)
.L_227:
        /*004c*/ 	.word	0x00000000
        /*0050*/ 	.short	0x0000
        /*0052*/ 	.short	0x0000
        /*0054*/ 	.byte	0x00, 0xf5, 0x21, 0x00


	//----- nvinfo : EIATTR_SPARSE_MMA_MASK
	.align		4
.L_228:
        /*0058*/ 	.byte	0x03, 0x50
        /*005a*/ 	.short	0x0000


	//----- nvinfo : EIATTR_MAXREG_COUNT
	.align		4
        /*005c*/ 	.byte	0x03, 0x1b
        /*005e*/ 	.short	0x00ff


	//----- nvinfo : EIATTR_MERCURY_ISA_VERSION
	.align		4
        /*0060*/ 	.byte	0x03, 0x5f
        /*0062*/ 	.short	0x0101


	//----- nvinfo : EIATTR_VRC_CTA_INIT_COUNT
	.align		4
        /*0064*/ 	.byte	0x02, 0x4a
	.zero		1
	.zero		1


	//----- nvinfo : EIATTR_EXIT_INSTR_OFFSETS
	.align		4
        /*0068*/ 	.byte	0x04, 0x1c
        /*006a*/ 	.short	(.L_230 - .L_229)


	//   ....[0]....
.L_229:
        /*006c*/ 	.word	0x00000070


	//   ....[1]....
        /*0070*/ 	.word	0x000001f0


	//----- nvinfo : EIATTR_CBANK_PARAM_SIZE
	.align		4
.L_230:
        /*0074*/ 	.byte	0x03, 0x19
        /*0076*/ 	.short	0x0028


	//----- nvinfo : EIATTR_PARAM_CBANK
	.align		4
        /*0078*/ 	.byte	0x04, 0x0a
        /*007a*/ 	.short	(.L_232 - .L_231)
	.align		4
.L_231:
        /*007c*/ 	.word	index@(.nv.constant0._Z7scatterPKjiPiiPj)
        /*0080*/ 	.short	0x0380
        /*0082*/ 	.short	0x0028


	//----- nvinfo : EIATTR_SW_WAR
	.align		4
.L_232:
        /*0084*/ 	.byte	0x04, 0x36
        /*0086*/ 	.short	(.L_234 - .L_233)
.L_233:
        /*0088*/ 	.word	0x00000008
.L_234:


//--------------------- .nv.info._Z34addScannedBlockSumsToScannedBlocksPiS_i --------------------------
	.section	.nv.info._Z34addScannedBlockSumsToScannedBlocksPiS_i,"",@"SHT_CUDA_INFO"
	.sectionflags	@""
	.align	4


	//----- nvinfo : EIATTR_CUDA_API_VERSION
	.align		4
        /*0000*/ 	.byte	0x04, 0x37
        /*0002*/ 	.short	(.L_236 - .L_235)
.L_235:
        /*0004*/ 	.word	0x00000082


	//----- nvinfo : EIATTR_KPARAM_INFO
	.align		4
.L_236:
        /*0008*/ 	.byte	0x04, 0x17
        /*000a*/ 	.short	(.L_238 - .L_237)
.L_237:
        /*000c*/ 	.word	0x00000000
        /*0010*/ 	.short	0x0002
        /*0012*/ 	.short	0x0010
        /*0014*/ 	.byte	0x00, 0xf0, 0x11, 0x00


	//----- nvinfo : EIATTR_KPARAM_INFO
	.align		4
.L_238:
        /*0018*/ 	.byte	0x04, 0x17
        /*001a*/ 	.short	(.L_240 - .L_239)
.L_239:
        /*001c*/ 	.word	0x00000000
        /*0020*/ 	.short	0x0001
        /*0022*/ 	.short	0x0008
        /*0024*/ 	.byte	0x00, 0xf5, 0x21, 0x00


	//----- nvinfo : EIATTR_KPARAM_INFO
	.align		4
.L_240:
        /*0028*/ 	.byte	0x04, 0x17
        /*002a*/ 	.short	(.L_242 - .L_241)
.L_241:
        /*002c*/ 	.word	0x00000000
        /*0030*/ 	.short	0x0000
        /*0032*/ 	.short	0x0000
        /*0034*/ 	.byte	0x00, 0xf5, 0x21, 0x00


	//----- nvinfo : EIATTR_SPARSE_MMA_MASK
	.align		4
.L_242:
        /*0038*/ 	.byte	0x03, 0x50
        /*003a*/ 	.short	0x0000


	//----- nvinfo : EIATTR_MAXREG_COUNT
	.align		4
        /*003c*/ 	.byte	0x03, 0x1b
        /*003e*/ 	.short	0x00ff


	//----- nvinfo : EIATTR_MERCURY_ISA_VERSION
	.align		4
        /*0040*/ 	.byte	0x03, 0x5f
        /*0042*/ 	.short	0x0101


	//----- nvinfo : EIATTR_VRC_CTA_INIT_COUNT
	.align		4
        /*0044*/ 	.byte	0x02, 0x4a
	.zero		1
	.zero		1


	//----- nvinfo : EIATTR_EXIT_INSTR_OFFSETS
	.align		4
        /*0048*/ 	.byte	0x04, 0x1c
        /*004a*/ 	.short	(.L_244 - .L_243)


	//   ....[0]....
.L_243:
        /*004c*/ 	.word	0x00000080


	//   ....[1]....
        /*0050*/ 	.word	0x00000120


	//----- nvinfo : EIATTR_CBANK_PARAM_SIZE
	.align		4
.L_244:
        /*0054*/ 	.byte	0x03, 0x19
        /*0056*/ 	.short	0x0014


	//----- nvinfo : EIATTR_PARAM_CBANK
	.align		4
        /*0058*/ 	.byte	0x04, 0x0a
        /*005a*/ 	.short	(.L_246 - .L_245)
	.align		4
.L_245:
        /*005c*/ 	.word	index@(.nv.constant0._Z34addScannedBlockSumsToScannedBlocksPiS_i)
        /*0060*/ 	.short	0x0380
        /*0062*/ 	.short	0x0014


	//----- nvinfo : EIATTR_SW_WAR
	.align		4
.L_246:
        /*0064*/ 	.byte	0x04, 0x36
        /*0066*/ 	.short	(.L_248 - .L_247)
.L_247:
        /*0068*/ 	.word	0x00000008
.L_248:


//--------------------- .nv.info._Z12scanPerBlockPKjiPiiS1_ --------------------------
	.section	.nv.info._Z12scanPerBlockPKjiPiiS1_,"",@"SHT_CUDA_INFO"
	.sectionflags	@""
	.align	4


	//----- nvinfo : EIATTR_CUDA_API_VERSION
	.align		4
        /*0000*/ 	.byte	0x04, 0x37
        /*0002*/ 	.short	(.L_250 - .L_249)
.L_249:
        /*0004*/ 	.word	0x00000082


	//----- nvinfo : EIATTR_KPARAM_INFO
	.align		4
.L_250:
        /*0008*/ 	.byte	0x04, 0x17
        /*000a*/ 	.short	(.L_252 - .L_251)
.L_251:
        /*000c*/ 	.word	0x00000000
        /*0010*/ 	.short	0x0004
        /*0012*/ 	.short	0x0020
        /*0014*/ 	.byte	0x00, 0xf5, 0x21, 0x00


	//----- nvinfo : EIATTR_KPARAM_INFO
	.align		4
.L_252:
        /*0018*/ 	.byte	0x04, 0x17
        /*001a*/ 	.short	(.L_254 - .L_253)
.L_253:
        /*001c*/ 	.word	0x00000000
        /*0020*/ 	.short	0x0003
        /*0022*/ 	.short	0x0018
        /*0024*/ 	.byte	0x00, 0xf0, 0x11, 0x00


	//----- nvinfo : EIATTR_KPARAM_INFO
	.align		4
.L_254:
        /*0028*/ 	.byte	0x04, 0x17
        /*002a*/ 	.short	(.L_256 - .L_255)
.L_255:
        /*002c*/ 	.word	0x00000000
        /*0030*/ 	.short	0x0002
        /*0032*/ 	.short	0x0010
        /*0034*/ 	.byte	0x00, 0xf5, 0x21, 0x00


	//----- nvinfo : EIATTR_KPARAM_INFO
	.align		4
.L_256:
        /*0038*/ 	.byte	0x04, 0x17
        /*003a*/ 	.short	(.L_258 - .L_257)
.L_257:
        /*003c*/ 	.word	0x00000000
        /*0040*/ 	.short	0x0001
        /*0042*/ 	.short	0x0008
        /*0044*/ 	.byte	0x00, 0xf0, 0x11, 0x00


	//----- nvinfo : EIATTR_KPARAM_INFO
	.align		4
.L_258:
        /*0048*/ 	.byte	0x04, 0x17
        /*004a*/ 	.short	(.L_260 - .L_259)
.L_259:
        /*004c*/ 	.word	0x00000000
        /*0050*/ 	.short	0x0000
        /*0052*/ 	.short	0x0000
        /*0054*/ 	.byte	0x00, 0xf5, 0x21, 0x00


	//----- nvinfo : EIATTR_SPARSE_MMA_MASK
	.align		4
.L_260:
        /*0058*/ 	.byte	0x03, 0x50
        /*005a*/ 	.short	0x0000


	//----- nvinfo : EIATTR_MAXREG_COUNT
	.align		4
        /*005c*/ 	.byte	0x03, 0x1b
        /*005e*/ 	.short	0x00ff


	//----- nvinfo : EIATTR_NUM_BARRIERS
	.align		4
        /*0060*/ 	.byte	0x02, 0x4c
        /*0062*/ 	.byte	0x01
	.zero		1


	//----- nvinfo : EIATTR_MERCURY_ISA_VERSION
	.align		4
        /*0064*/ 	.byte	0x03, 0x5f
        /*0066*/ 	.short	0x0101


	//----- nvinfo : EIATTR_VRC_CTA_INIT_COUNT
	.align		4
        /*0068*/ 	.byte	0x02, 0x4a
	.zero		1
	.zero		1


	//----- nvinfo : EIATTR_EXIT_INSTR_OFFSETS
	.align		4
        /*006c*/ 	.byte	0x04, 0x1c
        /*006e*/ 	.short	(.L_262 - .L_261)


	//   ....[0]....
.L_261:
        /*0070*/ 	.word	0x00000570


	//   ....[1]....
        /*0074*/ 	.word	0x000005c0


	//----- nvinfo : EIATTR_CRS_STACK_SIZE
	.align		4
.L_262:
        /*0078*/ 	.byte	0x04, 0x1e
        /*007a*/ 	.short	(.L_264 - .L_263)
.L_263:
        /*007c*/ 	.word	0x00000000


	//----- nvinfo : EIATTR_CBANK_PARAM_SIZE
	.align		4
.L_264:
        /*0080*/ 	.byte	0x03, 0x19
        /*0082*/ 	.short	0x0028


	//----- nvinfo : EIATTR_PARAM_CBANK
	.align		4
        /*0084*/ 	.byte	0x04, 0x0a
        /*0086*/ 	.short	(.L_266 - .L_265)
	.align		4
.L_265:
        /*0088*/ 	.word	index@(.nv.constant0._Z12scanPerBlockPKjiPiiS1_)
        /*008c*/ 	.short	0x0380
        /*008e*/ 	.short	0x0028


	//----- nvinfo : EIATTR_SW_WAR
	.align		4
.L_266:
        /*0090*/ 	.byte	0x04, 0x36
        /*0092*/ 	.short	(.L_268 - .L_267)
.L_267:
        /*0094*/ 	.word	0x00000008
.L_268:


//--------------------- .nv.info._Z18calculateHistogramPKjiPiii --------------------------
	.section	.nv.info._Z18calculateHistogramPKjiPiii,"",@"SHT_CUDA_INFO"
	.sectionflags	@""
	.align	4


	//----- nvinfo : EIATTR_CUDA_API_VERSION
	.align		4
        /*0000*/ 	.byte	0x04, 0x37
        /*0002*/ 	.short	(.L_270 - .L_269)
.L_269:
        /*0004*/ 	.word	0x00000082


	//----- nvinfo : EIATTR_KPARAM_INFO
	.align		4
.L_270:
        /*0008*/ 	.byte	0x04, 0x17
        /*000a*/ 	.short	(.L_272 - .L_271)
.L_271:
        /*000c*/ 	.word	0x00000000
        /*0010*/ 	.short	0x0004
        /*0012*/ 	.short	0x001c
        /*0014*/ 	.byte	0x00, 0xf0, 0x11, 0x00


	//----- nvinfo : EIATTR_KPARAM_INFO
	.align		4
.L_272:
        /*0018*/ 	.byte	0x04, 0x17
        /*001a*/ 	.short	(.L_274 - .L_273)
.L_273:
        /*001c*/ 	.word	0x00000000
        /*0020*/ 	.short	0x0003
        /*0022*/ 	.short	0x0018
        /*0024*/ 	.byte	0x00, 0xf0, 0x11, 0x00


	//----- nvinfo : EIATTR_KPARAM_INFO
	.align		4
.L_274:
        /*0028*/ 	.byte	0x04, 0x17
        /*002a*/ 	.short	(.L_276 - .L_275)
.L_275:
        /*002c*/ 	.word	0x00000000
        /*0030*/ 	.short	0x0002
        /*0032*/ 	.short	0x0010
        /*0034*/ 	.byte	0x00, 0xf5, 0x21, 0x00


	//----- nvinfo : EIATTR_KPARAM_INFO
	.align		4
.L_276:
        /*0038*/ 	.byte	0x04, 0x17
        /*003a*/ 	.short	(.L_278 - .L_277)
.L_277:
        /*003c*/ 	.word	0x00000000
        /*0040*/ 	.short	0x0001
        /*0042*/ 	.short	0x0008
        /*0044*/ 	.byte	0x00, 0xf0, 0x11, 0x00


	//----- nvinfo : EIATTR_KPARAM_INFO
	.align		4
.L_278:
        /*0048*/ 	.byte	0x04, 0x17
        /*004a*/ 	.short	(.L_280 - .L_279)
.L_279:
        /*004c*/ 	.word	0x00000000
        /*0050*/ 	.short	0x0000
        /*0052*/ 	.short	0x0000
        /*0054*/ 	.byte	0x00, 0xf5, 0x21, 0x00


	//----- nvinfo : EIATTR_SPARSE_MMA_MASK
	.align		4
.L_280:
        /*0058*/ 	.byte	0x03, 0x50
        /*005a*/ 	.short	0x0000


	//----- nvinfo : EIATTR_MAXREG_COUNT
	.align		4
        /*005c*/ 	.byte	0x03, 0x1b
        /*005e*/ 	.short	0x00ff


	//----- nvinfo : EIATTR_NUM_BARRIERS
	.align		4
        /*0060*/ 	.byte	0x02, 0x4c
        /*0062*/ 	.byte	0x01
	.zero		1


	//----- nvinfo : EIATTR_MERCURY_ISA_VERSION
	.align		4
        /*0064*/ 	.byte	0x03, 0x5f
        /*0066*/ 	.short	0x0101


	//----- nvinfo : EIATTR_VRC_CTA_INIT_COUNT
	.align		4
        /*0068*/ 	.byte	0x02, 0x4a
	.zero		1
	.zero		1


	//----- nvinfo : EIATTR_EXIT_INSTR_OFFSETS
	.align		4
        /*006c*/ 	.byte	0x04, 0x1c
        /*006e*/ 	.short	(.L_282 - .L_281)


	//   ....[0]....
.L_281:
        /*0070*/ 	.word	0x00000290


	//   ....[1]....
        /*0074*/ 	.word	0x00000350


	//----- nvinfo : EIATTR_CRS_STACK_SIZE
	.align		4
.L_282:
        /*0078*/ 	.byte	0x04, 0x1e
        /*007a*/ 	.short	(.L_284 - .L_283)
.L_283:
        /*007c*/ 	.word	0x00000000


	//----- nvinfo : EIATTR_CBANK_PARAM_SIZE
	.align		4
.L_284:
        /*0080*/ 	.byte	0x03, 0x19
        /*0082*/ 	.short	0x0020


	//----- nvinfo : EIATTR_PARAM_CBANK
	.align		4
        /*0084*/ 	.byte	0x04, 0x0a
        /*0086*/ 	.short	(.L_286 - .L_285)
	.align		4
.L_285:
        /*0088*/ 	.word	index@(.nv.constant0._Z18calculateHistogramPKjiPiii)
        /*008c*/ 	.short	0x0380
        /*008e*/ 	.short	0x0020


	//----- nvinfo : EIATTR_SW_WAR
	.align		4
.L_286:
        /*0090*/ 	.byte	0x04, 0x36
        /*0092*/ 	.short	(.L_288 - .L_287)
.L_287:
        /*0094*/ 	.word	0x00000008
.L_288:


//--------------------- .nv.callgraph             --------------------------
	.section	.nv.callgraph,"",@"SHT_CUDA_CALLGRAPH"
	.align	4
	.sectionentsize	8
	.align		4
        /*0000*/ 	.word	0x00000000
	.align		4
        /*0004*/ 	.word	0xffffffff
	.align		4
        /*0008*/ 	.word	0x00000000
	.align		4
        /*000c*/ 	.word	0xfffffffe
	.align		4
        /*0010*/ 	.word	0x00000000
	.align		4
        /*0014*/ 	.word	0xfffffffd
	.align		4
        /*0018*/ 	.word	0x00000000
	.align		4
        /*001c*/ 	.word	0xfffffffc


//--------------------- .nv.constant4             --------------------------
	.section	.nv.constant4,"a",@progbits
	.align	8
	.align		8
.nv.constant4:
        /*0000*/ 	.dword	_ZN34_INTERNAL_77cbc4e7_4_k_cu_a12557464cuda3std3__45__cpo5beginE
	.align		8
        /*0008*/ 	.dword	_ZN34_INTERNAL_77cbc4e7_4_k_cu_a12557464cuda3std3__45__cpo3endE
	.align		8
        /*0010*/ 	.dword	_ZN34_INTERNAL_77cbc4e7_4_k_cu_a12557464cuda3std3__45__cpo6cbeginE
	.align		8
        /*0018*/ 	.dword	_ZN34_INTERNAL_77cbc4e7_4_k_cu_a12557464cuda3std3__45__cpo4cendE
	.align		8
        /*0020*/ 	.dword	_ZN34_INTERNAL_77cbc4e7_4_k_cu_a12557464cuda3std3__45__cpo6rbeginE
	.align		8
        /*0028*/ 	.dword	_ZN34_INTERNAL_77cbc4e7_4_k_cu_a12557464cuda3std3__45__cpo4rendE
	.align		8
        /*0030*/ 	.dword	_ZN34_INTERNAL_77cbc4e7_4_k_cu_a12557464cuda3std3__45__cpo7crbeginE
	.align		8
        /*0038*/ 	.dword	_ZN34_INTERNAL_77cbc4e7_4_k_cu_a12557464cuda3std3__45__cpo5crendE
	.align		8
        /*0040*/ 	.dword	_ZN34_INTERNAL_77cbc4e7_4_k_cu_a12557464cuda3std3__436_GLOBAL__N__77cbc4e7_4_k_cu_a12557466ignoreE
	.align		8
        /*0048*/ 	.dword	_ZN34_INTERNAL_77cbc4e7_4_k_cu_a12557464cuda3std3__419piecewise_constructE
	.align		8
        /*0050*/ 	.dword	_ZN34_INTERNAL_77cbc4e7_4_k_cu_a12557464cuda3std3__48in_placeE
	.align		8
        /*0058*/ 	.dword	_ZN34_INTERNAL_77cbc4e7_4_k_cu_a12557464cuda3std3__420unreachable_sentinelE
	.align		8
        /*0060*/ 	.dword	_ZN34_INTERNAL_77cbc4e7_4_k_cu_a12557464cuda3std3__47nulloptE
	.align		8
        /*0068*/ 	.dword	_ZN34_INTERNAL_77cbc4e7_4_k_cu_a12557464cuda3std3__48unexpectE
	.align		8
        /*0070*/ 	.dword	_ZN34_INTERNAL_77cbc4e7_4_k_cu_a12557464cuda3std6ranges3__45__cpo4swapE
	.align		8
        /*0078*/ 	.dword	_ZN34_INTERNAL_77cbc4e7_4_k_cu_a12557464cuda3std6ranges3__45__cpo9iter_moveE
	.align		8
        /*0080*/ 	.dword	_ZN34_INTERNAL_77cbc4e7_4_k_cu_a12557464cuda3std6ranges3__45__cpo5beginE
	.align		8
        /*0088*/ 	.dword	_ZN34_INTERNAL_77cbc4e7_4_k_cu_a12557464cuda3std6ranges3__45__cpo3endE
	.align		8
        /*0090*/ 	.dword	_ZN34_INTERNAL_77cbc4e7_4_k_cu_a12557464cuda3std6ranges3__45__cpo6cbeginE
	.align		8
        /*0098*/ 	.dword	_ZN34_INTERNAL_77cbc4e7_4_k_cu_a12557464cuda3std6ranges3__45__cpo4cendE
	.align		8
        /*00a0*/ 	.dword	_ZN34_INTERNAL_77cbc4e7_4_k_cu_a12557464cuda3std6ranges3__45__cpo7advanceE
	.align		8
        /*00a8*/ 	.dword	_ZN34_INTERNAL_77cbc4e7_4_k_cu_a12557464cuda3std6ranges3__45__cpo9iter_swapE
	.align		8
        /*00b0*/ 	.dword	_ZN34_INTERNAL_77cbc4e7_4_k_cu_a12557464cuda3std6ranges3__45__cpo4nextE
	.align		8
        /*00b8*/ 	.dword	_ZN34_INTERNAL_77cbc4e7_4_k_cu_a12557464cuda3std6ranges3__45__cpo4prevE
	.align		8
        /*00c0*/ 	.dword	_ZN34_INTERNAL_77cbc4e7_4_k_cu_a12557464cuda3std6ranges3__45__cpo4dataE
	.align		8
        /*00c8*/ 	.dword	_ZN34_INTERNAL_77cbc4e7_4_k_cu_a12557464cuda3std6ranges3__45__cpo5cdataE
	.align		8
        /*00d0*/ 	.dword	_ZN34_INTERNAL_77cbc4e7_4_k_cu_a12557464cuda3std6ranges3__45__cpo4sizeE
	.align		8
        /*00d8*/ 	.dword	_ZN34_INTERNAL_77cbc4e7_4_k_cu_a12557464cuda3std6ranges3__45__cpo5ssizeE
	.align		8
        /*00e0*/ 	.dword	_ZN34_INTERNAL_77cbc4e7_4_k_cu_a12557464cuda3std6ranges3__45__cpo8distanceE
	.align		8
        /*00e8*/ 	.dword	_ZN34_INTERNAL_77cbc4e7_4_k_cu_a12557466thrust24THRUST_300001_SM_1000_NS8cuda_cub3parE
	.align		8
        /*00f0*/ 	.dword	_ZN34_INTERNAL_77cbc4e7_4_k_cu_a12557466thrust24THRUST_300001_SM_1000_NS8cuda_cub10par_nosyncE
	.align		8
        /*00f8*/ 	.dword	_ZN34_INTERNAL_77cbc4e7_4_k_cu_a12557466thrust24THRUST_300001_SM_1000_NS6system6detail10sequential3seqE
	.align		8
        /*0100*/ 	.dword	_ZN34_INTERNAL_77cbc4e7_4_k_cu_a12557466thrust24THRUST_300001_SM_1000_NS6system3cpp3parE
	.align		8
        /*0108*/ 	.dword	_ZN34_INTERNAL_77cbc4e7_4_k_cu_a12557466thrust24THRUST_300001_SM_1000_NS12placeholders2_1E
	.align		8
        /*0110*/ 	.dword	_ZN34_INTERNAL_77cbc4e7_4_k_cu_a12557466thrust24THRUST_300001_SM_1000_NS12placeholders2_2E
	.align		8
        /*0118*/ 	.dword	_ZN34_INTERNAL_77cbc4e7_4_k_cu_a12557466thrust24THRUST_300001_SM_1000_NS12placeholders2_3E
	.align		8
        /*0120*/ 	.dword	_ZN34_INTERNAL_77cbc4e7_4_k_cu_a12557466thrust24THRUST_300001_SM_1000_NS12placeholders2_4E
	.align		8
        /*0128*/ 	.dword	_ZN34_INTERNAL_77cbc4e7_4_k_cu_a12557466thrust24THRUST_300001_SM_1000_NS12placeholders2_5E
	.align		8
        /*0130*/ 	.dword	_ZN34_INTERNAL_77cbc4e7_4_k_cu_a12557466thrust24THRUST_300001_SM_1000_NS12placeholders2_6E
	.align		8
        /*0138*/ 	.dword	_ZN34_INTERNAL_77cbc4e7_4_k_cu_a12557466thrust24THRUST_300001_SM_1000_NS12placeholders2_7E
	.align		8
        /*0140*/ 	.dword	_ZN34_INTERNAL_77cbc4e7_4_k_cu_a12557466thrust24THRUST_300001_SM_1000_NS12placeholders2_8E
	.align		8
        /*0148*/ 	.dword	_ZN34_INTERNAL_77cbc4e7_4_k_cu_a12557466thrust24THRUST_300001_SM_1000_NS12placeholders2_9E
	.align		8
        /*0150*/ 	.dword	_ZN34_INTERNAL_77cbc4e7_4_k_cu_a12557466thrust24THRUST_300001_SM_1000_NS12placeholders3_10E
	.align		8
        /*0158*/ 	.dword	_ZN34_INTERNAL_77cbc4e7_4_k_cu_a12557466thrust24THRUST_300001_SM_1000_NS3seqE
	.align		8
        /*0160*/ 	.dword	_ZN34_INTERNAL_77cbc4e7_4_k_cu_a12557466thrust24THRUST_300001_SM_1000_NS6deviceE


//--------------------- .text._ZN3cub18CUB_300001_SM_10006detail10radix_sort29DeviceRadixSortOnesweepKernelINS1_5radix10policy_hubIjNS0_8NullTypeEyE10Policy1000ELNS0_9SortOrderE0EjS6_yiiNS1_21identity_decomposer_tEEEvPT5_SC_PT3_PKSD_PT1_PKSH_PT2_PKSL_T4_iiT6_ --------------------------
	.section	.text._ZN3cub18CUB_300001_SM_10006detail10radix_sort29DeviceRadixSortOnesweepKernelINS1_5radix10policy_hubIjNS0_8NullTypeEyE10Policy1000ELNS0_9SortOrderE0EjS6_yiiNS1_21identity_decomposer_tEEEvPT5_SC_PT3_PKSD_PT1_PKSH_PT2_PKSL_T4_iiT6_,"ax",@progbits
	.align	128
        .global         _ZN3cub18CUB_300001_SM_10006detail10radix_sort29DeviceRadixSortOnesweepKernelINS1_5radix10policy_hubIjNS0_8NullTypeEyE10Policy1000ELNS0_9SortOrderE0EjS6_yiiNS1_21identity_decomposer_tEEEvPT5_SC_PT3_PKSD_PT1_PKSH_PT2_PKSL_T4_iiT6_
        .type           _ZN3cub18CUB_300001_SM_10006detail10radix_sort29DeviceRadixSortOnesweepKernelINS1_5radix10policy_hubIjNS0_8NullTypeEyE10Policy1000ELNS0_9SortOrderE0EjS6_yiiNS1_21identity_decomposer_tEEEvPT5_SC_PT3_PKSD_PT1_PKSH_PT2_PKSL_T4_iiT6_,@function
        .size           _ZN3cub18CUB_300001_SM_10006detail10radix_sort29DeviceRadixSortOnesweepKernelINS1_5radix10policy_hubIjNS0_8NullTypeEyE10Policy1000ELNS0_9SortOrderE0EjS6_yiiNS1_21identity_decomposer_tEEEvPT5_SC_PT3_PKSD_PT1_PKSH_PT2_PKSL_T4_iiT6_,(.L_x_243 - _ZN3cub18CUB_300001_SM_10006detail10radix_sort29DeviceRadixSortOnesweepKernelINS1_5radix10policy_hubIjNS0_8NullTypeEyE10Policy1000ELNS0_9SortOrderE0EjS6_yiiNS1_21identity_decomposer_tEEEvPT5_SC_PT3_PKSD_PT1_PKSH_PT2_PKSL_T4_iiT6_)
        .other          _ZN3cub18CUB_300001_SM_10006detail10radix_sort29DeviceRadixSortOnesweepKernelINS1_5radix10policy_hubIjNS0_8NullTypeEyE10Policy1000ELNS0_9SortOrderE0EjS6_yiiNS1_21identity_decomposer_tEEEvPT5_SC_PT3_PKSD_PT1_PKSH_PT2_PKSL_T4_iiT6_,@"STO_CUDA_ENTRY STV_DEFAULT"
_ZN3cub18CUB_300001_SM_10006detail10radix_sort29DeviceRadixSortOnesweepKernelINS1_5radix10policy_hubIjNS0_8NullTypeEyE10Policy1000ELNS0_9SortOrderE0EjS6_yiiNS1_21identity_decomposer_tEEEvPT5_SC_PT3_PKSD_PT1_PKSH_PT2_PKSL_T4_iiT6_:
.text._ZN3cub18CUB_300001_SM_10006detail10radix_sort29DeviceRadixSortOnesweepKernelINS1_5radix10policy_hubIjNS0_8NullTypeEyE10Policy1000ELNS0_9SortOrderE0EjS6_yiiNS1_21identity_decomposer_tEEEvPT5_SC_PT3_PKSD_PT1_PKSH_PT2_PKSL_T4_iiT6_:
[----:B------:R-:W0:Y:S01]  /*0000*/  LDC R1, c[0x0][0x37c] ;  /* 0x0000df00ff017b82 */ /* 0x000e220000000800 */
[----:B------:R-:W1:Y:S01]  /*0010*/  S2R R39, SR_TID.X ;  /* 0x0000000000277919 */ /* 0x000e620000002100 */
[----:B------:R-:W-:Y:S01]  /*0020*/  MOV R73, 0x400 ;  /* 0x0000040000497802 */ /* 0x000fe20000000f00 */
[----:B------:R-:W2:Y:S01]  /*0030*/  LDCU.64 UR6, c[0x0][0x358] ;  /* 0x00006b00ff0677ac */ /* 0x000ea20008000a00 */
[----:B------:R-:W-:Y:S01]  /*0040*/  BSSY.RECONVERGENT B0, `(.L_x_0) ;  /* 0x000000d000007945 */ /* 0x000fe20003800200 */
[----:B------:R-:W3:Y:S01]  /*0050*/  S2R R0, SR_CgaCtaId ;  /* 0x0000000000007919 */ /* 0x000ee20000008800 */
[----:B0-----:R-:W-:Y:S01]  /*0060*/  VIADD R1, R1, 0xfffffff0 ;  /* 0xfffffff001017836 */ /* 0x001fe20000000000 */
[----:B-1----:R-:W-:Y:S02]  /*0070*/  ISETP.NE.AND P0, PT, R39, RZ, PT ;  /* 0x000000ff2700720c */ /* 0x002fe40003f05270 */
[----:B---3--:R-:W-:-:S11]  /*0080*/  LEA R73, R0, R73, 0x18 ;  /* 0x0000004900497211 */ /* 0x008fd600078ec0ff */
[----:B--2---:R-:W-:Y:S05]  /*0090*/  @P0 BRA `(.L_x_1) ;  /* 0x00000000001c0947 */ /* 0x004fea0003800000 */
[----:B------:R-:W0:Y:S01]  /*00a0*/  LDC.64 R2, c[0x0][0x388] ;  /* 0x0000e200ff027b82 */ /* 0x000e220000000a00 */
[----:B------:R-:W-:-:S05]  /*00b0*/  IMAD.MOV.U32 R5, RZ, RZ, 0x1 ;  /* 0x00000001ff057424 */ /* 0x000fca00078e00ff */
[----:B0-----:R-:W2:Y:S02]  /*00c0*/  ATOMG.E.ADD.STRONG.GPU PT, R2, desc[UR6][R2.64], R5 ;  /* 0x80000005020279a8 */ /* 0x001ea400081ef106 */
[----:B------:R-:W0:Y:S01]  /*00d0*/  S2UR UR5, SR_CgaCtaId ;  /* 0x00000000000579c3 */ /* 0x000e220000008800 */
[----:B------:R-:W-:Y:S02]  /*00e0*/  UMOV UR4, 0x400 ;  /* 0x0000040000047882 */ /* 0x000fe40000000000 */
[----:B0-----:R-:W-:-:S09]  /*00f0*/  ULEA UR4, UR5, UR4, 0x18 ;  /* 0x0000000405047291 */ /* 0x001fd2000f8ec0ff */
[----:B--2---:R0:W-:Y:S03]  /*0100*/  STS [UR4+0x7200], R2 ;  /* 0x00720002ff007988 */ /* 0x0041e60008000804 */
.L_x_1:
[----:B------:R-:W-:Y:S05]  /*0110*/  BSYNC.RECONVERGENT B0 ;  /* 0x0000000000007941 */ /* 0x000fea0003800200 */
.L_x_0:
[----:B------:R-:W-:Y:S06]  /*0120*/  BAR.SYNC.DEFER_BLOCKING 0x0 ;  /* 0x0000000000007b1d */ /* 0x000fec0000010000 */
[----:B------:R-:W1:Y:S01]  /*0130*/  LDCU UR4, c[0x0][0x3c0] ;  /* 0x00007800ff0477ac */ /* 0x000e620008000800 */
[----:B------:R-:W2:Y:S01]  /*0140*/  S2R R9, SR_LANEID ;  /* 0x0000000000097919 */ /* 0x000ea20000000000 */
[----:B------:R-:W0:Y:S02]  /*0150*/  LDS R72, [R73+0x7200] ;  /* 0x0072000049487984 */ /* 0x000e240000000800 */
[----:B0-----:R-:W-:-:S04]  /*0160*/  IMAD R2, R72, 0x1c80, RZ ;  /* 0x00001c8048027824 */ /* 0x001fc800078e02ff */
[----:B------:R-:W-:Y:S01]  /*0170*/  VIADD R0, R2, 0x1c80 ;  /* 0x00001c8002007836 */ /* 0x000fe20000000000 */
[----:B------:R-:W-:-:S04]  /*0180*/  SHF.R.S32.HI R6, RZ, 0x1f, R2 ;  /* 0x0000001fff067819 */ /* 0x000fc80000011402 */
[----:B-1----:R-:W-:Y:S02]  /*0190*/  ISETP.GT.AND P0, PT, R0, UR4, PT ;  /* 0x0000000400007c0c */ /* 0x002fe4000bf04270 */
[----:B------:R-:W-:-:S11]  /*01a0*/  SHF.R.U32.HI R0, RZ, 0x5, R39 ;  /* 0x00000005ff007819 */ /* 0x000fd60000011627 */
[----:B--2---:R-:W-:Y:S05]  /*01b0*/  @P0 BRA `(.L_x_2) ;  /* 0x0000000000700947 */ /* 0x004fea0003800000 */
[----:B------:R-:W0:Y:S01]  /*01c0*/  LDCU.64 UR4, c[0x0][0x3a8] ;  /* 0x00007500ff0477ac */ /* 0x000e220008000a00 */
[C---:B------:R-:W-:Y:S02]  /*01d0*/  LOP3.LUT R3, R39.reuse, 0x1f, RZ, 0xc0, !PT ;  /* 0x0000001f27037812 */ /* 0x040fe400078ec0ff */
[----:B------:R-:W-:-:S05]  /*01e0*/  LOP3.LUT R4, R39, 0x3e0, RZ, 0xc0, !PT ;  /* 0x000003e027047812 */ /* 0x000fca00078ec0ff */
[----:B------:R-:W-:-:S05]  /*01f0*/  IMAD R3, R4, 0x13, R3 ;  /* 0x0000001304037824 */ /* 0x000fca00078e0203 */
[----:B------:R-:W-:-:S05]  /*0200*/  IADD3 R3, P0, PT, R2, R3, RZ ;  /* 0x0000000302037210 */ /* 0x000fca0007f1e0ff */
[----:B------:R-:W-:Y:S01]  /*0210*/  IMAD.X R6, RZ, RZ, R6, P0 ;  /* 0x000000ffff067224 */ /* 0x000fe200000e0606 */
[----:B0-----:R-:W-:-:S04]  /*0220*/  LEA R2, P0, R3, UR4, 0x2 ;  /* 0x0000000403027c11 */ /* 0x001fc8000f8010ff */
[----:B------:R-:W-:-:S05]  /*0230*/  LEA.HI.X R3, R3, UR5, R6, 0x2, P0 ;  /* 0x0000000503037c11 */ /* 0x000fca00080f1406 */
[----:B------:R0:W5:Y:S04]  /*0240*/  LDG.E R71, desc[UR6][R2.64] ;  /* 0x0000000602477981 */ /* 0x000168000c1e1900 */
        /* <DEDUP_REMOVED lines=17> */
[----:B------:R0:W5:Y:S01]  /*0360*/  LDG.E R53, desc[UR6][R2.64+0x900] ;  /* 0x0009000602357981 */ /* 0x000162000c1e1900 */
[----:B------:R-:W-:Y:S05]  /*0370*/  BRA `(.L_x_3) ;  /* 0x0000000400507947 */ /* 0x000fea0003800000 */
.L_x_2:
[----:B------:R-:W0:Y:S01]  /*0380*/  LDCU.64 UR8, c[0x0][0x3a8] ;  /* 0x00007500ff0877ac */ /* 0x000e220008000a00 */
[C---:B------:R-:W-:Y:S01]  /*0390*/  LOP3.LUT R3, R39.reuse, 0x1f, RZ, 0xc0, !PT ;  /* 0x0000001f27037812 */ /* 0x040fe200078ec0ff */
[----:B------:R-:W-:Y:S01]  /*03a0*/  IMAD.MOV.U32 R71, RZ, RZ, -0x1 ;  /* 0xffffffffff477424 */ /* 0x000fe200078e00ff */
[----:B------:R-:W-:Y:S01]  /*03b0*/  LOP3.LUT R4, R39, 0x3e0, RZ, 0xc0, !PT ;  /* 0x000003e027047812 */ /* 0x000fe200078ec0ff */
[----:B------:R-:W-:Y:S02]  /*03c0*/  IMAD.MOV.U32 R69, RZ, RZ, -0x1 ;  /* 0xffffffffff457424 */ /* 0x000fe400078e00ff */
[----:B------:R-:W-:Y:S02]  /*03d0*/  IMAD.MOV.U32 R70, RZ, RZ, -0x1 ;  /* 0xffffffffff467424 */ /* 0x000fe400078e00ff */
[----:B------:R-:W-:Y:S01]  /*03e0*/  IMAD R11, R4, 0x13, R3 ;  /* 0x00000013040b7824 */ /* 0x000fe200078e0203 */
[----:B------:R-:W-:-:S03]  /*03f0*/  IADD3 R4, PT, PT, -R2, UR4, RZ ;  /* 0x0000000402047c10 */ /* 0x000fc6000fffe1ff */
[C---:B------:R-:W-:Y:S01]  /*0400*/  VIADD R3, R11.reuse, 0x20 ;  /* 0x000000200b037836 */ /* 0x040fe20000000000 */
[----:B------:R-:W-:Y:S01]  /*0410*/  IADD3 R8, P0, PT, R2, R11, RZ ;  /* 0x0000000b02087210 */ /* 0x000fe20007f1e0ff */
[C---:B------:R-:W-:Y:S01]  /*0420*/  VIADD R5, R11.reuse, 0x40 ;  /* 0x000000400b057836 */ /* 0x040fe20000000000 */
[CC--:B------:R-:W-:Y:S01]  /*0430*/  ISETP.GE.AND P1, PT, R11.reuse, R4.reuse, PT ;  /* 0x000000040b00720c */ /* 0x0c0fe20003f26270 */
[----:B------:R-:W-:Y:S01]  /*0440*/  VIADD R7, R11, 0x60 ;  /* 0x000000600b077836 */ /* 0x000fe20000000000 */
[-C--:B------:R-:W-:Y:S01]  /*0450*/  ISETP.GE.AND P2, PT, R3, R4.reuse, PT ;  /* 0x000000040300720c */ /* 0x080fe20003f46270 */
[----:B------:R-:W-:Y:S01]  /*0460*/  VIADD R3, R11, 0x80 ;  /* 0x000000800b037836 */ /* 0x000fe20000000000 */
[-C--:B------:R-:W-:Y:S01]  /*0470*/  ISETP.GE.AND P3, PT, R5, R4.reuse, PT ;  /* 0x000000040500720c */ /* 0x080fe20003f66270 */
[----:B------:R-:W-:Y:S01]  /*0480*/  VIADD R5, R11, 0xa0 ;  /* 0x000000a00b057836 */ /* 0x000fe20000000000 */
[-C--:B------:R-:W-:Y:S01]  /*0490*/  ISETP.GE.AND P4, PT, R7, R4.reuse, PT ;  /* 0x000000040700720c */ /* 0x080fe20003f86270 */
[----:B------:R-:W-:Y:S01]  /*04a0*/  IMAD.X R13, RZ, RZ, R6, P0 ;  /* 0x000000ffff0d7224 */ /* 0x000fe200000e0606 */
[----:B0-----:R-:W-:Y:S01]  /*04b0*/  LEA R2, P0, R8, UR8, 0x2 ;  /* 0x0000000808027c11 */ /* 0x001fe2000f8010ff */
[----:B------:R-:W-:Y:S01]  /*04c0*/  VIADD R7, R11, 0xc0 ;  /* 0x000000c00b077836 */ /* 0x000fe20000000000 */
[----:B------:R-:W-:-:S02]  /*04d0*/  ISETP.GE.AND P5, PT, R3, R4, PT ;  /* 0x000000040300720c */ /* 0x000fc40003fa6270 */
[-C--:B------:R-:W-:Y:S01]  /*04e0*/  ISETP.GE.AND P6, PT, R5, R4.reuse, PT ;  /* 0x000000040500720c */ /* 0x080fe20003fc6270 */
[----:B------:R-:W-:Y:S01]  /*04f0*/  VIADD R5, R11, 0xe0 ;  /* 0x000000e00b057836 */ /* 0x000fe20000000000 */
[----:B------:R-:W-:Y:S01]  /*0500*/  LEA.HI.X R3, R8, UR9, R13, 0x2, P0 ;  /* 0x0000000908037c11 */ /* 0x000fe200080f140d */
[----:B------:R-:W-:Y:S01]  /*0510*/  IMAD.MOV.U32 R68, RZ, RZ, -0x1 ;  /* 0xffffffffff447424 */ /* 0x000fe200078e00ff */
[-C--:B------:R-:W-:Y:S01]  /*0520*/  ISETP.GE.AND P0, PT, R7, R4.reuse, PT ;  /* 0x000000040700720c */ /* 0x080fe20003f06270 */
[----:B------:R-:W-:Y:S02]  /*0530*/  VIADD R7, R11, 0x100 ;  /* 0x000001000b077836 */ /* 0x000fe40000000000 */
[----:B------:R1:W5:Y:S01]  /*0540*/  @!P1 LDG.E R71, desc[UR6][R2.64] ;  /* 0x0000000602479981 */ /* 0x000362000c1e1900 */
[-C--:B------:R-:W-:Y:S01]  /*0550*/  ISETP.GE.AND P1, PT, R5, R4.reuse, PT ;  /* 0x000000040500720c */ /* 0x080fe20003f26270 */
[----:B------:R-:W-:Y:S02]  /*0560*/  VIADD R5, R11, 0x120 ;  /* 0x000001200b057836 */ /* 0x000fe40000000000 */
[----:B------:R1:W5:Y:S03]  /*0570*/  @!P3 LDG.E R69, desc[UR6][R2.64+0x100] ;  /* 0x000100060245b981 */ /* 0x000366000c1e1900 */
[----:B------:R-:W-:Y:S01]  /*0580*/  ISETP.GE.AND P3, PT, R5, R4, PT ;  /* 0x000000040500720c */ /* 0x000fe20003f66270 */
[----:B------:R-:W-:Y:S01]  /*0590*/  VIADD R5, R11, 0x140 ;  /* 0x000001400b057836 */ /* 0x000fe20000000000 */
[----:B------:R1:W5:Y:S01]  /*05a0*/  @!P4 LDG.E R68, desc[UR6][R2.64+0x180] ;  /* 0x000180060244c981 */ /* 0x000362000c1e1900 */
[----:B------:R-:W-:-:S03]  /*05b0*/  IMAD.MOV.U32 R66, RZ, RZ, -0x1 ;  /* 0xffffffffff427424 */ /* 0x000fc600078e00ff */
[-C--:B------:R-:W-:Y:S01]  /*05c0*/  ISETP.GE.AND P4, PT, R5, R4.reuse, PT ;  /* 0x000000040500720c */ /* 0x080fe20003f86270 */
[----:B------:R-:W-:Y:S01]  /*05d0*/  VIADD R5, R11, 0x180 ;  /* 0x000001800b057836 */ /* 0x000fe20000000000 */
[----:B------:R1:W5:Y:S01]  /*05e0*/  @!P2 LDG.E R70, desc[UR6][R2.64+0x80] ;  /* 0x000080060246a981 */ /* 0x000362000c1e1900 */
[-C--:B------:R-:W-:Y:S01]  /*05f0*/  ISETP.GE.AND P2, PT, R7, R4.reuse, PT ;  /* 0x000000040700720c */ /* 0x080fe20003f46270 */
[----:B------:R-:W-:Y:S02]  /*0600*/  IMAD.MOV.U32 R65, RZ, RZ, -0x1 ;  /* 0xffffffffff417424 */ /* 0x000fe400078e00ff */
[----:B------:R1:W5:Y:S01]  /*0610*/  @!P6 LDG.E R66, desc[UR6][R2.64+0x280] ;  /* 0x000280060242e981 */ /* 0x000362000c1e1900 */
[-C--:B------:R-:W-:Y:S01]  /*0620*/  ISETP.GE.AND P6, PT, R5, R4.reuse, PT ;  /* 0x000000040500720c */ /* 0x080fe20003fc6270 */
[C---:B------:R-:W-:Y:S02]  /*0630*/  VIADD R5, R11.reuse, 0x1a0 ;  /* 0x000001a00b057836 */ /* 0x040fe40000000000 */
[----:B------:R-:W-:Y:S01]  /*0640*/  IMAD.MOV.U32 R67, RZ, RZ, -0x1 ;  /* 0xffffffffff437424 */ /* 0x000fe200078e00ff */
[----:B------:R1:W5:Y:S01]  /*0650*/  @!P0 LDG.E R65, desc[UR6][R2.64+0x300] ;  /* 0x0003000602418981 */ /* 0x000362000c1e1900 */
[----:B------:R-:W-:Y:S01]  /*0660*/  VIADD R7, R11, 0x160 ;  /* 0x000001600b077836 */ /* 0x000fe20000000000 */
[----:B------:R-:W-:Y:S01]  /*0670*/  ISETP.GE.AND P0, PT, R5, R4, PT ;  /* 0x000000040500720c */ /* 0x000fe20003f06270 */
[----:B------:R-:W-:-:S02]  /*0680*/  IMAD.MOV.U32 R63, RZ, RZ, -0x1 ;  /* 0xffffffffff3f7424 */ /* 0x000fc400078e00ff */
[----:B------:R-:W-:Y:S01]  /*0690*/  VIADD R5, R11, 0x1e0 ;  /* 0x000001e00b057836 */ /* 0x000fe20000000000 */
[----:B------:R1:W5:Y:S01]  /*06a0*/  @!P5 LDG.E R67, desc[UR6][R2.64+0x200] ;  /* 0x000200060243d981 */ /* 0x000362000c1e1900 */
[-C--:B------:R-:W-:Y:S01]  /*06b0*/  ISETP.GE.AND P5, PT, R7, R4.reuse, PT ;  /* 0x000000040700720c */ /* 0x080fe20003fa6270 */
[----:B------:R-:W-:Y:S02]  /*06c0*/  IMAD.MOV.U32 R64, RZ, RZ, -0x1 ;  /* 0xffffffffff407424 */ /* 0x000fe400078e00ff */
[----:B------:R1:W5:Y:S01]  /*06d0*/  @!P2 LDG.E R63, desc[UR6][R2.64+0x400] ;  /* 0x00040006023fa981 */ /* 0x000362000c1e1900 */
[----:B------:R-:W-:Y:S01]  /*06e0*/  IMAD.MOV.U32 R62, RZ, RZ, -0x1 ;  /* 0xffffffffff3e7424 */ /* 0x000fe200078e00ff */
[----:B------:R-:W-:Y:S01]  /*06f0*/  ISETP.GE.AND P2, PT, R5, R4, PT ;  /* 0x000000040500720c */ /* 0x000fe20003f46270 */
[C---:B------:R-:W-:Y:S01]  /*0700*/  VIADD R7, R11.reuse, 0x1c0 ;  /* 0x000001c00b077836 */ /* 0x040fe20000000000 */
[----:B------:R1:W5:Y:S01]  /*0710*/  @!P1 LDG.E R64, desc[UR6][R2.64+0x380] ;  /* 0x0003800602409981 */ /* 0x000362000c1e1900 */
[----:B------:R-:W-:-:S02]  /*0720*/  VIADD R5, R11, 0x200 ;  /* 0x000002000b057836 */ /* 0x000fc40000000000 */
[----:B------:R-:W-:Y:S01]  /*0730*/  IMAD.MOV.U32 R61, RZ, RZ, -0x1 ;  /* 0xffffffffff3d7424 */ /* 0x000fe200078e00ff */
[----:B------:R1:W5:Y:S01]  /*0740*/  @!P3 LDG.E R62, desc[UR6][R2.64+0x480] ;  /* 0x00048006023eb981 */ /* 0x000362000c1e1900 */
[----:B------:R-:W-:Y:S01]  /*0750*/  IMAD.MOV.U32 R60, RZ, RZ, -0x1 ;  /* 0xffffffffff3c7424 */ /* 0x000fe200078e00ff */
[-C--:B------:R-:W-:Y:S01]  /*0760*/  ISETP.GE.AND P1, PT, R7, R4.reuse, PT ;  /* 0x000000040700720c */ /* 0x080fe20003f26270 */
[----:B------:R-:W-:Y:S01]  /*0770*/  VIADD R7, R11, 0x220 ;  /* 0x000002200b077836 */ /* 0x000fe20000000000 */
[-C--:B------:R-:W-:Y:S01]  /*0780*/  ISETP.GE.AND P3, PT, R5, R4.reuse, PT ;  /* 0x000000040500720c */ /* 0x080fe20003f66270 */
[----:B------:R-:W-:Y:S01]  /*0790*/  VIADD R5, R11, 0x240 ;  /* 0x000002400b057836 */ /* 0x000fe20000000000 */
[----:B------:R1:W5:Y:S02]  /*07a0*/  @!P4 LDG.E R61, desc[UR6][R2.64+0x500] ;  /* 0x00050006023dc981 */ /* 0x000364000c1e1900 */
[-C--:B------:R-:W-:Y:S02]  /*07b0*/  ISETP.GE.AND P4, PT, R7, R4.reuse, PT ;  /* 0x000000040700720c */ /* 0x080fe40003f86270 */
[----:B------:R1:W5:Y:S01]  /*07c0*/  @!P5 LDG.E R60, desc[UR6][R2.64+0x580] ;  /* 0x00058006023cd981 */ /* 0x000362000c1e1900 */
[----:B------:R-:W-:Y:S01]  /*07d0*/  ISETP.GE.AND P5, PT, R5, R4, PT ;  /* 0x000000040500720c */ /* 0x000fe20003fa6270 */
[----:B------:R-:W-:-:S02]  /*07e0*/  IMAD.MOV.U32 R59, RZ, RZ, -0x1 ;  /* 0xffffffffff3b7424 */ /* 0x000fc400078e00ff */
[----:B------:R-:W-:Y:S02]  /*07f0*/  IMAD.MOV.U32 R58, RZ, RZ, -0x1 ;  /* 0xffffffffff3a7424 */ /* 0x000fe400078e00ff */
[----:B------:R-:W-:Y:S02]  /*0800*/  IMAD.MOV.U32 R57, RZ, RZ, -0x1 ;  /* 0xffffffffff397424 */ /* 0x000fe400078e00ff */
[----:B------:R-:W-:Y:S01]  /*0810*/  IMAD.MOV.U32 R56, RZ, RZ, -0x1 ;  /* 0xffffffffff387424 */ /* 0x000fe200078e00ff */
[----:B------:R1:W5:Y:S01]  /*0820*/  @!P6 LDG.E R59, desc[UR6][R2.64+0x600] ;  /* 0x00060006023be981 */ /* 0x000362000c1e1900 */
[----:B------:R-:W-:Y:S02]  /*0830*/  IMAD.MOV.U32 R55, RZ, RZ, -0x1 ;  /* 0xffffffffff377424 */ /* 0x000fe400078e00ff */
[----:B------:R-:W-:Y:S01]  /*0840*/  IMAD.MOV.U32 R54, RZ, RZ, -0x1 ;  /* 0xffffffffff367424 */ /* 0x000fe200078e00ff */
[----:B------:R1:W5:Y:S01]  /*0850*/  @!P0 LDG.E R58, desc[UR6][R2.64+0x680] ;  /* 0x00068006023a8981 */ /* 0x000362000c1e1900 */
[----:B------:R-:W-:-:S03]  /*0860*/  IMAD.MOV.U32 R53, RZ, RZ, -0x1 ;  /* 0xffffffffff357424 */ /* 0x000fc600078e00ff */
[----:B------:R1:W5:Y:S04]  /*0870*/  @!P1 LDG.E R57, desc[UR6][R2.64+0x700] ;  /* 0x0007000602399981 */ /* 0x000368000c1e1900 */
[----:B------:R1:W5:Y:S04]  /*0880*/  @!P2 LDG.E R56, desc[UR6][R2.64+0x780] ;  /* 0x000780060238a981 */ /* 0x000368000c1e1900 */
[----:B------:R1:W5:Y:S04]  /*0890*/  @!P3 LDG.E R55, desc[UR6][R2.64+0x800] ;  /* 0x000800060237b981 */ /* 0x000368000c1e1900 */
[----:B------:R1:W5:Y:S04]  /*08a0*/  @!P4 LDG.E R54, desc[UR6][R2.64+0x880] ;  /* 0x000880060236c981 */ /* 0x000368000c1e1900 */
[----:B------:R1:W5:Y:S02]  /*08b0*/  @!P5 LDG.E R53, desc[UR6][R2.64+0x900] ;  /* 0x000900060235d981 */ /* 0x000364000c1e1900 */
.L_x_3:
[----:B01----:R-:W-:Y:S01]  /*08c0*/  VIMNMX R2, PT, PT, R9, 0xe0, !PT ;  /* 0x000000e009027848 */ /* 0x003fe20007fe0100 */
[----:B------:R-:W0:Y:S01]  /*08d0*/  LDCU UR4, c[0x0][0x3c8] ;  /* 0x00007900ff0477ac */ /* 0x000e220008000800 */
[----:B------:R-:W-:Y:S01]  /*08e0*/  BSSY.RECONVERGENT B0, `(.L_x_4) ;  /* 0x0000025000007945 */ /* 0x000fe20003800200 */
[----:B------:R-:W-:Y:S01]  /*08f0*/  IMAD.SHL.U32 R0, R0, 0x400, RZ ;  /* 0x0000040000007824 */ /* 0x000fe200078e00ff */
[--C-:B------:R-:W-:Y:S01]  /*0900*/  IADD3 R2, PT, PT, R2, 0x1f, -R9.reuse ;  /* 0x0000001f02027810 */ /* 0x100fe20007ffe809 */
[----:B------:R-:W-:Y:S01]  /*0910*/  UMOV UR5, 0xffffffff ;  /* 0xffffffff00057882 */ /* 0x000fe20000000000 */
[----:B------:R-:W-:Y:S02]  /*0920*/  IMAD.MOV.U32 R5, RZ, RZ, R9 ;  /* 0x000000ffff057224 */ /* 0x000fe400078e0009 */
[C---:B------:R-:W-:Y:S02]  /*0930*/  ISETP.GE.U32.AND P0, PT, R2.reuse, 0x1e0, PT ;  /* 0x000001e00200780c */ /* 0x040fe40003f06070 */
[----:B------:R-:W-:-:S04]  /*0940*/  LEA.HI R3, R2, 0x1, RZ, 0x1b ;  /* 0x0000000102037811 */ /* 0x000fc800078fd8ff */
[----:B------:R-:W-:-:S04]  /*0950*/  LOP3.LUT R6, R3, 0xf, RZ, 0xc0, !PT ;  /* 0x0000000f03067812 */ /* 0x000fc800078ec0ff */
[----:B------:R-:W-:Y:S01]  /*0960*/  ISETP.NE.AND P1, PT, R6, RZ, PT ;  /* 0x000000ff0600720c */ /* 0x000fe20003f25270 */
[----:B0-----:R-:W-:Y:S02]  /*0970*/  USHF.L.U32 UR4, UR5, UR4, URZ ;  /* 0x0000000405047299 */ /* 0x001fe400080006ff */
[----:B------:R-:W-:Y:S10]  /*0980*/  @!P0 BRA `(.L_x_5) ;  /* 0x0000000000688947 */ /* 0x000ff40003800000 */
[----:B------:R-:W-:Y:S01]  /*0990*/  IMAD R4, R9, 0x4, R0 ;  /* 0x0000000409047824 */ /* 0x000fe200078e0200 */
[----:B------:R-:W-:Y:S01]  /*09a0*/  LOP3.LUT R2, R3, 0xffffff0, RZ, 0xc0, !PT ;  /* 0x0ffffff003027812 */ /* 0x000fe200078ec0ff */
[----:B------:R-:W-:-:S03]  /*09b0*/  IMAD.MOV.U32 R5, RZ, RZ, R9 ;  /* 0x000000ffff057224 */ /* 0x000fc600078e0009 */
[----:B------:R-:W-:Y:S01]  /*09c0*/  IADD3 R4, PT, PT, R4, 0x400, R73 ;  /* 0x0000040004047810 */ /* 0x000fe20007ffe049 */
[----:B------:R-:W-:-:S07]  /*09d0*/  IMAD.MOV R2, RZ, RZ, -R2 ;  /* 0x000000ffff027224 */ /* 0x000fce00078e0a02 */
.L_x_6:
[----:B------:R-:W-:Y:S01]  /*09e0*/  VIADD R2, R2, 0x10 ;  /* 0x0000001002027836 */ /* 0x000fe20000000000 */
[----:B------:R-:W-:Y:S01]  /*09f0*/  STS [R4+-0x400], RZ ;  /* 0xfffc00ff04007388 */ /* 0x000fe20000000800 */
[----:B------:R-:W-:-:S03]  /*0a00*/  VIADD R5, R5, 0x200 ;  /* 0x0000020005057836 */ /* 0x000fc60000000000 */
[----:B------:R-:W-:Y:S01]  /*0a10*/  ISETP.NE.AND P0, PT, R2, RZ, PT ;  /* 0x000000ff0200720c */ /* 0x000fe20003f05270 */
[----:B------:R-:W-:Y:S04]  /*0a20*/  STS [R4+-0x380], RZ ;  /* 0xfffc80ff04007388 */ /* 0x000fe80000000800 */
[----:B------:R-:W-:Y:S04]  /*0a30*/  STS [R4+-0x300], RZ ;  /* 0xfffd00ff04007388 */ /* 0x000fe80000000800 */
[----:B------:R-:W-:Y:S04]  /*0a40*/  STS [R4+-0x280], RZ ;  /* 0xfffd80ff04007388 */ /* 0x000fe80000000800 */
[----:B------:R-:W-:Y:S04]  /*0a50*/  STS [R4+-0x200], RZ ;  /* 0xfffe00ff04007388 */ /* 0x000fe80000000800 */
[----:B------:R-:W-:Y:S04]  /*0a60*/  STS [R4+-0x180], RZ ;  /* 0xfffe80ff04007388 */ /* 0x000fe80000000800 */
[----:B------:R-:W-:Y:S04]  /*0a70*/  STS [R4+-0x100], RZ ;  /* 0xffff00ff04007388 */ /* 0x000fe80000000800 */
[----:B------:R-:W-:Y:S04]  /*0a80*/  STS [R4+-0x80], RZ ;  /* 0xffff80ff04007388 */ /* 0x000fe80000000800 */
[----:B------:R-:W-:Y:S04]  /*0a90*/  STS [R4], RZ ;  /* 0x000000ff04007388 */ /* 0x000fe80000000800 */
[----:B------:R-:W-:Y:S04]  /*0aa0*/  STS [R4+0x80], RZ ;  /* 0x000080ff04007388 */ /* 0x000fe80000000800 */
[----:B------:R-:W-:Y:S04]  /*0ab0*/  STS [R4+0x100], RZ ;  /* 0x000100ff04007388 */ /* 0x000fe80000000800 */
[----:B------:R-:W-:Y:S04]  /*0ac0*/  STS [R4+0x180], RZ ;  /* 0x000180ff04007388 */ /* 0x000fe80000000800 */
[----:B------:R-:W-:Y:S04]  /*0ad0*/  STS [R4+0x200], RZ ;  /* 0x000200ff04007388 */ /* 0x000fe80000000800 */
[----:B------:R-:W-:Y:S04]  /*0ae0*/  STS [R4+0x280], RZ ;  /* 0x000280ff04007388 */ /* 0x000fe80000000800 */
[----:B------:R-:W-:Y:S04]  /*0af0*/  STS [R4+0x300], RZ ;  /* 0x000300ff04007388 */ /* 0x000fe80000000800 */
[----:B------:R0:W-:Y:S02]  /*0b00*/  STS [R4+0x380], RZ ;  /* 0x000380ff04007388 */ /* 0x0001e40000000800 */
[----:B0-----:R-:W-:Y:S01]  /*0b10*/  VIADD R4, R4, 0x800 ;  /* 0x0000080004047836 */ /* 0x001fe20000000000 */
[----:B------:R-:W-:Y:S06]  /*0b20*/  @P0 BRA `(.L_x_6) ;  /* 0xfffffffc00ac0947 */ /* 0x000fec000383ffff */
.L_x_5:
[----:B------:R-:W-:Y:S05]  /*0b30*/  BSYNC.RECONVERGENT B0 ;  /* 0x0000000000007941 */ /* 0x000fea0003800200 */
.L_x_4:
[----:B------:R-:W-:Y:S01]  /*0b40*/  BSSY.RECONVERGENT B0, `(.L_x_7) ;  /* 0x0000026000007945 */ /* 0x000fe20003800200 */
[----:B------:R-:W-:-:S03]  /*0b50*/  IMAD.IADD R2, R73, 0x1, R0 ;  /* 0x0000000149027824 */ /* 0x000fc600078e0200 */
[----:B------:R-:W-:Y:S05]  /*0b60*/  @!P1 BRA `(.L_x_8) ;  /* 0x00000000008c9947 */ /* 0x000fea0003800000 */
[----:B------:R-:W-:Y:S01]  /*0b70*/  ISETP.GE.U32.AND P0, PT, R6, 0x8, PT ;  /* 0x000000080600780c */ /* 0x000fe20003f06070 */
[----:B------:R-:W-:Y:S01]  /*0b80*/  BSSY.RECONVERGENT B1, `(.L_x_9) ;  /* 0x000000e000017945 */ /* 0x000fe20003800200 */
[----:B------:R-:W-:-:S04]  /*0b90*/  LOP3.LUT R7, R3, 0x7, RZ, 0xc0, !PT ;  /* 0x0000000703077812 */ /* 0x000fc800078ec0ff */
[----:B------:R-:W-:-:S07]  /*0ba0*/  ISETP.NE.AND P1, PT, R7, RZ, PT ;  /* 0x000000ff0700720c */ /* 0x000fce0003f25270 */
[----:B------:R-:W-:Y:S06]  /*0bb0*/  @!P0 BRA `(.L_x_10) ;  /* 0x0000000000288947 */ /* 0x000fec0003800000 */
[C---:B------:R-:W-:Y:S02]  /*0bc0*/  IMAD R4, R5.reuse, 0x4, R2 ;  /* 0x0000000405047824 */ /* 0x040fe400078e0202 */
[----:B------:R-:W-:-:S03]  /*0bd0*/  VIADD R5, R5, 0x100 ;  /* 0x0000010005057836 */ /* 0x000fc60000000000 */
[----:B------:R0:W-:Y:S04]  /*0be0*/  STS [R4], RZ ;  /* 0x000000ff04007388 */ /* 0x0001e80000000800 */
[----:B------:R0:W-:Y:S04]  /*0bf0*/  STS [R4+0x80], RZ ;  /* 0x000080ff04007388 */ /* 0x0001e80000000800 */
[----:B------:R0:W-:Y:S04]  /*0c00*/  STS [R4+0x100], RZ ;  /* 0x000100ff04007388 */ /* 0x0001e80000000800 */
[----:B------:R0:W-:Y:S04]  /*0c10*/  STS [R4+0x180], RZ ;  /* 0x000180ff04007388 */ /* 0x0001e80000000800 */
[----:B------:R0:W-:Y:S04]  /*0c20*/  STS [R4+0x200], RZ ;  /* 0x000200ff04007388 */ /* 0x0001e80000000800 */
[----:B------:R0:W-:Y:S04]  /*0c30*/  STS [R4+0x280], RZ ;  /* 0x000280ff04007388 */ /* 0x0001e80000000800 */
[----:B------:R0:W-:Y:S04]  /*0c40*/  STS [R4+0x300], RZ ;  /* 0x000300ff04007388 */ /* 0x0001e80000000800 */
[----:B------:R0:W-:Y:S02]  /*0c50*/  STS [R4+0x380], RZ ;  /* 0x000380ff04007388 */ /* 0x0001e40000000800 */
.L_x_10:
[----:B------:R-:W-:Y:S05]  /*0c60*/  BSYNC.RECONVERGENT B1 ;  /* 0x0000000000017941 */ /* 0x000fea0003800200 */
.L_x_9:
[----:B------:R-:W-:Y:S05]  /*0c70*/  @!P1 BRA `(.L_x_8) ;  /* 0x0000000000489947 */ /* 0x000fea0003800000 */
[----:B------:R-:W-:Y:S02]  /*0c80*/  ISETP.GE.U32.AND P0, PT, R7, 0x4, PT ;  /* 0x000000040700780c */ /* 0x000fe40003f06070 */
[----:B------:R-:W-:-:S04]  /*0c90*/  LOP3.LUT R3, R3, 0x3, RZ, 0xc0, !PT ;  /* 0x0000000303037812 */ /* 0x000fc800078ec0ff */
[----:B------:R-:W-:-:S07]  /*0ca0*/  ISETP.NE.AND P1, PT, R3, RZ, PT ;  /* 0x000000ff0300720c */ /* 0x000fce0003f25270 */
[C---:B------:R-:W-:Y:S02]  /*0cb0*/  @P0 IMAD R2, R5.reuse, 0x4, R2 ;  /* 0x0000000405020824 */ /* 0x040fe400078e0202 */
[----:B------:R-:W-:-:S03]  /*0cc0*/  @P0 VIADD R5, R5, 0x80 ;  /* 0x0000008005050836 */ /* 0x000fc60000000000 */
[----:B------:R1:W-:Y:S04]  /*0cd0*/  @P0 STS [R2], RZ ;  /* 0x000000ff02000388 */ /* 0x0003e80000000800 */
[----:B------:R1:W-:Y:S04]  /*0ce0*/  @P0 STS [R2+0x80], RZ ;  /* 0x000080ff02000388 */ /* 0x0003e80000000800 */
[----:B------:R1:W-:Y:S04]  /*0cf0*/  @P0 STS [R2+0x100], RZ ;  /* 0x000100ff02000388 */ /* 0x0003e80000000800 */
[----:B------:R1:W-:Y:S01]  /*0d00*/  @P0 STS [R2+0x180], RZ ;  /* 0x000180ff02000388 */ /* 0x0003e20000000800 */
[----:B------:R-:W-:Y:S05]  /*0d10*/  @!P1 BRA `(.L_x_8) ;  /* 0x0000000000209947 */ /* 0x000fea0003800000 */
[----:B------:R-:W-:Y:S02]  /*0d20*/  IMAD R0, R5, 0x4, R0 ;  /* 0x0000000405007824 */ /* 0x000fe400078e0200 */
[----:B------:R-:W-:Y:S02]  /*0d30*/  IMAD.MOV R3, RZ, RZ, -R3 ;  /* 0x000000ffff037224 */ /* 0x000fe400078e0a03 */
[----:B------:R-:W-:-:S07]  /*0d40*/  IMAD.IADD R0, R73, 0x1, R0 ;  /* 0x0000000149007824 */ /* 0x000fce00078e0200 */
.L_x_11:
[----:B------:R-:W-:Y:S01]  /*0d50*/  VIADD R3, R3, 0x1 ;  /* 0x0000000103037836 */ /* 0x000fe20000000000 */
[----:B------:R2:W-:Y:S04]  /*0d60*/  STS [R0], RZ ;  /* 0x000000ff00007388 */ /* 0x0005e80000000800 */
[----:B------:R-:W-:Y:S01]  /*0d70*/  ISETP.NE.AND P0, PT, R3, RZ, PT ;  /* 0x000000ff0300720c */ /* 0x000fe20003f05270 */
[----:B--2---:R-:W-:-:S12]  /*0d80*/  VIADD R0, R0, 0x80 ;  /* 0x0000008000007836 */ /* 0x004fd80000000000 */
[----:B------:R-:W-:Y:S05]  /*0d90*/  @P0 BRA `(.L_x_11) ;  /* 0xfffffffc00ec0947 */ /* 0x000fea000383ffff */
.L_x_8:
[----:B------:R-:W-:Y:S05]  /*0da0*/  BSYNC.RECONVERGENT B0 ;  /* 0x0000000000007941 */ /* 0x000fea0003800200 */
.L_x_7:
[----:B------:R-:W2:Y:S01]  /*0db0*/  LDCU UR5, c[0x0][0x3c4] ;  /* 0x00007880ff0577ac */ /* 0x000ea20008000800 */
[C---:B-1----:R-:W-:Y:S01]  /*0dc0*/  IMAD.SHL.U32 R2, R39.reuse, 0x20, RZ ;  /* 0x0000002027027824 */ /* 0x042fe200078e00ff */
[C---:B------:R-:W-:Y:S01]  /*0dd0*/  ISETP.GT.U32.AND P1, PT, R39.reuse, 0xff, PT ;  /* 0x000000ff2700780c */ /* 0x040fe20003f24070 */
[----:B------:R-:W-:Y:S01]  /*0de0*/  BSSY.RECONVERGENT B0, `(.L_x_12) ;  /* 0x000007c000007945 */ /* 0x000fe20003800200 */
[----:B------:R-:W-:Y:S02]  /*0df0*/  IMAD R0, R39, 0x4, R73 ;  /* 0x0000000427007824 */ /* 0x000fe400078e0249 */
[----:B0-----:R-:W-:Y:S01]  /*0e00*/  LOP3.LUT R4, R2, 0x7c00, RZ, 0xc0, !PT ;  /* 0x00007c0002047812 */ /* 0x001fe200078ec0ff */
[----:B------:R-:W-:Y:S01]  /*0e10*/  IMAD.MOV.U32 R52, RZ, RZ, RZ ;  /* 0x000000ffff347224 */ /* 0x000fe200078e00ff */
[----:B------:R-:W-:-:S03]  /*0e20*/  P2R R2, PR, RZ, 0x2 ;  /* 0x00000002ff027803 */ /* 0x000fc60000000000 */
[----:B------:R-:W-:Y:S02]  /*0e30*/  IMAD.IADD R15, R73, 0x1, R4 ;  /* 0x00000001490f7824 */ /* 0x000fe400078e0204 */
[----:B------:R0:W-:Y:S01]  /*0e40*/  STL [R1+0x8], R2 ;  /* 0x0000080201007387 */ /* 0x0001e20000100800 */
[----:B--2--5:R-:W-:Y:S02]  /*0e50*/  SHF.R.U32.HI R51, RZ, UR5, R71 ;  /* 0x00000005ff337c19 */ /* 0x024fe40008011647 */
[----:B------:R-:W-:Y:S02]  /*0e60*/  SHF.R.U32.HI R5, RZ, UR5, R70 ;  /* 0x00000005ff057c19 */ /* 0x000fe40008011646 */
[----:B------:R-:W-:Y:S01]  /*0e70*/  SHF.R.U32.HI R45, RZ, UR5, R64 ;  /* 0x00000005ff2d7c19 */ /* 0x000fe20008011640 */
[----:B0-----:R-:W0:Y:S01]  /*0e80*/  @!P1 LDC.64 R2, c[0x0][0x380] ;  /* 0x0000e000ff029b82 */ /* 0x001e220000000a00 */
[----:B------:R-:W-:Y:S02]  /*0e90*/  SHF.R.U32.HI R50, RZ, UR5, R69 ;  /* 0x00000005ff327c19 */ /* 0x000fe40008011645 */
[----:B------:R-:W-:-:S02]  /*0ea0*/  SHF.R.U32.HI R44, RZ, UR5, R63 ;  /* 0x00000005ff2c7c19 */ /* 0x000fc4000801163f */
[----:B------:R-:W-:Y:S02]  /*0eb0*/  SHF.R.U32.HI R49, RZ, UR5, R68 ;  /* 0x00000005ff317c19 */ /* 0x000fe40008011644 */
[----:B------:R-:W-:Y:S02]  /*0ec0*/  SHF.R.U32.HI R48, RZ, UR5, R67 ;  /* 0x00000005ff307c19 */ /* 0x000fe40008011643 */
[----:B------:R-:W-:Y:S02]  /*0ed0*/  LOP3.LUT R51, R51, UR4, RZ, 0x30, !PT ;  /* 0x0000000433337c12 */ /* 0x000fe4000f8e30ff */
[----:B------:R-:W-:Y:S02]  /*0ee0*/  SHF.R.U32.HI R47, RZ, UR5, R66 ;  /* 0x00000005ff2f7c19 */ /* 0x000fe40008011642 */
[----:B------:R-:W-:Y:S01]  /*0ef0*/  LOP3.LUT R4, R5, UR4, RZ, 0x30, !PT ;  /* 0x0000000405047c12 */ /* 0x000fe2000f8e30ff */
[----:B------:R-:W-:Y:S01]  /*0f00*/  IMAD R30, R51, 0x4, R15 ;  /* 0x00000004331e7824 */ /* 0x000fe200078e020f */
[----:B------:R-:W-:Y:S01]  /*0f10*/  LOP3.LUT R45, R45, UR4, RZ, 0x30, !PT ;  /* 0x000000042d2d7c12 */ /* 0x000fe2000f8e30ff */
[----:B------:R-:W-:Y:S01]  /*0f20*/  NOP ;  /* 0x0000000000007918 */ /* 0x000fe20000000000 */
[----:B------:R-:W-:Y:S01]  /*0f30*/  SHF.R.U32.HI R46, RZ, UR5, R65 ;  /* 0x00000005ff2e7c19 */ /* 0x000fe20008011641 */
[--C-:B------:R-:W-:Y:S01]  /*0f40*/  IMAD R31, R4, 0x4, R15.reuse ;  /* 0x00000004041f7824 */ /* 0x100fe200078e020f */
[----:B------:R-:W-:Y:S01]  /*0f50*/  LOP3.LUT R50, R50, UR4, RZ, 0x30, !PT ;  /* 0x0000000432327c12 */ /* 0x000fe2000f8e30ff */
[--C-:B------:R-:W-:Y:S01]  /*0f60*/  IMAD R7, R45, 0x4, R15.reuse ;  /* 0x000000042d077824 */ /* 0x100fe200078e020f */
[----:B------:R-:W-:Y:S01]  /*0f70*/  LOP3.LUT R44, R44, UR4, RZ, 0x30, !PT ;  /* 0x000000042c2c7c12 */ /* 0x000fe2000f8e30ff */
[----:B------:R1:W-:Y:S01]  /*0f80*/  ATOMS.POPC.INC.32 RZ, [R30+URZ] ;  /* 0x000000001eff7f8c */ /* 0x0003e2000d8000ff */
[----:B------:R-:W-:Y:S01]  /*0f90*/  LOP3.LUT R49, R49, UR4, RZ, 0x30, !PT ;  /* 0x0000000431317c12 */ /* 0x000fe2000f8e30ff */
[--C-:B------:R-:W-:Y:S01]  /*0fa0*/  IMAD R29, R50, 0x4, R15.reuse ;  /* 0x00000004321d7824 */ /* 0x100fe200078e020f */
[----:B------:R-:W-:Y:S01]  /*0fb0*/  LOP3.LUT R48, R48, UR4, RZ, 0x30, !PT ;  /* 0x0000000430307c12 */ /* 0x000fe2000f8e30ff */
[--C-:B------:R-:W-:Y:S01]  /*0fc0*/  IMAD R6, R44, 0x4, R15.reuse ;  /* 0x000000042c067824 */ /* 0x100fe200078e020f */
[----:B------:R-:W-:Y:S01]  /*0fd0*/  SHF.R.U32.HI R43, RZ, UR5, R62 ;  /* 0x00000005ff2b7c19 */ /* 0x000fe2000801163e */
[--C-:B------:R-:W-:Y:S01]  /*0fe0*/  IMAD R28, R49, 0x4, R15.reuse ;  /* 0x00000004311c7824 */ /* 0x100fe200078e020f */
[----:B------:R-:W-:Y:S01]  /*0ff0*/  LOP3.LUT R47, R47, UR4, RZ, 0x30, !PT ;  /* 0x000000042f2f7c12 */ /* 0x000fe2000f8e30ff */
[----:B------:R-:W-:Y:S01]  /*1000*/  IMAD R27, R48, 0x4, R15 ;  /* 0x00000004301b7824 */ /* 0x000fe200078e020f */
[----:B------:R-:W-:Y:S01]  /*1010*/  SHF.R.U32.HI R42, RZ, UR5, R61 ;  /* 0x00000005ff2a7c19 */ /* 0x000fe2000801163d */
[----:B------:R1:W-:Y:S01]  /*1020*/  STL [R1+0x4], R7 ;  /* 0x0000040701007387 */ /* 0x0003e20000100800 */
[----:B------:R-:W-:Y:S01]  /*1030*/  LOP3.LUT R46, R46, UR4, RZ, 0x30, !PT ;  /* 0x000000042e2e7c12 */ /* 0x000fe2000f8e30ff */
[----:B------:R-:W-:Y:S01]  /*1040*/  IMAD R26, R47, 0x4, R15 ;  /* 0x000000042f1a7824 */ /* 0x000fe200078e020f */
[----:B------:R-:W-:Y:S01]  /*1050*/  SHF.R.U32.HI R41, RZ, UR5, R60 ;  /* 0x00000005ff297c19 */ /* 0x000fe2000801163c */
[----:B------:R1:W-:Y:S01]  /*1060*/  ATOMS.POPC.INC.32 RZ, [R31+URZ] ;  /* 0x000000001fff7f8c */ /* 0x0003e2000d8000ff */
[----:B------:R-:W-:Y:S01]  /*1070*/  SHF.R.U32.HI R40, RZ, UR5, R59 ;  /* 0x00000005ff287c19 */ /* 0x000fe2000801163b */
[----:B------:R-:W-:Y:S01]  /*1080*/  IMAD R25, R46, 0x4, R15 ;  /* 0x000000042e197824 */ /* 0x000fe200078e020f */
[----:B------:R-:W-:Y:S01]  /*1090*/  SHF.R.U32.HI R37, RZ, UR5, R58 ;  /* 0x00000005ff257c19 */ /* 0x000fe2000801163a */
[----:B------:R1:W-:Y:S01]  /*10a0*/  STL [R1], R6 ;  /* 0x0000000601007387 */ /* 0x0003e20000100800 */
[----:B------:R-:W-:-:S02]  /*10b0*/  LOP3.LUT R43, R43, UR4, RZ, 0x30, !PT ;  /* 0x000000042b2b7c12 */ /* 0x000fc4000f8e30ff */
[----:B------:R-:W-:Y:S01]  /*10c0*/  SHF.R.U32.HI R36, RZ, UR5, R57 ;  /* 0x00000005ff247c19 */ /* 0x000fe20008011639 */
[----:B------:R1:W-:Y:S01]  /*10d0*/  ATOMS.POPC.INC.32 RZ, [R29+URZ] ;  /* 0x000000001dff7f8c */ /* 0x0003e2000d8000ff */
[----:B------:R-:W-:Y:S01]  /*10e0*/  LOP3.LUT R42, R42, UR4, RZ, 0x30, !PT ;  /* 0x000000042a2a7c12 */ /* 0x000fe2000f8e30ff */
[--C-:B------:R-:W-:Y:S01]  /*10f0*/  IMAD R24, R43, 0x4, R15.reuse ;  /* 0x000000042b187824 */ /* 0x100fe200078e020f */
[----:B------:R-:W-:Y:S01]  /*1100*/  SHF.R.U32.HI R35, RZ, UR5, R56 ;  /* 0x00000005ff237c19 */ /* 0x000fe20008011638 */
[----:B------:R1:W-:Y:S01]  /*1110*/  ATOMS.POPC.INC.32 RZ, [R28+URZ] ;  /* 0x000000001cff7f8c */ /* 0x0003e2000d8000ff */
[----:B------:R-:W-:Y:S01]  /*1120*/  LOP3.LUT R41, R41, UR4, RZ, 0x30, !PT ;  /* 0x0000000429297c12 */ /* 0x000fe2000f8e30ff */
[----:B------:R-:W-:Y:S01]  /*1130*/  IMAD R23, R42, 0x4, R15 ;  /* 0x000000042a177824 */ /* 0x000fe200078e020f */
        /* <DEDUP_REMOVED lines=12> */
[----:B------:R-:W-:Y:S01]  /*1200*/  LOP3.LUT R35, R35, UR4, RZ, 0x30, !PT ;  /* 0x0000000423237c12 */ /* 0x000fe2000f8e30ff */
[----:B------:R1:W-:Y:S01]  /*1210*/  ATOMS.POPC.INC.32 RZ, [R7+URZ] ;  /* 0x0000000007ff7f8c */ /* 0x0003e2000d8000ff */
[----:B------:R-:W-:Y:S01]  /*1220*/  LOP3.LUT R34, R34, UR4, RZ, 0x30, !PT ;  /* 0x0000000422227c12 */ /* 0x000fe2000f8e30ff */
[--C-:B------:R-:W-:Y:S01]  /*1230*/  IMAD R19, R36, 0x4, R15.reuse ;  /* 0x0000000424137824 */ /* 0x100fe200078e020f */
[----:B------:R-:W-:Y:S01]  /*1240*/  LOP3.LUT R33, R33, UR4, RZ, 0x30, !PT ;  /* 0x0000000421217c12 */ /* 0x000fe2000f8e30ff */
[----:B------:R1:W-:Y:S01]  /*1250*/  ATOMS.POPC.INC.32 RZ, [R6+URZ] ;  /* 0x0000000006ff7f8c */ /* 0x0003e2000d8000ff */
[----:B------:R-:W-:Y:S01]  /*1260*/  LOP3.LUT R32, R32, UR4, RZ, 0x30, !PT ;  /* 0x0000000420207c12 */ /* 0x000fe2000f8e30ff */
[----:B------:R-:W-:-:S02]  /*1270*/  IMAD R18, R35, 0x4, R15 ;  /* 0x0000000423127824 */ /* 0x000fc400078e020f */
[----:B------:R1:W-:Y:S01]  /*1280*/  ATOMS.POPC.INC.32 RZ, [R24+URZ] ;  /* 0x0000000018ff7f8c */ /* 0x0003e2000d8000ff */
[--C-:B------:R-:W-:Y:S02]  /*1290*/  IMAD R17, R34, 0x4, R15.reuse ;  /* 0x0000000422117824 */ /* 0x100fe400078e020f */
[--C-:B------:R-:W-:Y:S01]  /*12a0*/  IMAD R16, R33, 0x4, R15.reuse ;  /* 0x0000000421107824 */ /* 0x100fe200078e020f */
[----:B------:R1:W-:Y:S01]  /*12b0*/  ATOMS.POPC.INC.32 RZ, [R23+URZ] ;  /* 0x0000000017ff7f8c */ /* 0x0003e2000d8000ff */
[----:B------:R-:W-:-:S03]  /*12c0*/  IMAD R15, R32, 0x4, R15 ;  /* 0x00000004200f7824 */ /* 0x000fc600078e020f */
[----:B------:R1:W-:Y:S04]  /*12d0*/  ATOMS.POPC.INC.32 RZ, [R22+URZ] ;  /* 0x0000000016ff7f8c */ /* 0x0003e8000d8000ff */
[----:B------:R1:W-:Y:S04]  /*12e0*/  ATOMS.POPC.INC.32 RZ, [R21+URZ] ;  /* 0x0000000015ff7f8c */ /* 0x0003e8000d8000ff */
[----:B------:R1:W-:Y:S04]  /*12f0*/  ATOMS.POPC.INC.32 RZ, [R20+URZ] ;  /* 0x0000000014ff7f8c */ /* 0x0003e8000d8000ff */
[----:B------:R1:W-:Y:S04]  /*1300*/  ATOMS.POPC.INC.32 RZ, [R19+URZ] ;  /* 0x0000000013ff7f8c */ /* 0x0003e8000d8000ff */
[----:B------:R1:W-:Y:S04]  /*1310*/  ATOMS.POPC.INC.32 RZ, [R18+URZ] ;  /* 0x0000000012ff7f8c */ /* 0x0003e8000d8000ff */
[----:B------:R1:W-:Y:S04]  /*1320*/  ATOMS.POPC.INC.32 RZ, [R17+URZ] ;  /* 0x0000000011ff7f8c */ /* 0x0003e8000d8000ff */
[----:B------:R1:W-:Y:S04]  /*1330*/  ATOMS.POPC.INC.32 RZ, [R16+URZ] ;  /* 0x0000000010ff7f8c */ /* 0x0003e8000d8000ff */
[----:B------:R1:W-:Y:S01]  /*1340*/  ATOMS.POPC.INC.32 RZ, [R15+URZ] ;  /* 0x000000000fff7f8c */ /* 0x0003e2000d8000ff */
[----:B------:R-:W-:Y:S06]  /*1350*/  BAR.SYNC.DEFER_BLOCKING 0x0 ;  /* 0x0000000000007b1d */ /* 0x000fec0000010000 */
[----:B0-----:R-:W-:Y:S05]  /*1360*/  @P1 BRA `(.L_x_13) ;  /* 0x00000000008c1947 */ /* 0x001fea0003800000 */
[----:B------:R-:W-:Y:S04]  /*1370*/  LDS R13, [R0] ;  /* 0x00000000000d7984 */ /* 0x000fe80000000800 */
[----:B------:R-:W0:Y:S04]  /*1380*/  LDS R14, [R0+0x400] ;  /* 0x00040000000e7984 */ /* 0x000e280000000800 */
[----:B------:R-:W2:Y:S04]  /*1390*/  LDS R52, [R0+0x800] ;  /* 0x0008000000347984 */ /* 0x000ea80000000800 */
[----:B------:R-:W3:Y:S04]  /*13a0*/  LDS R74, [R0+0xc00] ;  /* 0x000c0000004a7984 */ /* 0x000ee80000000800 */
[----:B------:R-:W4:Y:S04]  /*13b0*/  LDS R12, [R0+0x1000] ;  /* 0x00100000000c7984 */ /* 0x000f280000000800 */
[----:B------:R-:W5:Y:S04]  /*13c0*/  LDS R11, [R0+0x1400] ;  /* 0x00140000000b7984 */ /* 0x000f680000000800 */
[----:B------:R-:W5:Y:S04]  /*13d0*/  LDS R4, [R0+0x1800] ;  /* 0x0018000000047984 */ /* 0x000f680000000800 */
[----:B------:R-:W5:Y:S04]  /*13e0*/  LDS R10, [R0+0x1c00] ;  /* 0x001c0000000a7984 */ /* 0x000f680000000800 */
[----:B------:R-:W5:Y:S04]  /*13f0*/  LDS R9, [R0+0x2000] ;  /* 0x0020000000097984 */ /* 0x000f680000000800 */
[----:B------:R-:W5:Y:S04]  /*1400*/  LDS R8, [R0+0x2400] ;  /* 0x0024000000087984 */ /* 0x000f680000000800 */
[----:B-1----:R-:W1:Y:S01]  /*1410*/  LDS R6, [R0+0x2800] ;  /* 0x0028000000067984 */ /* 0x002e620000000800 */
[----:B0-----:R-:W-:-:S03]  /*1420*/  IMAD.IADD R75, R13, 0x1, R14 ;  /* 0x000000010d4b7824 */ /* 0x001fc600078e020e */
[----:B------:R0:W-:Y:S01]  /*1430*/  STS [R0+0x400], R13 ;  /* 0x0004000d00007388 */ /* 0x0001e20000000800 */
[----:B--2---:R-:W-:-:S03]  /*1440*/  IMAD.IADD R7, R75, 0x1, R52 ;  /* 0x000000014b077824 */ /* 0x004fc600078e0234 */
[----:B------:R1:W-:Y:S01]  /*1450*/  STS [R0+0x800], R75 ;  /* 0x0008004b00007388 */ /* 0x0003e20000000800 */
[----:B---3--:R-:W-:-:S03]  /*1460*/  IMAD.IADD R5, R7, 0x1, R74 ;  /* 0x0000000107057824 */ /* 0x008fc600078e024a */
[----:B------:R-:W2:Y:S01]  /*1470*/  LDS R52, [R0+0x2c00] ;  /* 0x002c000000347984 */ /* 0x000ea20000000800 */
[----:B----4-:R-:W-:-:S03]  /*1480*/  IMAD.IADD R12, R5, 0x1, R12 ;  /* 0x00000001050c7824 */ /* 0x010fc600078e020c */
[----:B------:R3:W-:Y:S01]  /*1490*/  STS [R0+0xc00], R7 ;  /* 0x000c000700007388 */ /* 0x0007e20000000800 */
[----:B-----5:R-:W-:-:S03]  /*14a0*/  IMAD.IADD R11, R12, 0x1, R11 ;  /* 0x000000010c0b7824 */ /* 0x020fc600078e020b */
[----:B------:R3:W-:Y:S01]  /*14b0*/  STS [R0+0x1000], R5 ;  /* 0x0010000500007388 */ /* 0x0007e20000000800 */
[----:B------:R-:W-:-:S03]  /*14c0*/  IMAD.IADD R77, R11, 0x1, R4 ;  /* 0x000000010b4d7824 */ /* 0x000fc600078e0204 */
[----:B------:R3:W-:Y:S01]  /*14d0*/  STS [R0+0x1400], R12 ;  /* 0x0014000c00007388 */ /* 0x0007e20000000800 */
[----:B------:R-:W-:-:S03]  /*14e0*/  IMAD.IADD R10, R77, 0x1, R10 ;  /* 0x000000014d0a7824 */ /* 0x000fc600078e020a */
[----:B------:R3:W-:Y:S01]  /*14f0*/  STS [R0+0x1800], R11 ;  /* 0x0018000b00007388 */ /* 0x0007e20000000800 */
[----:B------:R-:W-:-:S03]  /*1500*/  IMAD.IADD R9, R10, 0x1, R9 ;  /* 0x000000010a097824 */ /* 0x000fc600078e0209 */
[----:B------:R3:W-:Y:S01]  /*1510*/  STS [R0+0x1c00], R77 ;  /* 0x001c004d00007388 */ /* 0x0007e20000000800 */
[----:B0-----:R-:W-:-:S03]  /*1520*/  IMAD.IADD R13, R9, 0x1, R8 ;  /* 0x00000001090d7824 */ /* 0x001fc600078e0208 */
[----:B------:R3:W-:Y:S01]  /*1530*/  STS [R0+0x2000], R10 ;  /* 0x0020000a00007388 */ /* 0x0007e20000000800 */
[----:B-1----:R-:W-:-:S03]  /*1540*/  IMAD.IADD R75, R13, 0x1, R6 ;  /* 0x000000010d4b7824 */ /* 0x002fc600078e0206 */
[----:B------:R3:W-:Y:S04]  /*1550*/  STS [R0+0x2400], R9 ;  /* 0x0024000900007388 */ /* 0x0007e80000000800 */
[----:B------:R3:W-:Y:S04]  /*1560*/  STS [R0+0x2800], R13 ;  /* 0x0028000d00007388 */ /* 0x0007e80000000800 */
[----:B------:R3:W-:Y:S04]  /*1570*/  STS [R0], RZ ;  /* 0x000000ff00007388 */ /* 0x0007e80000000800 */
[----:B------:R3:W-:Y:S01]  /*1580*/  STS [R0+0x2c00], R75 ;  /* 0x002c004b00007388 */ /* 0x0007e20000000800 */
[----:B--2---:R-:W-:-:S07]  /*1590*/  IMAD.IADD R52, R75, 0x1, R52 ;  /* 0x000000014b347824 */ /* 0x004fce00078e0234 */
.L_x_13:
[----:B------:R-:W-:Y:S05]  /*15a0*/  BSYNC.RECONVERGENT B0 ;  /* 0x0000000000007941 */ /* 0x000fea0003800200 */
.L_x_12:
[----:B------:R-:W-:Y:S01]  /*15b0*/  ISETP.NE.AND P0, PT, R52, 0x1c80, PT ;  /* 0x00001c803400780c */ /* 0x000fe20003f05270 */
[----:B---3--:R-:W-:-:S03]  /*15c0*/  @!P1 IMAD R5, R72, 0x100, R39 ;  /* 0x0000010048059824 */ /* 0x008fc600078e0227 */
[----:B------:R-:W-:Y:S01]  /*15d0*/  ISETP.LT.U32.AND P0, PT, R39, 0x100, !P0 ;  /* 0x000001002700780c */ /* 0x000fe20004701070 */
[----:B------:R-:W-:Y:S01]  /*15e0*/  @!P1 IMAD.WIDE R2, R5, 0x4, R2 ;  /* 0x0000000405029825 */ /* 0x000fe200078e0202 */
[----:B------:R-:W-:-:S05]  /*15f0*/  @!P1 LOP3.LUT R5, R52, 0x40000000, RZ, 0xfc, !PT ;  /* 0x4000000034059812 */ /* 0x000fca00078efcff */
[----:B------:R0:W-:Y:S06]  /*1600*/  @!P1 STG.E.STRONG.SYS desc[UR6][R2.64], R5 ;  /* 0x0000000502009986 */ /* 0x0001ec000c115906 */
[----:B------:R-:W-:Y:S06]  /*1610*/  BAR.RED.OR.DEFER_BLOCKING 0x0, P0 ;  /* 0x0000000000007b1d */ /* 0x000fec0000014800 */
[----:B------:R-:W2:Y:S02]  /*1620*/  B2R.RESULT RZ, P0 ;  /* 0x0000000000ff731c */ /* 0x000ea40000004000 */
[----:B0-2---:R-:W-:Y:S05]  /*1630*/  @!P0 BRA `(.L_x_14) ;  /* 0x0000000800ac8947 */ /* 0x005fea0003800000 */
[----:B------:R-:W-:Y:S01]  /*1640*/  BSSY B1, `(.L_x_15) ;  /* 0x0000033000017945 */ /* 0x000fe20003800000 */
[----:B-1----:R-:W-:-:S03]  /*1650*/  IMAD R7, R39, 0x8, R73 ;  /* 0x0000000827077824 */ /* 0x002fc600078e0249 */
[----:B------:R-:W-:Y:S05]  /*1660*/  @P1 BRA `(.L_x_16) ;  /* 0x0000000000c01947 */ /* 0x000fea0003800000 */
[----:B------:R-:W0:Y:S02]  /*1670*/  LDCU.64 UR8, c[0x0][0x398] ;  /* 0x00007300ff0877ac */ /* 0x000e240008000a00 */
[----:B0-----:R-:W-:-:S04]  /*1680*/  LEA R4, P0, R39, UR8, 0x3 ;  /* 0x0000000827047c11 */ /* 0x001fc8000f8018ff */
[----:B------:R-:W-:-:S05]  /*1690*/  LEA.HI.X R5, R39, UR9, RZ, 0x3, P0 ;  /* 0x0000000927057c11 */ /* 0x000fca00080f1cff */
[----:B------:R-:W2:Y:S01]  /*16a0*/  LDG.E.64 R2, desc[UR6][R4.64] ;  /* 0x0000000604027981 */ /* 0x000ea2000c1e1b00 */
[----:B------:R-:W-:-:S04]  /*16b0*/  ISETP.GT.U32.AND P0, PT, R39, R51, PT ;  /* 0x000000332700720c */ /* 0x000fc80003f04070 */
[----:B------:R-:W-:-:S04]  /*16c0*/  SEL R9, RZ, 0x1c80, !P0 ;  /* 0x00001c80ff097807 */ /* 0x000fc80004000000 */
[----:B--2---:R-:W-:Y:S01]  /*16d0*/  IADD3 R2, P0, PT, R2, -R9, RZ ;  /* 0x8000000902027210 */ /* 0x004fe20007f1e0ff */
[----:B------:R-:W-:-:S03]  /*16e0*/  IMAD.MOV.U32 R9, RZ, RZ, R52 ;  /* 0x000000ffff097224 */ /* 0x000fc600078e0034 */
[----:B------:R-:W-:Y:S02]  /*16f0*/  IADD3.X R3, PT, PT, R3, -0x1, RZ, P0, !PT ;  /* 0xffffffff03037810 */ /* 0x000fe400007fe4ff */
[----:B------:R-:W-:-:S03]  /*1700*/  ISETP.GE.AND P0, PT, R72, 0x1, PT ;  /* 0x000000014800780c */ /* 0x000fc60003f06270 */
[----:B------:R0:W-:Y:S10]  /*1710*/  STS.64 [R7+0x7200], R2 ;  /* 0x0072000207007388 */ /* 0x0001f40000000a00 */
[----:B------:R-:W-:Y:S05]  /*1720*/  @!P0 BRA `(.L_x_17) ;  /* 0x00000000006c8947 */ /* 0x000fea0003800000 */
[----:B------:R-:W-:Y:S01]  /*1730*/  BSSY B0, `(.L_x_18) ;  /* 0x0000019000007945 */ /* 0x000fe20003800000 */
[----:B------:R-:W-:Y:S02]  /*1740*/  IMAD.MOV.U32 R0, RZ, RZ, -0x1 ;  /* 0xffffffffff007424 */ /* 0x000fe400078e00ff */
[----:B------:R-:W-:Y:S02]  /*1750*/  IMAD.MOV.U32 R4, RZ, RZ, R72 ;  /* 0x000000ffff047224 */ /* 0x000fe400078e0048 */
[----:B------:R-:W-:-:S07]  /*1760*/  IMAD.MOV.U32 R9, RZ, RZ, R52 ;  /* 0x000000ffff097224 */ /* 0x000fce00078e0034 */
.L_x_22:
[----:B0-----:R-:W0:Y:S01]  /*1770*/  LDC.64 R2, c[0x0][0x380] ;  /* 0x0000e000ff027b82 */ /* 0x001e220000000a00 */
[----:B------:R-:W-:Y:S01]  /*1780*/  VIADD R11, R4, 0xffffffff ;  /* 0xffffffff040b7836 */ /* 0x000fe20000000000 */
[----:B------:R-:W-:Y:S03]  /*1790*/  BSSY B2, `(.L_x_19) ;  /* 0x0000008000027945 */ /* 0x000fe60003800000 */
[----:B------:R-:W-:-:S04]  /*17a0*/  IMAD R5, R11, 0x100, R39 ;  /* 0x000001000b057824 */ /* 0x000fc800078e0227 */
[----:B0-----:R-:W-:-:S07]  /*17b0*/  IMAD.WIDE R2, R5, 0x4, R2 ;  /* 0x0000000405027825 */ /* 0x001fce00078e0202 */
.L_x_20:
[----:B------:R-:W-:Y:S05]  /*17c0*/  YIELD ;  /* 0x0000000000007946 */ /* 0x000fea0003800000 */
[----:B------:R0:W-:Y:S06]  /*17d0*/  MEMBAR.SC.CTA ;  /* 0x0000000000007992 */ /* 0x0001ec0000000000 */
[----:B0-----:R-:W2:Y:S02]  /*17e0*/  LDG.E.STRONG.SYS R5, desc[UR6][R2.64] ;  /* 0x0000000602057981 */ /* 0x001ea4000c1f5900 */
[----:B--2---:R-:W-:-:S13]  /*17f0*/  ISETP.NE.AND P0, PT, R5, RZ, PT ;  /* 0x000000ff0500720c */ /* 0x004fda0003f05270 */
[----:B------:R-:W-:Y:S05]  /*1800*/  @!P0 BRA `(.L_x_20) ;  /* 0xfffffffc00ec8947 */ /* 0x000fea000383ffff */
[----:B------:R-:W-:Y:S05]  /*1810*/  BSYNC B2 ;  /* 0x0000000000027941 */ /* 0x000fea0003800000 */
.L_x_19:
[----:B------:R-:W-:Y:S01]  /*1820*/  BSSY.RECONVERGENT B2, `(.L_x_21) ;  /* 0x0000006000027945 */ /* 0x000fe20003800200 */
[C---:B------:R-:W-:Y:S02]  /*1830*/  ISETP.GT.AND P0, PT, R5.reuse, -0x1, PT ;  /* 0xffffffff0500780c */ /* 0x040fe40003f04270 */
[----:B------:R-:W-:Y:S01]  /*1840*/  LOP3.LUT R2, R5, 0x3fffffff, RZ, 0xc0, !PT ;  /* 0x3fffffff05027812 */ /* 0x000fe200078ec0ff */
[----:B------:R-:W-:Y:S05]  /*1850*/  WARPSYNC.EXCLUSIVE R0 ;  /* 0x0000000000007348 */ /* 0x000fea0003a00000 */
[----:B------:R-:W-:-:S05]  /*1860*/  IMAD.IADD R9, R2, 0x1, R9 ;  /* 0x0000000102097824 */ /* 0x000fca00078e0209 */
[----:B------:R-:W-:-:S07]  /*1870*/  VOTE.ANY R0, PT, P0 ;  /* 0x0000000000007806 */ /* 0x000fce00000e0100 */
[----:B------:R-:W-:Y:S05]  /*1880*/  BSYNC.RECONVERGENT B2 ;  /* 0x0000000000027941 */ /* 0x000fea0003800200 */
.L_x_21:
[----:B------:R-:W-:Y:S01]  /*1890*/  ISETP.GT.U32.AND P1, PT, R4, 0x1, PT ;  /* 0x000000010400780c */ /* 0x000fe20003f24070 */
[----:B------:R-:W-:-:S12]  /*18a0*/  IMAD.MOV.U32 R4, RZ, RZ, R11 ;  /* 0x000000ffff047224 */ /* 0x000fd800078e000b */
[----:B------:R-:W-:Y:S05]  /*18b0*/  @P0 BRA P1, `(.L_x_22) ;  /* 0xfffffffc00ac0947 */ /* 0x000fea000083ffff */
[----:B------:R-:W-:Y:S05]  /*18c0*/  BSYNC B0 ;  /* 0x0000000000007941 */ /* 0x000fea0003800000 */
.L_x_18:
[----:B------:R1:W2:Y:S02]  /*18d0*/  LDS.64 R2, [R7+0x7200] ;  /* 0x0072000007027984 */ /* 0x0002a40000000a00 */
.L_x_17:
[----:B------:R-:W3:Y:S01]  /*18e0*/  LDC.64 R4, c[0x0][0x380] ;  /* 0x0000e000ff047b82 */ /* 0x000ee20000000a00 */
[C---:B------:R-:W-:Y:S01]  /*18f0*/  IMAD.IADD R11, R9.reuse, 0x1, -R52 ;  /* 0x00000001090b7824 */ /* 0x040fe200078e0a34 */
[----:B------:R-:W-:Y:S01]  /*1900*/  LOP3.LUT R9, R9, 0x80000000, RZ, 0xfc, !PT ;  /* 0x8000000009097812 */ /* 0x000fe200078efcff */
[----:B------:R-:W-:-:S03]  /*1910*/  IMAD R13, R72, 0x100, R39 ;  /* 0x00000100480d7824 */ /* 0x000fc600078e0227 */
[----:B0-2---:R-:W-:-:S04]  /*1920*/  IADD3 R2, P0, PT, R11, R2, RZ ;  /* 0x000000020b027210 */ /* 0x005fc80007f1e0ff */
[----:B------:R-:W-:-:S05]  /*1930*/  LEA.HI.X.SX32 R3, R11, R3, 0x1, P0 ;  /* 0x000000030b037211 */ /* 0x000fca00000f0eff */
[----:B------:R0:W-:Y:S01]  /*1940*/  STS.64 [R7+0x7200], R2 ;  /* 0x0072000207007388 */ /* 0x0001e20000000a00 */
[----:B---3--:R-:W-:-:S05]  /*1950*/  IMAD.WIDE R4, R13, 0x4, R4 ;  /* 0x000000040d047825 */ /* 0x008fca00078e0204 */
[----:B------:R0:W-:Y:S02]  /*1960*/  STG.E.STRONG.SYS desc[UR6][R4.64], R9 ;  /* 0x0000000904007986 */ /* 0x0001e4000c115906 */
.L_x_16:
[----:B------:R-:W-:Y:S05]  /*1970*/  BSYNC B1 ;  /* 0x0000000000017941 */ /* 0x000fea0003800000 */
.L_x_15:
[----:B0-----:R-:W0:Y:S01]  /*1980*/  LDC.64 R4, c[0x0][0x390] ;  /* 0x0000e400ff047b82 */ /* 0x001e220000000a00 */
[----:B------:R-:W-:Y:S02]  /*1990*/  IMAD.MOV.U32 R3, RZ, RZ, 0x1c80 ;  /* 0x00001c80ff037424 */ /* 0x000fe400078e00ff */
[----:B------:R-:W-:Y:S02]  /*19a0*/  IMAD R73, R51, 0x8, R73 ;  /* 0x0000000833497824 */ /* 0x000fe400078e0249 */
[----:B------:R-:W-:-:S03]  /*19b0*/  IMAD R0, R72, R3, 0x1c80 ;  /* 0x00001c8048007424 */ /* 0x000fc600078e0203 */
[----:B------:R-:W2:Y:S01]  /*19c0*/  LDC R11, c[0x0][0x3c0] ;  /* 0x0000f000ff0b7b82 */ /* 0x000ea20000000800 */
[----:B0-----:R-:W-:Y:S02]  /*19d0*/  ISETP.EQ.U32.AND P1, PT, R4, RZ, PT ;  /* 0x000000ff0400720c */ /* 0x001fe40003f22070 */
[----:B--2---:R-:W-:-:S04]  /*19e0*/  ISETP.GE.AND P0, PT, R0, R11, PT ;  /* 0x0000000b0000720c */ /* 0x004fc80003f06270 */
[----:B------:R-:W-:-:S04]  /*19f0*/  ISETP.EQ.OR.EX P0, PT, R5, RZ, !P0, P1 ;  /* 0x000000ff0500720c */ /* 0x000fc80004702710 */
[----:B------:R-:W-:-:S13]  /*1a00*/  ISETP.GT.U32.OR P0, PT, R39, 0xff, P0 ;  /* 0x000000ff2700780c */ /* 0x000fda0000704470 */
[----:B------:R-:W-:Y:S05]  /*1a10*/  @P0 BRA `(.L_x_23) ;  /* 0x0000000000240947 */ /* 0x000fea0003800000 */
[----:B------:R-:W0:Y:S01]  /*1a20*/  LDS.64 R2, [R7+0x7200] ;  /* 0x0072000007027984 */ /* 0x000e220000000a00 */
[C---:B------:R-:W-:Y:S02]  /*1a30*/  ISETP.GT.U32.AND P0, PT, R39.reuse, R51, PT ;  /* 0x000000332700720c */ /* 0x040fe40003f04070 */
[C---:B------:R-:W-:Y:S02]  /*1a40*/  LEA R4, P2, R39.reuse, R4, 0x3 ;  /* 0x0000000427047211 */ /* 0x040fe400078418ff */
[----:B------:R-:W-:Y:S02]  /*1a50*/  SEL R13, RZ, 0x1c80, !P0 ;  /* 0x00001c80ff0d7807 */ /* 0x000fe40004000000 */
[--C-:B------:R-:W-:Y:S02]  /*1a60*/  SHF.R.S32.HI R9, RZ, 0x1f, R52.reuse ;  /* 0x0000001fff097819 */ /* 0x100fe40000011434 */
[----:B------:R-:W-:Y:S02]  /*1a70*/  LEA.HI.X R5, R39, R5, RZ, 0x3, P2 ;  /* 0x0000000527057211 */ /* 0x000fe400010f1cff */
[----:B0-----:R-:W-:-:S04]  /*1a80*/  IADD3 R2, P0, P1, R2, R13, R52 ;  /* 0x0000000d02027210 */ /* 0x001fc8000791e034 */
[----:B------:R-:W-:-:S05]  /*1a90*/  IADD3.X R3, PT, PT, R3, RZ, R9, P0, P1 ;  /* 0x000000ff03037210 */ /* 0x000fca00007e2409 */
[----:B------:R0:W-:Y:S04]  /*1aa0*/  STG.E.64 desc[UR6][R4.64], R2 ;  /* 0x0000000204007986 */ /* 0x0001e8000c101b06 */
.L_x_23:
[----:B------:R-:W-:Y:S05]  /*1ab0*/  WARPSYNC.ALL ;  /* 0x0000000000007948 */ /* 0x000fea0003800000 */
[----:B------:R-:W-:Y:S01]  /*1ac0*/  BAR.SYNC.DEFER_BLOCKING 0x0 ;  /* 0x0000000000007b1d */ /* 0x000fe20000010000 */
[----:B------:R-:W-:-:S05]  /*1ad0*/  ISETP.GT.AND P0, PT, R0, R11, PT ;  /* 0x0000000b0000720c */ /* 0x000fca0003f04270 */
[----:B0-----:R0:W2:Y:S08]  /*1ae0*/  LDS.64 R2, [R73+0x7200] ;  /* 0x0072000049027984 */ /* 0x0010b00000000a00 */
[----:B0-----:R-:W-:Y:S05]  /*1af0*/  @P0 BRA `(.L_x_24) ;  /* 0x0000000000700947 */ /* 0x001fea0003800000 */
[----:B------:R-:W0:Y:S01]  /*1b00*/  LDCU.64 UR8, c[0x0][0x3a0] ;  /* 0x00007400ff0877ac */ /* 0x000e220008000a00 */
[C---:B------:R-:W-:Y:S02]  /*1b10*/  LOP3.LUT R5, R39.reuse, 0x3e0, RZ, 0xc0, !PT ;  /* 0x000003e027057812 */ /* 0x040fe400078ec0ff */
[----:B------:R-:W-:-:S05]  /*1b20*/  LOP3.LUT R38, R39, 0x1f, RZ, 0xc0, !PT ;  /* 0x0000001f27267812 */ /* 0x000fca00078ec0ff */
[----:B------:R-:W-:-:S05]  /*1b30*/  IMAD R5, R5, 0x13, R38 ;  /* 0x0000001305057824 */ /* 0x000fca00078e0226 */
[----:B--2---:R-:W-:-:S05]  /*1b40*/  IADD3 R0, P0, PT, R5, R2, RZ ;  /* 0x0000000205007210 */ /* 0x004fca0007f1e0ff */
[----:B------:R-:W-:Y:S01]  /*1b50*/  IMAD.X R3, RZ, RZ, R3, P0 ;  /* 0x000000ffff037224 */ /* 0x000fe200000e0603 */
[----:B0-----:R-:W-:-:S04]  /*1b60*/  LEA R2, P0, R0, UR8, 0x2 ;  /* 0x0000000800027c11 */ /* 0x001fc8000f8010ff */
[----:B------:R-:W-:-:S05]  /*1b70*/  LEA.HI.X R3, R0, UR9, R3, 0x2, P0 ;  /* 0x0000000900037c11 */ /* 0x000fca00080f1403 */
[----:B------:R-:W-:Y:S04]  /*1b80*/  STG.E desc[UR6][R2.64], R71 ;  /* 0x0000004702007986 */ /* 0x000fe8000c101906 */
        /* <DEDUP_REMOVED lines=17> */
[----:B------:R-:W-:Y:S01]  /*1ca0*/  STG.E desc[UR6][R2.64+0x900], R53 ;  /* 0x0009003502007986 */ /* 0x000fe2000c101906 */
[----:B------:R-:W-:Y:S05]  /*1cb0*/  EXIT ;  /* 0x000000000000794d */ /* 0x000fea0003800000 */
.L_x_24:
[----:B------:R-:W0:Y:S01]  /*1cc0*/  LDCU.64 UR8, c[0x0][0x3a0] ;  /* 0x00007400ff0877ac */ /* 0x000e220008000a00 */
[C---:B------:R-:W-:Y:S01]  /*1cd0*/  LOP3.LUT R5, R39.reuse, 0x3e0, RZ, 0xc0, !PT ;  /* 0x000003e027057812 */ /* 0x040fe200078ec0ff */
[----:B------:R-:W-:Y:S01]  /*1ce0*/  IMAD R72, R72, -0x1c80, R11 ;  /* 0xffffe38048487824 */ /* 0x000fe200078e020b */
[----:B------:R-:W-:-:S05]  /*1cf0*/  LOP3.LUT R38, R39, 0x1f, RZ, 0xc0, !PT ;  /* 0x0000001f27267812 */ /* 0x000fca00078ec0ff */
[----:B------:R-:W-:-:S04]  /*1d00*/  IMAD R5, R5, 0x13, R38 ;  /* 0x0000001305057824 */ /* 0x000fc800078e0226 */
[C---:B-1----:R-:W-:Y:S01]  /*1d10*/  VIADD R7, R5.reuse, 0x20 ;  /* 0x0000002005077836 */ /* 0x042fe20000000000 */
[C---:B--2---:R-:W-:Y:S01]  /*1d20*/  IADD3 R0, P0, PT, R5.reuse, R2, RZ ;  /* 0x0000000205007210 */ /* 0x044fe20007f1e0ff */
[C---:B------:R-:W-:Y:S01]  /*1d30*/  VIADD R9, R5.reuse, 0x40 ;  /* 0x0000004005097836 */ /* 0x040fe20000000000 */
[CC--:B------:R-:W-:Y:S01]  /*1d40*/  ISETP.GE.AND P1, PT, R5.reuse, R72.reuse, PT ;  /* 0x000000480500720c */ /* 0x0c0fe20003f26270 */
[----:B------:R-:W-:Y:S01]  /*1d50*/  VIADD R11, R5, 0x60 ;  /* 0x00000060050b7836 */ /* 0x000fe20000000000 */
[-C--:B------:R-:W-:Y:S01]  /*1d60*/  ISETP.GE.AND P2, PT, R7, R72.reuse, PT ;  /* 0x000000480700720c */ /* 0x080fe20003f46270 */
[----:B------:R-:W-:Y:S01]  /*1d70*/  IMAD.X R3, RZ, RZ, R3, P0 ;  /* 0x000000ffff037224 */ /* 0x000fe200000e0603 */
[C---:B0-----:R-:W-:Y:S01]  /*1d80*/  LEA R2, P0, R0.reuse, UR8, 0x2 ;  /* 0x0000000800027c11 */ /* 0x041fe2000f8010ff */
[----:B------:R-:W-:Y:S01]  /*1d90*/  VIADD R7, R5, 0x80 ;  /* 0x0000008005077836 */ /* 0x000fe20000000000 */
[----:B------:R-:W-:Y:S01]  /*1da0*/  ISETP.GE.AND P3, PT, R9, R72, PT ;  /* 0x000000480900720c */ /* 0x000fe20003f66270 */
[----:B------:R-:W-:Y:S01]  /*1db0*/  VIADD R9, R5, 0xa0 ;  /* 0x000000a005097836 */ /* 0x000fe20000000000 */
[----:B------:R-:W-:-:S02]  /*1dc0*/  LEA.HI.X R3, R0, UR9, R3, 0x2, P0 ;  /* 0x0000000900037c11 */ /* 0x000fc400080f1403 */
[-C--:B------:R-:W-:Y:S01]  /*1dd0*/  ISETP.GE.AND P5, PT, R7, R72.reuse, PT ;  /* 0x000000480700720c */ /* 0x080fe20003fa6270 */
[----:B------:R-:W-:Y:S01]  /*1de0*/  VIADD R7, R5, 0xe0 ;  /* 0x000000e005077836 */ /* 0x000fe20000000000 */
[-C--:B------:R-:W-:Y:S01]  /*1df0*/  ISETP.GE.AND P4, PT, R11, R72.reuse, PT ;  /* 0x000000480b00720c */ /* 0x080fe20003f86270 */
[----:B------:R-:W-:Y:S01]  /*1e00*/  VIADD R11, R5, 0xc0 ;  /* 0x000000c0050b7836 */ /* 0x000fe20000000000 */
[----:B------:R0:W-:Y:S01]  /*1e10*/  @!P1 STG.E desc[UR6][R2.64], R71 ;  /* 0x0000004702009986 */ /* 0x0001e2000c101906 */
[-C--:B------:R-:W-:Y:S01]  /*1e20*/  ISETP.GE.AND P6, PT, R9, R72.reuse, PT ;  /* 0x000000480900720c */ /* 0x080fe20003fc6270 */
[----:B------:R-:W-:Y:S01]  /*1e30*/  VIADD R9, R5, 0x100 ;  /* 0x0000010005097836 */ /* 0x000fe20000000000 */
[-C--:B------:R-:W-:Y:S01]  /*1e40*/  ISETP.GE.AND P1, PT, R7, R72.reuse, PT ;  /* 0x000000480700720c */ /* 0x080fe20003f26270 */
[----:B------:R-:W-:Y:S01]  /*1e50*/  VIADD R7, R5, 0x120 ;  /* 0x0000012005077836 */ /* 0x000fe20000000000 */
[-C--:B------:R-:W-:Y:S01]  /*1e60*/  ISETP.GE.AND P0, PT, R11, R72.reuse, PT ;  /* 0x000000480b00720c */ /* 0x080fe20003f06270 */
[----:B------:R0:W-:Y:S01]  /*1e70*/  @!P2 STG.E desc[UR6][R2.64+0x80], R70 ;  /* 0x000080460200a986 */ /* 0x0001e2000c101906 */
[----:B------:R-:W-:Y:S01]  /*1e80*/  ISETP.GE.AND P2, PT, R9, R72, PT ;  /* 0x000000480900720c */ /* 0x000fe20003f46270 */
[----:B------:R-:W-:-:S02]  /*1e90*/  VIADD R9, R5, 0x140 ;  /* 0x0000014005097836 */ /* 0x000fc40000000000 */
[----:B------:R0:W-:Y:S01]  /*1ea0*/  @!P3 STG.E desc[UR6][R2.64+0x100], R69 ;  /* 0x000100450200b986 */ /* 0x0001e2000c101906 */
[-C--:B------:R-:W-:Y:S01]  /*1eb0*/  ISETP.GE.AND P3, PT, R7, R72.reuse, PT ;  /* 0x000000480700720c */ /* 0x080fe20003f66270 */
[----:B------:R-:W-:Y:S02]  /*1ec0*/  VIADD R7, R5, 0x160 ;  /* 0x0000016005077836 */ /* 0x000fe40000000000 */
[----:B------:R0:W-:Y:S01]  /*1ed0*/  @!P4 STG.E desc[UR6][R2.64+0x180], R68 ;  /* 0x000180440200c986 */ /* 0x0001e2000c101906 */
[-C--:B------:R-:W-:Y:S01]  /*1ee0*/  ISETP.GE.AND P4, PT, R9, R72.reuse, PT ;  /* 0x000000480900720c */ /* 0x080fe20003f86270 */
[----:B------:R-:W-:Y:S02]  /*1ef0*/  VIADD R9, R5, 0x180 ;  /* 0x0000018005097836 */ /* 0x000fe40000000000 */
        /* <DEDUP_REMOVED lines=14> */
[C---:B------:R-:W-:Y:S02]  /*1fe0*/  VIADD R7, R5.reuse, 0x220 ;  /* 0x0000022005077836 */ /* 0x040fe40000000000 */
[----:B------:R-:W-:Y:S01]  /*1ff0*/  VIADD R5, R5, 0x240 ;  /* 0x0000024005057836 */ /* 0x000fe20000000000 */
[----:B------:R0:W-:Y:S01]  /*2000*/  @!P3 STG.E desc[UR6][R2.64+0x480], R62 ;  /* 0x0004803e0200b986 */ /* 0x0001e2000c101906 */
[----:B------:R-:W-:-:S03]  /*2010*/  ISETP.GE.AND P3, PT, R9, R72, PT ;  /* 0x000000480900720c */ /* 0x000fc60003f66270 */
[----:B------:R0:W-:Y:S01]  /*2020*/  @!P4 STG.E desc[UR6][R2.64+0x500], R61 ;  /* 0x0005003d0200c986 */ /* 0x0001e2000c101906 */
[----:B------:R-:W-:-:S03]  /*2030*/  ISETP.GE.AND P4, PT, R7, R72, PT ;  /* 0x000000480700720c */ /* 0x000fc60003f86270 */
[----:B------:R0:W-:Y:S01]  /*2040*/  @!P5 STG.E desc[UR6][R2.64+0x580], R60 ;  /* 0x0005803c0200d986 */ /* 0x0001e2000c101906 */
[----:B------:R-:W-:-:S03]  /*2050*/  ISETP.GE.AND P5, PT, R5, R72, PT ;  /* 0x000000480500720c */ /* 0x000fc60003fa6270 */
[----:B------:R0:W-:Y:S04]  /*2060*/  @!P6 STG.E desc[UR6][R2.64+0x600], R59 ;  /* 0x0006003b0200e986 */ /* 0x0001e8000c101906 */
[----:B------:R0:W-:Y:S04]  /*2070*/  @!P0 STG.E desc[UR6][R2.64+0x680], R58 ;  /* 0x0006803a02008986 */ /* 0x0001e8000c101906 */
[----:B------:R0:W-:Y:S04]  /*2080*/  @!P1 STG.E desc[UR6][R2.64+0x700], R57 ;  /* 0x0007003902009986 */ /* 0x0001e8000c101906 */
[----:B------:R0:W-:Y:S04]  /*2090*/  @!P2 STG.E desc[UR6][R2.64+0x780], R56 ;  /* 0x000780380200a986 */ /* 0x0001e8000c101906 */
[----:B------:R0:W-:Y:S04]  /*20a0*/  @!P3 STG.E desc[UR6][R2.64+0x800], R55 ;  /* 0x000800370200b986 */ /* 0x0001e8000c101906 */
[----:B------:R0:W-:Y:S01]  /*20b0*/  @!P4 STG.E desc[UR6][R2.64+0x880], R54 ;  /* 0x000880360200c986 */ /* 0x0001e2000c101906 */
[----:B------:R-:W-:Y:S05]  /*20c0*/  @P5 EXIT ;  /* 0x000000000000594d */ /* 0x000fea0003800000 */
[----:B------:R-:W-:Y:S01]  /*20d0*/  STG.E desc[UR6][R2.64+0x900], R53 ;  /* 0x0009003502007986 */ /* 0x000fe2000c101906 */
[----:B------:R-:W-:Y:S05]  /*20e0*/  EXIT ;  /* 0x000000000000794d */ /* 0x000fea0003800000 */
.L_x_14:
[----:B------:R-:W-:Y:S01]  /*20f0*/  IMAD.MOV.U32 R38, RZ, RZ, RZ ;  /* 0x000000ffff267224 */ /* 0x000fe200078e00ff */
[C---:B------:R-:W-:Y:S01]  /*2100*/  ISETP.GT.U32.AND P0, PT, R39.reuse, 0x1f, PT ;  /* 0x0000001f2700780c */ /* 0x040fe20003f04070 */
[----:B------:R-:W-:Y:S05]  /*2110*/  WARPSYNC.ALL ;  /* 0x0000000000007948 */ /* 0x000fea0003800000 */
[----:B------:R-:W-:-:S04]  /*2120*/  IMAD.HI.U32 R0, R39, 0x15555556, R38 ;  /* 0x1555555627007827 */ /* 0x000fc800078e0026 */
[----:B------:R-:W-:-:S05]  /*2130*/  IMAD R3, R0, 0x4, R73 ;  /* 0x0000000400037824 */ /* 0x000fca00078e0249 */
[----:B------:R0:W-:Y:S01]  /*2140*/  STS [R3+0x3410], R52 ;  /* 0x0034103403007388 */ /* 0x0001e20000000800 */
[----:B------:R-:W-:Y:S06]  /*2150*/  BAR.SYNC.DEFER_BLOCKING 0x0 ;  /* 0x0000000000007b1d */ /* 0x000fec0000010000 */
[----:B------:R-:W-:Y:S05]  /*2160*/  @P0 BRA `(.L_x_25) ;  /* 0x0000000000e40947 */ /* 0x000fea0003800000 */
[C-C-:B------:R-:W-:Y:S01]  /*2170*/  IMAD R0, R39.reuse, 0x34, R73.reuse ;  /* 0x0000003427007824 */ /* 0x140fe200078e0249 */
[----:B------:R-:W-:Y:S01]  /*2180*/  UMOV UR5, 0xffffffff ;  /* 0xffffffff00057882 */ /* 0x000fe20000000000 */
[C-C-:B------:R-:W-:Y:S02]  /*2190*/  IMAD R4, R39.reuse, 0x34, R73.reuse ;  /* 0x0000003427047824 */ /* 0x140fe400078e0249 */
[----:B0-----:R-:W-:Y:S01]  /*21a0*/  IMAD R3, R39, 0x34, R73 ;  /* 0x0000003427037824 */ /* 0x001fe200078e0249 */
[----:B------:R-:W-:Y:S04]  /*21b0*/  LDS R14, [R0+0x3410] ;  /* 0x00341000000e7984 */ /* 0x000fe80000000800 */
[----:B------:R-:W-:Y:S04]  /*21c0*/  LDS R13, [R0+0x3414] ;  /* 0x00341400000d7984 */ /* 0x000fe80000000800 */
[----:B------:R-:W0:Y:S04]  /*21d0*/  LDS R12, [R0+0x3418] ;  /* 0x00341800000c7984 */ /* 0x000e280000000800 */
[----:B------:R-:W-:Y:S04]  /*21e0*/  LDS R11, [R0+0x341c] ;  /* 0x00341c00000b7984 */ /* 0x000fe80000000800 */
[----:B------:R-:W2:Y:S04]  /*21f0*/  LDS R10, [R0+0x3420] ;  /* 0x00342000000a7984 */ /* 0x000ea80000000800 */
[----:B------:R-:W-:Y:S04]  /*2200*/  LDS R9, [R0+0x3424] ;  /* 0x0034240000097984 */ /* 0x000fe80000000800 */
[----:B------:R-:W3:Y:S04]  /*2210*/  LDS R8, [R0+0x3428] ;  /* 0x0034280000087984 */ /* 0x000ee80000000800 */
[----:B-1----:R-:W-:Y:S04]  /*2220*/  LDS R7, [R0+0x342c] ;  /* 0x00342c0000077984 */ /* 0x002fe80000000800 */
[----:B------:R-:W1:Y:S04]  /*2230*/  LDS R6, [R0+0x3430] ;  /* 0x0034300000067984 */ /* 0x000e680000000800 */
[----:B------:R-:W-:Y:S04]  /*2240*/  LDS R5, [R0+0x3434] ;  /* 0x0034340000057984 */ /* 0x000fe80000000800 */
[----:B------:R-:W4:Y:S04]  /*2250*/  LDS R4, [R4+0x3438] ;  /* 0x0034380004047984 */ /* 0x000f280000000800 */
[----:B------:R-:W5:Y:S01]  /*2260*/  LDS R2, [R3+0x343c] ;  /* 0x00343c0003027984 */ /* 0x000f620000000800 */
[----:B0-----:R-:W-:-:S04]  /*2270*/  IADD3 R74, PT, PT, R12, R13, R14 ;  /* 0x0000000d0c4a7210 */ /* 0x001fc80007ffe00e */
[----:B--2---:R-:W-:-:S04]  /*2280*/  IADD3 R74, PT, PT, R10, R74, R11 ;  /* 0x0000004a0a4a7210 */ /* 0x004fc80007ffe00b */
[----:B---3--:R-:W-:-:S04]  /*2290*/  IADD3 R74, PT, PT, R8, R74, R9 ;  /* 0x0000004a084a7210 */ /* 0x008fc80007ffe009 */
[----:B-1----:R-:W-:-:S04]  /*22a0*/  IADD3 R74, PT, PT, R6, R74, R7 ;  /* 0x0000004a064a7210 */ /* 0x002fc80007ffe007 */
[----:B----4-:R-:W-:-:S05]  /*22b0*/  IADD3 R75, PT, PT, R4, R74, R5 ;  /* 0x0000004a044b7210 */ /* 0x010fca0007ffe005 */
[----:B-----5:R-:W-:Y:S01]  /*22c0*/  IMAD.IADD R2, R2, 0x1, R75 ;  /* 0x0000000102027824 */ /* 0x020fe200078e024b */
[----:B------:R-:W-:Y:S06]  /*22d0*/  BRA.DIV UR5, `(.L_x_26) ;  /* 0x0000005a05807947 */ /* 0x000fec000b800000 */
[----:B------:R-:W0:Y:S02]  /*22e0*/  SHFL.UP P0, R77, R2, 0x1, RZ ;  /* 0x04200000024d7989 */ /* 0x000e2400000000ff */
[----:B0-----:R-:W-:-:S05]  /*22f0*/  @P0 IMAD.IADD R77, R2, 0x1, R77 ;  /* 0x00000001024d0824 */ /* 0x001fca00078e024d */
[----:B------:R-:W0:Y:S02]  /*2300*/  SHFL.UP P0, R74, R77, 0x2, RZ ;  /* 0x044000004d4a7989 */ /* 0x000e2400000000ff */
[----:B0-----:R-:W-:-:S05]  /*2310*/  @P0 IMAD.IADD R74, R77, 0x1, R74 ;  /* 0x000000014d4a0824 */ /* 0x001fca00078e024a */
[----:B------:R-:W0:Y:S02]  /*2320*/  SHFL.UP P0, R77, R74, 0x4, RZ ;  /* 0x048000004a4d7989 */ /* 0x000e2400000000ff */
[----:B0-----:R-:W-:-:S05]  /*2330*/  @P0 IMAD.IADD R77, R74, 0x1, R77 ;  /* 0x000000014a4d0824 */ /* 0x001fca00078e024d */
[----:B------:R-:W0:Y:S02]  /*2340*/  SHFL.UP P0, R74, R77, 0x8, RZ ;  /* 0x050000004d4a7989 */ /* 0x000e2400000000ff */
[----:B0-----:R-:W-:-:S05]  /*2350*/  @P0 IMAD.IADD R74, R77, 0x1, R74 ;  /* 0x000000014d4a0824 */ /* 0x001fca00078e024a */
[----:B------:R0:W1:Y:S02]  /*2360*/  SHFL.UP P0, R0, R74, 0x10, RZ ;  /* 0x060000004a007989 */ /* 0x00006400000000ff */
.L_x_118:
[----:B-1----:R-:W-:-:S04]  /*2370*/  @P0 IMAD.IADD R0, R74, 0x1, R0 ;  /* 0x000000014a000824 */ /* 0x002fc800078e0200 */
[----:B------:R-:W-:-:S04]  /*2380*/  IMAD.IADD R2, R0, 0x1, -R2 ;  /* 0x0000000100027824 */ /* 0x000fc800078e0a02 */
[----:B------:R-:W-:Y:S01]  /*2390*/  IMAD.IADD R14, R14, 0x1, R2 ;  /* 0x000000010e0e7824 */ /* 0x000fe200078e0202 */
[----:B------:R2:W-:Y:S03]  /*23a0*/  STS [R3+0x3410], R2 ;  /* 0x0034100203007388 */ /* 0x0005e60000000800 */
        /* <DEDUP_REMOVED lines=19> */
[----:B------:R2:W-:Y:S04]  /*24e0*/  STS [R3+0x3438], R5 ;  /* 0x0034380503007388 */ /* 0x0005e80000000800 */
[----:B------:R2:W-:Y:S02]  /*24f0*/  STS [R3+0x343c], R4 ;  /* 0x00343c0403007388 */ /* 0x0005e40000000800 */
.L_x_25:
[----:B------:R-:W3:Y:S01]  /*2500*/  LDL R0, [R1+0x8] ;  /* 0x0000080001007983 */ /* 0x000ee20000100800 */
[----:B------:R-:W-:Y:S05]  /*2510*/  WARPSYNC.ALL ;  /* 0x0000000000007948 */ /* 0x000fea0003800000 */
[----:B--2---:R-:W-:Y:S01]  /*2520*/  IMAD.MOV.U32 R2, RZ, RZ, RZ ;  /* 0x000000ffff027224 */ /* 0x004fe200078e00ff */
[----:B------:R-:W-:Y:S01]  /*2530*/  BSSY.RECONVERGENT B0, `(.L_x_27) ;  /* 0x000002d000007945 */ /* 0x000fe20003800200 */
[----:B0-----:R-:W-:Y:S02]  /*2540*/  IMAD.MOV.U32 R3, RZ, RZ, R39 ;  /* 0x000000ffff037224 */ /* 0x001fe400078e0027 */
[----:B------:R-:W-:-:S04]  /*2550*/  IMAD.HI.U32 R2, R39, 0x15555556, R2 ;  /* 0x1555555627027827 */ /* 0x000fc800078e0002 */
[--C-:B------:R-:W-:Y:S01]  /*2560*/  IMAD R2, R2, 0x4, R73.reuse ;  /* 0x0000000402027824 */ /* 0x100fe200078e0249 */
[----:B------:R-:W-:Y:S06]  /*2570*/  BAR.SYNC.DEFER_BLOCKING 0x0 ;  /* 0x0000000000007b1d */ /* 0x000fec0000010000 */
[----:B------:R0:W2:Y:S01]  /*2580*/  LDS R3, [R2+0x3410] ;  /* 0x0034100002037984 */ /* 0x0000a20000000800 */
[----:B---3--:R-:W-:Y:S01]  /*2590*/  ISETP.NE.AND P0, PT, R0, RZ, PT ;  /* 0x000000ff0000720c */ /* 0x008fe20003f05270 */
[----:B------:R-:W-:-:S12]  /*25a0*/  IMAD R0, R39, 0x4, R73 ;  /* 0x0000000427007824 */ /* 0x000fd800078e0249 */
[----:B0-2---:R-:W-:Y:S05]  /*25b0*/  @P0 BRA `(.L_x_28) ;  /* 0x0000000000900947 */ /* 0x005fea0003800000 */
[----:B------:R-:W0:Y:S04]  /*25c0*/  LDS R10, [R0] ;  /* 0x00000000000a7984 */ /* 0x000e280000000800 */
[----:B------:R-:W2:Y:S04]  /*25d0*/  LDS R9, [R0+0x400] ;  /* 0x0004000000097984 */ /* 0x000ea80000000800 */
[----:B------:R-:W3:Y:S04]  /*25e0*/  LDS R8, [R0+0x800] ;  /* 0x0008000000087984 */ /* 0x000ee80000000800 */
[----:B-1----:R-:W1:Y:S04]  /*25f0*/  LDS R6, [R0+0xc00] ;  /* 0x000c000000067984 */ /* 0x002e680000000800 */
[----:B------:R-:W4:Y:S04]  /*2600*/  LDS R4, [R0+0x1000] ;  /* 0x0010000000047984 */ /* 0x000f280000000800 */
[----:B------:R-:W5:Y:S04]  /*2610*/  LDS R2, [R0+0x1400] ;  /* 0x0014000000027984 */ /* 0x000f680000000800 */
[----:B------:R-:W5:Y:S04]  /*2620*/  LDS R5, [R0+0x1c00] ;  /* 0x001c000000057984 */ /* 0x000f680000000800 */
[----:B------:R-:W5:Y:S04]  /*2630*/  LDS R12, [R0+0x2000] ;  /* 0x00200000000c7984 */ /* 0x000f680000000800 */
[----:B------:R-:W5:Y:S04]  /*2640*/  LDS R76, [R0+0x2400] ;  /* 0x00240000004c7984 */ /* 0x000f680000000800 */
[----:B------:R-:W5:Y:S01]  /*2650*/  LDS R74, [R0+0x2800] ;  /* 0x00280000004a7984 */ /* 0x000f620000000800 */
[----:B0-----:R-:W-:-:S03]  /*2660*/  IMAD.IADD R7, R3, 0x1, R10 ;  /* 0x0000000103077824 */ /* 0x001fc600078e020a */
[----:B------:R-:W0:Y:S01]  /*2670*/  LDS R14, [R0+0x2c00] ;  /* 0x002c0000000e7984 */ /* 0x000e220000000800 */
[----:B--2---:R-:W-:-:S03]  /*2680*/  IMAD.IADD R9, R3, 0x1, R9 ;  /* 0x0000000103097824 */ /* 0x004fc600078e0209 */
[----:B------:R-:W2:Y:S01]  /*2690*/  LDS R10, [R0+0x1800] ;  /* 0x00180000000a7984 */ /* 0x000ea20000000800 */
[----:B---3--:R-:W-:-:S03]  /*26a0*/  IMAD.IADD R11, R3, 0x1, R8 ;  /* 0x00000001030b7824 */ /* 0x008fc600078e0208 */
[----:B------:R4:W-:Y:S01]  /*26b0*/  STS [R0], R7 ;  /* 0x0000000700007388 */ /* 0x0009e20000000800 */
[----:B-1----:R-:W-:-:S03]  /*26c0*/  IMAD.IADD R13, R3, 0x1, R6 ;  /* 0x00000001030d7824 */ /* 0x002fc600078e0206 */
[----:B------:R1:W-:Y:S04]  /*26d0*/  STS [R0+0x400], R9 ;  /* 0x0004000900007388 */ /* 0x0003e80000000800 */
[----:B------:R3:W-:Y:S01]  /*26e0*/  STS [R0+0x800], R11 ;  /* 0x0008000b00007388 */ /* 0x0007e20000000800 */
[----:B----4-:R-:W-:-:S03]  /*26f0*/  IMAD.IADD R7, R3, 0x1, R4 ;  /* 0x0000000103077824 */ /* 0x010fc600078e0204 */
[----:B------:R0:W-:Y:S01]  /*2700*/  STS [R0+0xc00], R13 ;  /* 0x000c000d00007388 */ /* 0x0001e20000000800 */
[C---:B-----5:R-:W-:Y:S02]  /*2710*/  IMAD.IADD R75, R3.reuse, 0x1, R2 ;  /* 0x00000001034b7824 */ /* 0x060fe400078e0202 */
[C---:B------:R-:W-:Y:S01]  /*2720*/  IMAD.IADD R5, R3.reuse, 0x1, R5 ;  /* 0x0000000103057824 */ /* 0x040fe200078e0205 */
[----:B------:R4:W-:Y:S01]  /*2730*/  STS [R0+0x1000], R7 ;  /* 0x0010000700007388 */ /* 0x0009e20000000800 */
[----:B------:R-:W-:-:S03]  /*2740*/  IMAD.IADD R12, R3, 0x1, R12 ;  /* 0x00000001030c7824 */ /* 0x000fc600078e020c */
[----:B------:R4:W-:Y:S01]  /*2750*/  STS [R0+0x1400], R75 ;  /* 0x0014004b00007388 */ /* 0x0009e20000000800 */
[----:B-1----:R-:W-:-:S03]  /*2760*/  IMAD.IADD R9, R3, 0x1, R76 ;  /* 0x0000000103097824 */ /* 0x002fc600078e024c */
[----:B------:R4:W-:Y:S01]  /*2770*/  STS [R0+0x1c00], R5 ;  /* 0x001c000500007388 */ /* 0x0009e20000000800 */
[----:B---3--:R-:W-:-:S03]  /*2780*/  IMAD.IADD R11, R3, 0x1, R74 ;  /* 0x00000001030b7824 */ /* 0x008fc600078e024a */
[----:B------:R4:W-:Y:S01]  /*2790*/  STS [R0+0x2000], R12 ;  /* 0x0020000c00007388 */ /* 0x0009e20000000800 */
[----:B0-----:R-:W-:-:S03]  /*27a0*/  IMAD.IADD R13, R3, 0x1, R14 ;  /* 0x00000001030d7824 */ /* 0x001fc600078e020e */
[----:B------:R4:W-:Y:S01]  /*27b0*/  STS [R0+0x2400], R9 ;  /* 0x0024000900007388 */ /* 0x0009e20000000800 */
[----:B--2---:R-:W-:-:S03]  /*27c0*/  IMAD.IADD R77, R3, 0x1, R10 ;  /* 0x00000001034d7824 */ /* 0x004fc600078e020a */
[----:B------:R4:W-:Y:S04]  /*27d0*/  STS [R0+0x2800], R11 ;  /* 0x0028000b00007388 */ /* 0x0009e80000000800 */
[----:B------:R4:W-:Y:S04]  /*27e0*/  STS [R0+0x1800], R77 ;  /* 0x0018004d00007388 */ /* 0x0009e80000000800 */
[----:B------:R4:W-:Y:S02]  /*27f0*/  STS [R0+0x2c00], R13 ;  /* 0x002c000d00007388 */ /* 0x0009e40000000800 */
.L_x_28:
[----:B------:R-:W-:Y:S05]  /*2800*/  BSYNC.RECONVERGENT B0 ;  /* 0x0000000000007941 */ /* 0x000fea0003800200 */
.L_x_27:
[----:B------:R-:W-:Y:S01]  /*2810*/  BAR.SYNC.DEFER_BLOCKING 0x0 ;  /* 0x0000000000007b1d */ /* 0x000fe20000010000 */
[----:B------:R-:W-:-:S05]  /*2820*/  R2P PR, R51, 0x7f ;  /* 0x0000007f33007804 */ /* 0x000fca0000000000 */
[----:B------:R-:W-:Y:S01]  /*2830*/  BSSY.RECONVERGENT B0, `(.L_x_29) ;  /* 0x0000022000007945 */ /* 0x000fe20003800200 */
[----:B------:R-:W0:Y:S07]  /*2840*/  S2R R4, SR_LANEID ;  /* 0x0000000000047919 */ /* 0x000e2e0000000000 */
[----:B------:R-:W-:Y:S02]  /*2850*/  VOTE.ANY R2, PT, P0 ;  /* 0x0000000000027806 */ /* 0x000fe400000e0100 */
[----:B----4-:R-:W-:-:S02]  /*2860*/  VOTE.ANY R5, PT, P1 ;  /* 0x0000000000057806 */ /* 0x010fc400008e0100 */
[----:B------:R-:W-:Y:S02]  /*2870*/  @!P0 LOP3.LUT R2, RZ, R2, RZ, 0x33, !PT ;  /* 0x00000002ff028212 */ /* 0x000fe400078e33ff */
[----:B-1----:R-:W-:Y:S02]  /*2880*/  VOTE.ANY R7, PT, P2 ;  /* 0x0000000000077806 */ /* 0x002fe400010e0100 */
[----:B------:R-:W-:Y:S02]  /*2890*/  @!P1 LOP3.LUT R5, RZ, R5, RZ, 0x33, !PT ;  /* 0x00000005ff059212 */ /* 0x000fe400078e33ff */
[----:B------:R-:W-:Y:S02]  /*28a0*/  VOTE.ANY R9, PT, P3 ;  /* 0x0000000000097806 */ /* 0x000fe400018e0100 */
[----:B------:R-:W-:Y:S02]  /*28b0*/  @!P2 LOP3.LUT R7, RZ, R7, RZ, 0x33, !PT ;  /* 0x00000007ff07a212 */ /* 0x000fe400078e33ff */
[----:B------:R-:W-:-:S02]  /*28c0*/  LOP3.LUT R2, R5, R2, RZ, 0xc0, !PT ;  /* 0x0000000205027212 */ /* 0x000fc400078ec0ff */
[----:B------:R-:W-:Y:S02]  /*28d0*/  @!P3 LOP3.LUT R9, RZ, R9, RZ, 0x33, !PT ;  /* 0x00000009ff09b212 */ /* 0x000fe400078e33ff */
[----:B------:R-:W-:Y:S02]  /*28e0*/  LOP3.LUT R2, R7, R2, RZ, 0xc0, !PT ;  /* 0x0000000207027212 */ /* 0x000fe400078ec0ff */
[----:B------:R-:W-:Y:S02]  /*28f0*/  VOTE.ANY R5, PT, P4 ;  /* 0x0000000000057806 */ /* 0x000fe400020e0100 */
[----:B------:R-:W-:Y:S02]  /*2900*/  LOP3.LUT R2, R9, R2, RZ, 0xc0, !PT ;  /* 0x0000000209027212 */ /* 0x000fe400078ec0ff */
[----:B------:R-:W-:Y:S02]  /*2910*/  @!P4 LOP3.LUT R5, RZ, R5, RZ, 0x33, !PT ;  /* 0x00000005ff05c212 */ /* 0x000fe400078e33ff */
[----:B------:R-:W-:-:S02]  /*2920*/  VOTE.ANY R7, PT, P5 ;  /* 0x0000000000077806 */ /* 0x000fc400028e0100 */
[----:B------:R-:W-:Y:S02]  /*2930*/  LOP3.LUT R2, R5, R2, RZ, 0xc0, !PT ;  /* 0x0000000205027212 */ /* 0x000fe400078ec0ff */
[----:B------:R-:W-:Y:S02]  /*2940*/  LOP3.LUT P0, RZ, R51, 0x80, RZ, 0xc0, !PT ;  /* 0x0000008033ff7812 */ /* 0x000fe4000780c0ff */
[----:B------:R-:W-:Y:S02]  /*2950*/  @!P5 LOP3.LUT R7, RZ, R7, RZ, 0x33, !PT ;  /* 0x00000007ff07d212 */ /* 0x000fe400078e33ff */
[----:B------:R-:W-:Y:S02]  /*2960*/  VOTE.ANY R6, PT, P6 ;  /* 0x0000000000067806 */ /* 0x000fe400030e0100 */
[----:B------:R-:W-:Y:S02]  /*2970*/  LOP3.LUT R7, R7, R2, RZ, 0xc0, !PT ;  /* 0x0000000207077212 */ /* 0x000fe400078ec0ff */
[----:B------:R-:W1:Y:S01]  /*2980*/  S2R R2, SR_LEMASK ;  /* 0x0000000000027919 */ /* 0x000e620000003a00 */
[----:B------:R-:W-:-:S04]  /*2990*/  @!P6 LOP3.LUT R6, RZ, R6, RZ, 0x33, !PT ;  /* 0x00000006ff06e212 */ /* 0x000fc800078e33ff */
[----:B------:R-:W-:Y:S02]  /*29a0*/  VOTE.ANY R8, PT, P0 ;  /* 0x0000000000087806 */ /* 0x000fe400000e0100 */
[----:B------:R-:W-:Y:S02]  /*29b0*/  LOP3.LUT R7, R6, R7, RZ, 0xc0, !PT ;  /* 0x0000000706077212 */ /* 0x000fe400078ec0ff */
[----:B------:R-:W-:-:S04]  /*29c0*/  @!P0 LOP3.LUT R8, RZ, R8, RZ, 0x33, !PT ;  /* 0x00000008ff088212 */ /* 0x000fc800078e33ff */
[----:B------:R-:W-:Y:S01]  /*29d0*/  LOP3.LUT R9, R8, R7, RZ, 0xc0, !PT ;  /* 0x0000000708097212 */ /* 0x000fe200078ec0ff */
[----:B------:R-:W-:-:S03]  /*29e0*/  IMAD.MOV.U32 R8, RZ, RZ, RZ ;  /* 0x000000ffff087224 */ /* 0x000fc600078e00ff */
[----:B------:R-:W0:Y:S01]  /*29f0*/  FLO.U32 R7, R9 ;  /* 0x0000000900077300 */ /* 0x000e2200000e0000 */
[----:B-1----:R-:W-:Y:S02]  /*2a00*/  LOP3.LUT R5, R2, R9, RZ, 0xc0, !PT ;  /* 0x0000000902057212 */ /* 0x002fe400078ec0ff */
[----:B0-----:R-:W-:-:S05]  /*2a10*/  ISETP.NE.AND P0, PT, R4, R7, PT ;  /* 0x000000070400720c */ /* 0x001fca0003f05270 */
[----:B------:R-:W0:Y:S08]  /*2a20*/  POPC R5, R5 ;  /* 0x0000000500057309 */ /* 0x000e300000000000 */
[----:B------:R-:W-:Y:S05]  /*2a30*/  @P0 BRA `(.L_x_30) ;  /* 0x0000000000040947 */ /* 0x000fea0003800000 */
[----:B0-----:R1:W2:Y:S02]  /*2a40*/  ATOMS.ADD R8, [R30], R5 ;  /* 0x000000051e08738c */ /* 0x0012a40000000000 */
.L_x_30:
[----:B------:R-:W-:Y:S05]  /*2a50*/  BSYNC.RECONVERGENT B0 ;  /* 0x0000000000007941 */ /* 0x000fea0003800200 */
.L_x_29:
[----:B------:R-:W3:Y:S01]  /*2a60*/  LDCU UR5, c[0x0][0x3c4] ;  /* 0x00007880ff0577ac */ /* 0x000ee20008000800 */
[----:B--2---:R2:W4:Y:S01]  /*2a70*/  SHFL.IDX PT, R8, R8, R7, 0x1f ;  /* 0x00001f0708087589 */ /* 0x00452200000e0000 */
[----:B------:R-:W-:Y:S01]  /*2a80*/  BSSY.RECONVERGENT B0, `(.L_x_31) ;  /* 0x0000023000007945 */ /* 0x000fe20003800200 */
[----:B------:R-:W-:Y:S01]  /*2a90*/  IMAD.MOV.U32 R12, RZ, RZ, RZ ;  /* 0x000000ffff0c7224 */ /* 0x000fe200078e00ff */
[----:B---3--:R-:W-:-:S04]  /*2aa0*/  SHF.R.U32.HI R6, RZ, UR5, R70 ;  /* 0x00000005ff067c19 */ /* 0x008fc80008011646 */
[----:B------:R-:W-:-:S04]  /*2ab0*/  LOP3.LUT R10, R6, UR4, RZ, 0x30, !PT ;  /* 0x00000004060a7c12 */ /* 0x000fc8000f8e30ff */
[----:B------:R-:W-:-:S13]  /*2ac0*/  R2P PR, R10, 0x7f ;  /* 0x0000007f0a007804 */ /* 0x000fda0000000000 */
[----:B------:R-:W-:Y:S02]  /*2ad0*/  VOTE.ANY R6, PT, P0 ;  /* 0x0000000000067806 */ /* 0x000fe400000e0100 */
[----:B------:R-:W-:Y:S02]  /*2ae0*/  VOTE.ANY R9, PT, P1 ;  /* 0x0000000000097806 */ /* 0x000fe400008e0100 */
[----:B------:R-:W-:Y:S02]  /*2af0*/  @!P0 LOP3.LUT R6, RZ, R6, RZ, 0x33, !PT ;  /* 0x00000006ff068212 */ /* 0x000fe400078e33ff */
[----:B------:R-:W-:Y:S02]  /*2b00*/  @!P1 LOP3.LUT R9, RZ, R9, RZ, 0x33, !PT ;  /* 0x00000009ff099212 */ /* 0x000fe400078e33ff */
[----:B------:R-:W-:Y:S02]  /*2b10*/  VOTE.ANY R11, PT, P2 ;  /* 0x00000000000b7806 */ /* 0x000fe400010e0100 */
[----:B------:R-:W-:-:S02]  /*2b20*/  LOP3.LUT R6, R9, R6, RZ, 0xc0, !PT ;  /* 0x0000000609067212 */ /* 0x000fc400078ec0ff */
[----:B------:R-:W-:Y:S02]  /*2b30*/  @!P2 LOP3.LUT R11, RZ, R11, RZ, 0x33, !PT ;  /* 0x0000000bff0ba212 */ /* 0x000fe400078e33ff */
[----:B------:R-:W-:Y:S02]  /*2b40*/  VOTE.ANY R9, PT, P3 ;  /* 0x0000000000097806 */ /* 0x000fe400018e0100 */
[----:B------:R-:W-:Y:S02]  /*2b50*/  LOP3.LUT R6, R11, R6, RZ, 0xc0, !PT ;  /* 0x000000060b067212 */ /* 0x000fe400078ec0ff */
[----:B------:R-:W-:Y:S02]  /*2b60*/  @!P3 LOP3.LUT R9, RZ, R9, RZ, 0x33, !PT ;  /* 0x00000009ff09b212 */ /* 0x000fe400078e33ff */
[----:B------:R-:W-:Y:S02]  /*2b70*/  LOP3.LUT P0, RZ, R10, 0x80, RZ, 0xc0, !PT ;  /* 0x000000800aff7812 */ /* 0x000fe4000780c0ff */
[----:B------:R-:W-:-:S02]  /*2b80*/  VOTE.ANY R11, PT, P4 ;  /* 0x00000000000b7806 */ /* 0x000fc400020e0100 */
[----:B------:R-:W-:Y:S02]  /*2b90*/  LOP3.LUT R6, R9, R6, RZ, 0xc0, !PT ;  /* 0x0000000609067212 */ /* 0x000fe400078ec0ff */
[----:B------:R-:W-:Y:S02]  /*2ba0*/  VOTE.ANY R9, PT, P5 ;  /* 0x0000000000097806 */ /* 0x000fe400028e0100 */
[----:B------:R-:W-:Y:S02]  /*2bb0*/  @!P4 LOP3.LUT R11, RZ, R11, RZ, 0x33, !PT ;  /* 0x0000000bff0bc212 */ /* 0x000fe400078e33ff */
[----:B------:R-:W-:Y:S02]  /*2bc0*/  @!P5 LOP3.LUT R9, RZ, R9, RZ, 0x33, !PT ;  /* 0x00000009ff09d212 */ /* 0x000fe400078e33ff */
[----:B------:R-:W-:Y:S02]  /*2bd0*/  LOP3.LUT R6, R11, R6, RZ, 0xc0, !PT ;  /* 0x000000060b067212 */ /* 0x000fe400078ec0ff */
[----:B------:R-:W-:-:S02]  /*2be0*/  VOTE.ANY R11, PT, P6 ;  /* 0x00000000000b7806 */ /* 0x000fc400030e0100 */
[----:B------:R-:W-:Y:S02]  /*2bf0*/  LOP3.LUT R6, R9, R6, RZ, 0xc0, !PT ;  /* 0x0000000609067212 */ /* 0x000fe400078ec0ff */
[----:B------:R-:W-:Y:S02]  /*2c00*/  VOTE.ANY R9, PT, P0 ;  /* 0x0000000000097806 */ /* 0x000fe400000e0100 */
[----:B------:R-:W-:Y:S02]  /*2c10*/  @!P6 LOP3.LUT R11, RZ, R11, RZ, 0x33, !PT ;  /* 0x0000000bff0be212 */ /* 0x000fe400078e33ff */
[----:B------:R-:W-:Y:S02]  /*2c20*/  @!P0 LOP3.LUT R9, RZ, R9, RZ, 0x33, !PT ;  /* 0x00000009ff098212 */ /* 0x000fe400078e33ff */
[----:B------:R-:W-:-:S04]  /*2c30*/  LOP3.LUT R6, R11, R6, RZ, 0xc0, !PT ;  /* 0x000000060b067212 */ /* 0x000fc800078ec0ff */
[----:B------:R-:W-:-:S04]  /*2c40*/  LOP3.LUT R11, R9, R6, RZ, 0xc0, !PT ;  /* 0x00000006090b7212 */ /* 0x000fc800078ec0ff */
[----:B------:R-:W3:Y:S01]  /*2c50*/  FLO.U32 R9, R11 ;  /* 0x0000000b00097300 */ /* 0x000ee200000e0000 */
[----:B------:R-:W-:-:S07]  /*2c60*/  LOP3.LUT R6, R2, R11, RZ, 0xc0, !PT ;  /* 0x0000000b02067212 */ /* 0x000fce00078ec0ff */
[----:B------:R-:W0:Y:S01]  /*2c70*/  POPC R6, R6 ;  /* 0x0000000600067309 */ /* 0x000e220000000000 */
[----:B---3--:R-:W-:-:S13]  /*2c80*/  ISETP.NE.AND P0, PT, R4, R9, PT ;  /* 0x000000090400720c */ /* 0x008fda0003f05270 */
[----:B0-2-4-:R-:W-:Y:S05]  /*2c90*/  @P0 BRA `(.L_x_32) ;  /* 0x0000000000040947 */ /* 0x015fea0003800000 */
[----:B------:R0:W2:Y:S02]  /*2ca0*/  ATOMS.ADD R12, [R31], R6 ;  /* 0x000000061f0c738c */ /* 0x0000a40000000000 */
.L_x_32:
[----:B------:R-:W-:Y:S05]  /*2cb0*/  BSYNC.RECONVERGENT B0 ;  /* 0x0000000000007941 */ /* 0x000fea0003800200 */
.L_x_31:
[----:B------:R-:W-:Y:S01]  /*2cc0*/  R2P PR, R50, 0x7f ;  /* 0x0000007f32007804 */ /* 0x000fe20000000000 */
[----:B------:R-:W-:-:S12]  /*2cd0*/  BSSY.RECONVERGENT B0, `(.L_x_33) ;  /* 0x0000021000007945 */ /* 0x000fd80003800200 */
        /* <DEDUP_REMOVED lines=22> */
[----:B------:R-:W-:Y:S01]  /*2e40*/  LOP3.LUT R7, R14, R7, RZ, 0xc0, !PT ;  /* 0x000000070e077212 */ /* 0x000fe200078ec0ff */
[----:B------:R-:W-:-:S03]  /*2e50*/  IMAD.MOV.U32 R14, RZ, RZ, RZ ;  /* 0x000000ffff0e7224 */ /* 0x000fc600078e00ff */
[----:B------:R-:W-:Y:S02]  /*2e60*/  LOP3.LUT R13, R10, R7, RZ, 0xc0, !PT ;  /* 0x000000070a0d7212 */ /* 0x000fe400078ec0ff */
[----:B--2---:R2:W3:Y:S02]  /*2e70*/  SHFL.IDX PT, R7, R12, R9, 0x1f ;  /* 0x00001f090c077589 */ /* 0x0044e400000e0000 */
[----:B------:R-:W4:Y:S01]  /*2e80*/  FLO.U32 R11, R13 ;  /* 0x0000000d000b7300 */ /* 0x000f2200000e0000 */
[----:B------:R-:W-:-:S07]  /*2e90*/  LOP3.LUT R10, R2, R13, RZ, 0xc0, !PT ;  /* 0x0000000d020a7212 */ /* 0x000fce00078ec0ff */
[----:B------:R-:W0:Y:S01]  /*2ea0*/  POPC R10, R10 ;  /* 0x0000000a000a7309 */ /* 0x000e220000000000 */
[----:B----4-:R-:W-:-:S13]  /*2eb0*/  ISETP.NE.AND P0, PT, R4, R11, PT ;  /* 0x0000000b0400720c */ /* 0x010fda0003f05270 */
[----:B0-23--:R-:W-:Y:S05]  /*2ec0*/  @P0 BRA `(.L_x_34) ;  /* 0x0000000000040947 */ /* 0x00dfea0003800000 */
[----:B------:R0:W2:Y:S02]  /*2ed0*/  ATOMS.ADD R14, [R29], R10 ;  /* 0x0000000a1d0e738c */ /* 0x0000a40000000000 */
.L_x_34:
[----:B------:R-:W-:Y:S05]  /*2ee0*/  BSYNC.RECONVERGENT B0 ;  /* 0x0000000000007941 */ /* 0x000fea0003800200 */
.L_x_33:
[----:B------:R-:W-:Y:S01]  /*2ef0*/  R2P PR, R49, 0x7f ;  /* 0x0000007f31007804 */ /* 0x000fe20000000000 */
[----:B--2---:R2:W3:Y:S01]  /*2f00*/  SHFL.IDX PT, R11, R14, R11, 0x1f ;  /* 0x00001f0b0e0b7589 */ /* 0x0044e200000e0000 */
[----:B------:R-:W-:Y:S11]  /*2f10*/  BSSY.RECONVERGENT B0, `(.L_x_35) ;  /* 0x0000020000007945 */ /* 0x000ff60003800200 */
[----:B------:R-:W-:-:S02]  /*2f20*/  VOTE.ANY R9, PT, P0 ;  /* 0x0000000000097806 */ /* 0x000fc400000e0100 */
[----:B------:R-:W-:Y:S02]  /*2f30*/  VOTE.ANY R12, PT, P1 ;  /* 0x00000000000c7806 */ /* 0x000fe400008e0100 */
[----:B------:R-:W-:Y:S02]  /*2f40*/  @!P0 LOP3.LUT R9, RZ, R9, RZ, 0x33, !PT ;  /* 0x00000009ff098212 */ /* 0x000fe400078e33ff */
[----:B------:R-:W-:Y:S02]  /*2f50*/  @!P1 LOP3.LUT R12, RZ, R12, RZ, 0x33, !PT ;  /* 0x0000000cff0c9212 */ /* 0x000fe400078e33ff */
[----:B-1----:R-:W-:Y:S02]  /*2f60*/  VOTE.ANY R30, PT, P2 ;  /* 0x00000000001e7806 */ /* 0x002fe400010e0100 */
[----:B------:R-:W-:Y:S02]  /*2f70*/  LOP3.LUT R9, R12, R9, RZ, 0xc0, !PT ;  /* 0x000000090c097212 */ /* 0x000fe400078ec0ff */
[----:B------:R-:W-:-:S02]  /*2f80*/  @!P2 LOP3.LUT R30, RZ, R30, RZ, 0x33, !PT ;  /* 0x0000001eff1ea212 */ /* 0x000fc400078e33ff */
[----:B------:R-:W-:Y:S02]  /*2f90*/  VOTE.ANY R12, PT, P3 ;  /* 0x00000000000c7806 */ /* 0x000fe400018e0100 */
[----:B------:R-:W-:Y:S02]  /*2fa0*/  LOP3.LUT R9, R30, R9, RZ, 0xc0, !PT ;  /* 0x000000091e097212 */ /* 0x000fe400078ec0ff */
[----:B------:R-:W-:Y:S02]  /*2fb0*/  @!P3 LOP3.LUT R12, RZ, R12, RZ, 0x33, !PT ;  /* 0x0000000cff0cb212 */ /* 0x000fe400078e33ff */
[----:B------:R-:W-:Y:S02]  /*2fc0*/  LOP3.LUT P0, RZ, R49, 0x80, RZ, 0xc0, !PT ;  /* 0x0000008031ff7812 */ /* 0x000fe4000780c0ff */
[----:B------:R-:W-:Y:S02]  /*2fd0*/  VOTE.ANY R30, PT, P4 ;  /* 0x00000000001e7806 */ /* 0x000fe400020e0100 */
[----:B------:R-:W-:-:S02]  /*2fe0*/  LOP3.LUT R9, R12, R9, RZ, 0xc0, !PT ;  /* 0x000000090c097212 */ /* 0x000fc400078ec0ff */
[----:B------:R-:W-:Y:S02]  /*2ff0*/  VOTE.ANY R12, PT, P5 ;  /* 0x00000000000c7806 */ /* 0x000fe400028e0100 */
[----:B------:R-:W-:Y:S02]  /*3000*/  @!P4 LOP3.LUT R30, RZ, R30, RZ, 0x33, !PT ;  /* 0x0000001eff1ec212 */ /* 0x000fe400078e33ff */
[----:B------:R-:W-:Y:S02]  /*3010*/  @!P5 LOP3.LUT R12, RZ, R12, RZ, 0x33, !PT ;  /* 0x0000000cff0cd212 */ /* 0x000fe400078e33ff */
[----:B------:R-:W-:Y:S02]  /*3020*/  LOP3.LUT R9, R30, R9, RZ, 0xc0, !PT ;  /* 0x000000091e097212 */ /* 0x000fe400078ec0ff */
[----:B------:R-:W-:Y:S02]  /*3030*/  VOTE.ANY R30, PT, P6 ;  /* 0x00000000001e7806 */ /* 0x000fe400030e0100 */
[----:B------:R-:W-:-:S02]  /*3040*/  LOP3.LUT R9, R12, R9, RZ, 0xc0, !PT ;  /* 0x000000090c097212 */ /* 0x000fc400078ec0ff */
[----:B------:R-:W-:Y:S02]  /*3050*/  VOTE.ANY R12, PT, P0 ;  /* 0x00000000000c7806 */ /* 0x000fe400000e0100 */
[----:B------:R-:W-:Y:S02]  /*3060*/  @!P6 LOP3.LUT R30, RZ, R30, RZ, 0x33, !PT ;  /* 0x0000001eff1ee212 */ /* 0x000fe400078e33ff */
[----:B------:R-:W-:Y:S02]  /*3070*/  @!P0 LOP3.LUT R12, RZ, R12, RZ, 0x33, !PT ;  /* 0x0000000cff0c8212 */ /* 0x000fe400078e33ff */
[----:B------:R-:W-:Y:S01]  /*3080*/  LOP3.LUT R9, R30, R9, RZ, 0xc0, !PT ;  /* 0x000000091e097212 */ /* 0x000fe200078ec0ff */
[----:B------:R-:W-:-:S03]  /*3090*/  IMAD.MOV.U32 R30, RZ, RZ, RZ ;  /* 0x000000ffff1e7224 */ /* 0x000fc600078e00ff */
[----:B0-----:R-:W-:-:S04]  /*30a0*/  LOP3.LUT R29, R12, R9, RZ, 0xc0, !PT ;  /* 0x000000090c1d7212 */ /* 0x001fc800078ec0ff */
[----:B------:R-:W0:Y:S01]  /*30b0*/  FLO.U32 R13, R29 ;  /* 0x0000001d000d7300 */ /* 0x000e2200000e0000 */
[----:B------:R-:W-:-:S07]  /*30c0*/  LOP3.LUT R9, R2, R29, RZ, 0xc0, !PT ;  /* 0x0000001d02097212 */ /* 0x000fce00078ec0ff */
[----:B------:R-:W1:Y:S01]  /*30d0*/  POPC R9, R9 ;  /* 0x0000000900097309 */ /* 0x000e620000000000 */
[----:B0-----:R-:W-:-:S13]  /*30e0*/  ISETP.NE.AND P0, PT, R4, R13, PT ;  /* 0x0000000d0400720c */ /* 0x001fda0003f05270 */
[----:B-123--:R-:W-:Y:S05]  /*30f0*/  @P0 BRA `(.L_x_36) ;  /* 0x0000000000040947 */ /* 0x00efea0003800000 */
[----:B------:R0:W1:Y:S02]  /*3100*/  ATOMS.ADD R30, [R28], R9 ;  /* 0x000000091c1e738c */ /* 0x0000640000000000 */
.L_x_36:
[----:B------:R-:W-:Y:S05]  /*3110*/  BSYNC.RECONVERGENT B0 ;  /* 0x0000000000007941 */ /* 0x000fea0003800200 */
.L_x_35:
[----:B------:R-:W-:Y:S01]  /*3120*/  R2P PR, R48, 0x7f ;  /* 0x0000007f30007804 */ /* 0x000fe20000000000 */
[----:B-1----:R1:W2:Y:S01]  /*3130*/  SHFL.IDX PT, R14, R30, R13, 0x1f ;  /* 0x00001f0d1e0e7589 */ /* 0x0022a200000e0000 */
[----:B------:R-:W-:Y:S01]  /*3140*/  BSSY.RECONVERGENT B0, `(.L_x_37) ;  /* 0x0000020000007945 */ /* 0x000fe20003800200 */
[----:B0-----:R-:W-:-:S10]  /*3150*/  IMAD.MOV.U32 R28, RZ, RZ, RZ ;  /* 0x000000ffff1c7224 */ /* 0x001fd400078e00ff */
        /* <DEDUP_REMOVED lines=24> */
[----:B------:R-:W0:Y:S01]  /*32e0*/  FLO.U32 R29, R31 ;  /* 0x0000001f001d7300 */ /* 0x000e2200000e0000 */
[----:B------:R-:W-:-:S07]  /*32f0*/  LOP3.LUT R12, R2, R31, RZ, 0xc0, !PT ;  /* 0x0000001f020c7212 */ /* 0x000fce00078ec0ff */
[----:B------:R-:W3:Y:S01]  /*3300*/  POPC R12, R12 ;  /* 0x0000000c000c7309 */ /* 0x000ee20000000000 */
[----:B0-----:R-:W-:-:S13]  /*3310*/  ISETP.NE.AND P0, PT, R4, R29, PT ;  /* 0x0000001d0400720c */ /* 0x001fda0003f05270 */
[----:B-123--:R-:W-:Y:S05]  /*3320*/  @P0 BRA `(.L_x_38) ;  /* 0x0000000000040947 */ /* 0x00efea0003800000 */
[----:B------:R0:W1:Y:S02]  /*3330*/  ATOMS.ADD R28, [R27], R12 ;  /* 0x0000000c1b1c738c */ /* 0x0000640000000000 */
.L_x_38:
[----:B------:R-:W-:Y:S05]  /*3340*/  BSYNC.RECONVERGENT B0 ;  /* 0x0000000000007941 */ /* 0x000fea0003800200 */
.L_x_37:
[----:B------:R-:W-:Y:S01]  /*3350*/  R2P PR, R47, 0x7f ;  /* 0x0000007f2f007804 */ /* 0x000fe20000000000 */
[----:B01----:R0:W1:Y:S01]  /*3360*/  SHFL.IDX PT, R27, R28, R29, 0x1f ;  /* 0x00001f1d1c1b7589 */ /* 0x00306200000e0000 */
[----:B------:R-:W-:Y:S11]  /*3370*/  BSSY.RECONVERGENT B0, `(.L_x_39) ;  /* 0x0000020000007945 */ /* 0x000ff60003800200 */
[----:B------:R-:W-:-:S02]  /*3380*/  VOTE.ANY R13, PT, P0 ;  /* 0x00000000000d7806 */ /* 0x000fc400000e0100 */
[----:B------:R-:W-:Y:S02]  /*3390*/  VOTE.ANY R30, PT, P1 ;  /* 0x00000000001e7806 */ /* 0x000fe400008e0100 */
[----:B------:R-:W-:Y:S02]  /*33a0*/  @!P0 LOP3.LUT R13, RZ, R13, RZ, 0x33, !PT ;  /* 0x0000000dff0d8212 */ /* 0x000fe400078e33ff */
[----:B------:R-:W-:Y:S02]  /*33b0*/  @!P1 LOP3.LUT R30, RZ, R30, RZ, 0x33, !PT ;  /* 0x0000001eff1e9212 */ /* 0x000fe400078e33ff */
[----:B------:R-:W-:Y:S02]  /*33c0*/  VOTE.ANY R48, PT, P2 ;  /* 0x0000000000307806 */ /* 0x000fe400010e0100 */
        /* <DEDUP_REMOVED lines=17> */
[----:B------:R-:W-:-:S04]  /*34e0*/  LOP3.LUT R13, R48, R13, RZ, 0xc0, !PT ;  /* 0x0000000d300d7212 */ /* 0x000fc800078ec0ff */
[----:B------:R-:W-:Y:S01]  /*34f0*/  LOP3.LUT R47, R30, R13, RZ, 0xc0, !PT ;  /* 0x0000000d1e2f7212 */ /* 0x000fe200078ec0ff */
[----:B------:R-:W-:-:S03]  /*3500*/  IMAD.MOV.U32 R30, RZ, RZ, RZ ;  /* 0x000000ffff1e7224 */ /* 0x000fc600078e00ff */
[----:B------:R-:W2:Y:S01]  /*3510*/  FLO.U32 R31, R47 ;  /* 0x0000002f001f7300 */ /* 0x000ea200000e0000 */
[----:B------:R-:W-:-:S07]  /*3520*/  LOP3.LUT R13, R2, R47, RZ, 0xc0, !PT ;  /* 0x0000002f020d7212 */ /* 0x000fce00078ec0ff */
[----:B------:R-:W3:Y:S01]  /*3530*/  POPC R13, R13 ;  /* 0x0000000d000d7309 */ /* 0x000ee20000000000 */
[----:B--2---:R-:W-:-:S13]  /*3540*/  ISETP.NE.AND P0, PT, R4, R31, PT ;  /* 0x0000001f0400720c */ /* 0x004fda0003f05270 */
[----:B01-3--:R-:W-:Y:S05]  /*3550*/  @P0 BRA `(.L_x_40) ;  /* 0x0000000000040947 */ /* 0x00bfea0003800000 */
[----:B------:R0:W1:Y:S02]  /*3560*/  ATOMS.ADD R30, [R26], R13 ;  /* 0x0000000d1a1e738c */ /* 0x0000640000000000 */
.L_x_40:
[----:B------:R-:W-:Y:S05]  /*3570*/  BSYNC.RECONVERGENT B0 ;  /* 0x0000000000007941 */ /* 0x000fea0003800200 */
.L_x_39:
[----:B------:R-:W-:Y:S01]  /*3580*/  R2P PR, R46, 0x7f ;  /* 0x0000007f2e007804 */ /* 0x000fe20000000000 */
[----:B-1----:R1:W2:Y:S01]  /*3590*/  SHFL.IDX PT, R28, R30, R31, 0x1f ;  /* 0x00001f1f1e1c7589 */ /* 0x0022a200000e0000 */
[----:B------:R-:W-:Y:S11]  /*35a0*/  BSSY.RECONVERGENT B0, `(.L_x_41) ;  /* 0x0000020000007945 */ /* 0x000ff60003800200 */
[----:B0-----:R-:W-:-:S02]  /*35b0*/  VOTE.ANY R26, PT, P0 ;  /* 0x00000000001a7806 */ /* 0x001fc400000e0100 */
        /* <DEDUP_REMOVED lines=9> */
[----:B------:R-:W-:Y:S01]  /*3650*/  LOP3.LUT P0, RZ, R46, 0x80, RZ, 0xc0, !PT ;  /* 0x000000802eff7812 */ /* 0x000fe2000780c0ff */
[----:B------:R-:W-:Y:S01]  /*3660*/  IMAD.MOV.U32 R46, RZ, RZ, RZ ;  /* 0x000000ffff2e7224 */ /* 0x000fe200078e00ff */
        /* <DEDUP_REMOVED lines=19> */
.L_x_42:
[----:B------:R-:W-:Y:S05]  /*37a0*/  BSYNC.RECONVERGENT B0 ;  /* 0x0000000000007941 */ /* 0x000fea0003800200 */
.L_x_41:
        /* <DEDUP_REMOVED lines=27> */
[----:B------:R-:W-:-:S04]  /*3960*/  LOP3.LUT R45, R30, R25, RZ, 0xc0, !PT ;  /* 0x000000191e2d7212 */ /* 0x000fc800078ec0ff */
[----:B------:R-:W0:Y:S01]  /*3970*/  FLO.U32 R31, R45 ;  /* 0x0000002d001f7300 */ /* 0x000e2200000e0000 */
[----:B------:R-:W-:-:S07]  /*3980*/  LOP3.LUT R25, R2, R45, RZ, 0xc0, !PT ;  /* 0x0000002d02197212 */ /* 0x000fce00078ec0ff */
[----:B------:R-:W3:Y:S01]  /*3990*/  POPC R25, R25 ;  /* 0x0000001900197309 */ /* 0x000ee20000000000 */
[----:B0-----:R-:W-:-:S13]  /*39a0*/  ISETP.NE.AND P0, PT, R4, R31, PT ;  /* 0x0000001f0400720c */ /* 0x001fda0003f05270 */
[----:B-123--:R-:W-:Y:S05]  /*39b0*/  @P0 BRA `(.L_x_44) ;  /* 0x0000000000080947 */ /* 0x00efea0003800000 */
[----:B------:R-:W2:Y:S04]  /*39c0*/  LDL.LU R47, [R1+0x4] ;  /* 0x00000400012f7983 */ /* 0x000ea80000300800 */
[----:B--2---:R0:W1:Y:S02]  /*39d0*/  ATOMS.ADD R48, [R47], R25 ;  /* 0x000000192f30738c */ /* 0x0040640000000000 */
.L_x_44:
[----:B------:R-:W-:Y:S05]  /*39e0*/  BSYNC.RECONVERGENT B0 ;  /* 0x0000000000007941 */ /* 0x000fea0003800200 */
.L_x_43:
[----:B------:R-:W-:Y:S01]  /*39f0*/  R2P PR, R44, 0x7f ;  /* 0x0000007f2c007804 */ /* 0x000fe20000000000 */
[----:B------:R-:W-:Y:S01]  /*3a00*/  BSSY.RECONVERGENT B0, `(.L_x_45) ;  /* 0x0000022000007945 */ /* 0x000fe20003800200 */
[----:B------:R-:W-:-:S11]  /*3a10*/  IMAD.MOV.U32 R46, RZ, RZ, RZ ;  /* 0x000000ffff2e7224 */ /* 0x000fd600078e00ff */
[----:B------:R-:W-:Y:S02]  /*3a20*/  VOTE.ANY R30, PT, P0 ;  /* 0x00000000001e7806 */ /* 0x000fe400000e0100 */
[----:B------:R-:W-:Y:S02]  /*3a30*/  VOTE.ANY R45, PT, P1 ;  /* 0x00000000002d7806 */ /* 0x000fe400008e0100 */
[----:B------:R-:W-:Y:S02]  /*3a40*/  @!P0 LOP3.LUT R30, RZ, R30, RZ, 0x33, !PT ;  /* 0x0000001eff1e8212 */ /* 0x000fe400078e33ff */
[----:B------:R-:W-:Y:S02]  /*3a50*/  @!P1 LOP3.LUT R45, RZ, R45, RZ, 0x33, !PT ;  /* 0x0000002dff2d9212 */ /* 0x000fe400078e33ff */
[----:B0-----:R-:W-:Y:S02]  /*3a60*/  VOTE.ANY R47, PT, P2 ;  /* 0x00000000002f7806 */ /* 0x001fe400010e0100 */
[----:B------:R-:W-:-:S02]  /*3a70*/  LOP3.LUT R30, R45, R30, RZ, 0xc0, !PT ;  /* 0x0000001e2d1e7212 */ /* 0x000fc400078ec0ff */
[----:B------:R-:W-:Y:S02]  /*3a80*/  @!P2 LOP3.LUT R47, RZ, R47, RZ, 0x33, !PT ;  /* 0x0000002fff2fa212 */ /* 0x000fe400078e33ff */
[----:B------:R-:W-:Y:S02]  /*3a90*/  VOTE.ANY R45, PT, P3 ;  /* 0x00000000002d7806 */ /* 0x000fe400018e0100 */
[----:B------:R-:W-:Y:S02]  /*3aa0*/  LOP3.LUT R30, R47, R30, RZ, 0xc0, !PT ;  /* 0x0000001e2f1e7212 */ /* 0x000fe400078ec0ff */
[----:B------:R-:W-:Y:S02]  /*3ab0*/  @!P3 LOP3.LUT R45, RZ, R45, RZ, 0x33, !PT ;  /* 0x0000002dff2db212 */ /* 0x000fe400078e33ff */
[----:B------:R-:W-:Y:S02]  /*3ac0*/  LOP3.LUT P0, RZ, R44, 0x80, RZ, 0xc0, !PT ;  /* 0x000000802cff7812 */ /* 0x000fe4000780c0ff */
[----:B------:R-:W-:Y:S01]  /*3ad0*/  VOTE.ANY R47, PT, P4 ;  /* 0x00000000002f7806 */ /* 0x000fe200020e0100 */
[----:B-1----:R0:W1:Y:S01]  /*3ae0*/  SHFL.IDX PT, R44, R48, R31, 0x1f ;  /* 0x00001f1f302c7589 */ /* 0x00206200000e0000 */
        /* <DEDUP_REMOVED lines=12> */
[----:B------:R-:W2:Y:S01]  /*3bb0*/  FLO.U32 R45, R47 ;  /* 0x0000002f002d7300 */ /* 0x000ea200000e0000 */
[----:B------:R-:W-:-:S07]  /*3bc0*/  LOP3.LUT R30, R2, R47, RZ, 0xc0, !PT ;  /* 0x0000002f021e7212 */ /* 0x000fce00078ec0ff */
[----:B------:R-:W3:Y:S01]  /*3bd0*/  POPC R30, R30 ;  /* 0x0000001e001e7309 */ /* 0x000ee20000000000 */
[----:B--2---:R-:W-:-:S13]  /*3be0*/  ISETP.NE.AND P0, PT, R4, R45, PT ;  /* 0x0000002d0400720c */ /* 0x004fda0003f05270 */
[----:B01-3--:R-:W-:Y:S05]  /*3bf0*/  @P0 BRA `(.L_x_46) ;  /* 0x0000000000080947 */ /* 0x00bfea0003800000 */
[----:B------:R-:W2:Y:S04]  /*3c00*/  LDL.LU R49, [R1] ;  /* 0x0000000001317983 */ /* 0x000ea80000300800 */
[----:B--2---:R0:W1:Y:S02]  /*3c10*/  ATOMS.ADD R46, [R49], R30 ;  /* 0x0000001e312e738c */ /* 0x0040640000000000 */
.L_x_46:
[----:B------:R-:W-:Y:S05]  /*3c20*/  BSYNC.RECONVERGENT B0 ;  /* 0x0000000000007941 */ /* 0x000fea0003800200 */
.L_x_45:
        /* <DEDUP_REMOVED lines=13> */
[----:B------:R-:W-:Y:S01]  /*3d00*/  VOTE.ANY R50, PT, P4 ;  /* 0x0000000000327806 */ /* 0x000fe200020e0100 */
[----:B-1----:R1:W2:Y:S01]  /*3d10*/  SHFL.IDX PT, R43, R46, R45, 0x1f ;  /* 0x00001f2d2e2b7589 */ /* 0x0022a200000e0000 */
        /* <DEDUP_REMOVED lines=11> */
[----:B0-----:R-:W-:Y:S01]  /*3dd0*/  LOP3.LUT R49, R48, R31, RZ, 0xc0, !PT ;  /* 0x0000001f30317212 */ /* 0x001fe200078ec0ff */
[----:B------:R-:W-:-:S03]  /*3de0*/  IMAD.MOV.U32 R48, RZ, RZ, RZ ;  /* 0x000000ffff307224 */ /* 0x000fc600078e00ff */
[----:B------:R-:W0:Y:S01]  /*3df0*/  FLO.U32 R47, R49 ;  /* 0x00000031002f7300 */ /* 0x000e2200000e0000 */
[----:B------:R-:W-:-:S07]  /*3e00*/  LOP3.LUT R31, R2, R49, RZ, 0xc0, !PT ;  /* 0x00000031021f7212 */ /* 0x000fce00078ec0ff */
[----:B------:R-:W3:Y:S01]  /*3e10*/  POPC R31, R31 ;  /* 0x0000001f001f7309 */ /* 0x000ee20000000000 */
[----:B0-----:R-:W-:-:S13]  /*3e20*/  ISETP.NE.AND P0, PT, R4, R47, PT ;  /* 0x0000002f0400720c */ /* 0x001fda0003f05270 */
[----:B-123--:R-:W-:Y:S05]  /*3e30*/  @P0 BRA `(.L_x_48) ;  /* 0x0000000000040947 */ /* 0x00efea0003800000 */
[----:B------:R0:W1:Y:S02]  /*3e40*/  ATOMS.ADD R48, [R24], R31 ;  /* 0x0000001f1830738c */ /* 0x0000640000000000 */
.L_x_48:
[----:B------:R-:W-:Y:S05]  /*3e50*/  BSYNC.RECONVERGENT B0 ;  /* 0x0000000000007941 */ /* 0x000fea0003800200 */
.L_x_47:
[----:B------:R-:W-:Y:S01]  /*3e60*/  R2P PR, R42, 0x7f ;  /* 0x0000007f2a007804 */ /* 0x000fe20000000000 */
[----:B------:R-:W-:Y:S01]  /*3e70*/  BSSY.RECONVERGENT B0, `(.L_x_49) ;  /* 0x0000021000007945 */ /* 0x000fe20003800200 */
[----:B------:R-:W-:-:S11]  /*3e80*/  IMAD.MOV.U32 R46, RZ, RZ, RZ ;  /* 0x000000ffff2e7224 */ /* 0x000fd600078e00ff */
[----:B0-----:R-:W-:Y:S02]  /*3e90*/  VOTE.ANY R24, PT, P0 ;  /* 0x0000000000187806 */ /* 0x001fe400000e0100 */
        /* <DEDUP_REMOVED lines=29> */
[----:B------:R0:W1:Y:S02]  /*4070*/  ATOMS.ADD R46, [R23], R24 ;  /* 0x00000018172e738c */ /* 0x0000640000000000 */
.L_x_50:
[----:B------:R-:W-:Y:S05]  /*4080*/  BSYNC.RECONVERGENT B0 ;  /* 0x0000000000007941 */ /* 0x000fea0003800200 */
.L_x_49:
[----:B------:R-:W-:Y:S01]  /*4090*/  R2P PR, R41, 0x7f ;  /* 0x0000007f29007804 */ /* 0x000fe20000000000 */
[----:B------:R-:W-:-:S12]  /*40a0*/  BSSY.RECONVERGENT B0, `(.L_x_51) ;  /* 0x0000021000007945 */ /* 0x000fd80003800200 */
        /* <DEDUP_REMOVED lines=23> */
[----:B------:R-:W-:Y:S01]  /*4220*/  LOP3.LUT R49, R48, R23, RZ, 0xc0, !PT ;  /* 0x0000001730317212 */ /* 0x000fe200078ec0ff */
[----:B------:R-:W-:Y:S01]  /*4230*/  IMAD.MOV.U32 R48, RZ, RZ, RZ ;  /* 0x000000ffff307224 */ /* 0x000fe200078e00ff */
[----:B-1----:R0:W1:Y:S02]  /*4240*/  SHFL.IDX PT, R23, R46, R45, 0x1f ;  /* 0x00001f2d2e177589 */ /* 0x00206400000e0000 */
[----:B------:R-:W2:Y:S01]  /*4250*/  FLO.U32 R47, R49 ;  /* 0x00000031002f7300 */ /* 0x000ea200000e0000 */
[----:B------:R-:W-:-:S07]  /*4260*/  LOP3.LUT R41, R2, R49, RZ, 0xc0, !PT ;  /* 0x0000003102297212 */ /* 0x000fce00078ec0ff */
[----:B------:R-:W3:Y:S01]  /*4270*/  POPC R41, R41 ;  /* 0x0000002900297309 */ /* 0x000ee20000000000 */
[----:B--2---:R-:W-:-:S13]  /*4280*/  ISETP.NE.AND P0, PT, R4, R47, PT ;  /* 0x0000002f0400720c */ /* 0x004fda0003f05270 */
[----:B01-3--:R-:W-:Y:S05]  /*4290*/  @P0 BRA `(.L_x_52) ;  /* 0x0000000000040947 */ /* 0x00bfea0003800000 */
[----:B------:R0:W1:Y:S02]  /*42a0*/  ATOMS.ADD R48, [R22], R41 ;  /* 0x000000291630738c */ /* 0x0000640000000000 */
.L_x_52:
[----:B------:R-:W-:Y:S05]  /*42b0*/  BSYNC.RECONVERGENT B0 ;  /* 0x0000000000007941 */ /* 0x000fea0003800200 */
.L_x_51:
        /* <DEDUP_REMOVED lines=34> */
.L_x_54:
[----:B------:R-:W-:Y:S05]  /*44e0*/  BSYNC.RECONVERGENT B0 ;  /* 0x0000000000007941 */ /* 0x000fea0003800200 */
.L_x_53:
        /* <DEDUP_REMOVED lines=34> */
.L_x_56:
[----:B------:R-:W-:Y:S05]  /*4710*/  BSYNC.RECONVERGENT B0 ;  /* 0x0000000000007941 */ /* 0x000fea0003800200 */
.L_x_55:
        /* <DEDUP_REMOVED lines=34> */
.L_x_58:
[----:B------:R-:W-:Y:S05]  /*4940*/  BSYNC.RECONVERGENT B0 ;  /* 0x0000000000007941 */ /* 0x000fea0003800200 */
.L_x_57:
        /* <DEDUP_REMOVED lines=34> */
.L_x_60:
[----:B------:R-:W-:Y:S05]  /*4b70*/  BSYNC.RECONVERGENT B0 ;  /* 0x0000000000007941 */ /* 0x000fea0003800200 */
.L_x_59:
        /* <DEDUP_REMOVED lines=26> */
[----:B------:R-:W-:Y:S02]  /*4d20*/  LOP3.LUT R49, R45, R18, RZ, 0xc0, !PT ;  /* 0x000000122d317212 */ /* 0x000fe400078ec0ff */
[----:B-1----:R0:W1:Y:S02]  /*4d30*/  SHFL.IDX PT, R18, R48, R47, 0x1f ;  /* 0x00001f2f30127589 */ /* 0x00206400000e0000 */
[----:B------:R-:W2:Y:S01]  /*4d40*/  FLO.U32 R45, R49 ;  /* 0x00000031002d7300 */ /* 0x000ea200000e0000 */
[----:B------:R-:W-:-:S07]  /*4d50*/  LOP3.LUT R34, R2, R49, RZ, 0xc0, !PT ;  /* 0x0000003102227212 */ /* 0x000fce00078ec0ff */
[----:B------:R-:W3:Y:S01]  /*4d60*/  POPC R34, R34 ;  /* 0x0000002200227309 */ /* 0x000ee20000000000 */
[----:B--2---:R-:W-:-:S13]  /*4d70*/  ISETP.NE.AND P0, PT, R4, R45, PT ;  /* 0x0000002d0400720c */ /* 0x004fda0003f05270 */
[----:B01-3--:R-:W-:Y:S05]  /*4d80*/  @P0 BRA `(.L_x_62) ;  /* 0x0000000000040947 */ /* 0x00bfea0003800000 */
[----:B------:R0:W1:Y:S02]  /*4d90*/  ATOMS.ADD R46, [R17], R34 ;  /* 0x00000022112e738c */ /* 0x0000640000000000 */
.L_x_62:
[----:B------:R-:W-:Y:S05]  /*4da0*/  BSYNC.RECONVERGENT B0 ;  /* 0x0000000000007941 */ /* 0x000fea0003800200 */
.L_x_61:
        /* <DEDUP_REMOVED lines=28> */
[----:B------:R-:W0:Y:S01]  /*4f70*/  FLO.U32 R33, R47 ;  /* 0x0000002f00217300 */ /* 0x000e2200000e0000 */
[----:B------:R-:W-:-:S07]  /*4f80*/  LOP3.LUT R17, R2, R47, RZ, 0xc0, !PT ;  /* 0x0000002f02117212 */ /* 0x000fce00078ec0ff */
[----:B------:R-:W3:Y:S01]  /*4f90*/  POPC R17, R17 ;  /* 0x0000001100117309 */ /* 0x000ee20000000000 */
[----:B0-----:R-:W-:-:S13]  /*4fa0*/  ISETP.NE.AND P0, PT, R4, R33, PT ;  /* 0x000000210400720c */ /* 0x001fda0003f05270 */
[----:B-123--:R-:W-:Y:S05]  /*4fb0*/  @P0 BRA `(.L_x_64) ;  /* 0x0000000000040947 */ /* 0x00efea0003800000 */
[----:B------:R0:W1:Y:S02]  /*4fc0*/  ATOMS.ADD R48, [R16], R17 ;  /* 0x000000111030738c */ /* 0x0000640000000000 */
.L_x_64:
[----:B------:R-:W-:Y:S05]  /*4fd0*/  BSYNC.RECONVERGENT B0 ;  /* 0x0000000000007941 */ /* 0x000fea0003800200 */
.L_x_63:
[----:B------:R-:W-:Y:S01]  /*4fe0*/  R2P PR, R32, 0x7f ;  /* 0x0000007f20007804 */ /* 0x000fe20000000000 */
[----:B-1----:R1:W2:Y:S01]  /*4ff0*/  SHFL.IDX PT, R48, R48, R33, 0x1f ;  /* 0x00001f2130307589 */ /* 0x0022a200000e0000 */
[----:B------:R-:W-:Y:S01]  /*5000*/  BSSY.RECONVERGENT B0, `(.L_x_65) ;  /* 0x0000021000007945 */ /* 0x000fe20003800200 */
[----:B------:R-:W-:Y:S02]  /*5010*/  IMAD.IADD R8, R5, 0x1, R8 ;  /* 0x0000000105087824 */ /* 0x000fe400078e0208 */
[----:B------:R-:W-:-:S08]  /*5020*/  IMAD.MOV.U32 R5, RZ, RZ, RZ ;  /* 0x000000ffff057224 */ /* 0x000fd000078e00ff */
        /* <DEDUP_REMOVED lines=30> */
.L_x_66:
[----:B------:R-:W-:Y:S05]  /*5210*/  BSYNC.RECONVERGENT B0 ;  /* 0x0000000000007941 */ /* 0x000fea0003800200 */
.L_x_65:
[----:B------:R-:W2:Y:S01]  /*5220*/  LDL.LU R4, [R1+0x8] ;  /* 0x0000080001047983 */ /* 0x000ea20000300800 */
[----:B------:R-:W-:Y:S01]  /*5230*/  IMAD.IADD R6, R6, 0x1, R7 ;  /* 0x0000000106067824 */ /* 0x000fe200078e0207 */
[----:B------:R-:W-:Y:S01]  /*5240*/  BSSY B1, `(.L_x_67) ;  /* 0x000006c000017945 */ /* 0x000fe20003800000 */
[----:B------:R-:W-:Y:S01]  /*5250*/  IMAD.IADD R10, R10, 0x1, R11 ;  /* 0x000000010a0a7824 */ /* 0x000fe200078e020b */
[----:B-1----:R-:W0:Y:S01]  /*5260*/  SHFL.IDX PT, R5, R5, R16, 0x1f ;  /* 0x00001f1005057589 */ /* 0x002e2200000e0000 */
[----:B------:R-:W-:Y:S02]  /*5270*/  IMAD.IADD R14, R9, 0x1, R14 ;  /* 0x00000001090e7824 */ /* 0x000fe400078e020e */
[--C-:B------:R-:W-:Y:S01]  /*5280*/  IMAD R8, R8, 0x4, R73.reuse ;  /* 0x0000000408087824 */ /* 0x100fe200078e0249 */
[----:B------:R-:W-:Y:S01]  /*5290*/  BAR.SYNC.DEFER_BLOCKING 0x0 ;  /* 0x0000000000007b1d */ /* 0x000fe20000010000 */
[----:B------:R-:W-:Y:S02]  /*52a0*/  IMAD.IADD R28, R13, 0x1, R28 ;  /* 0x000000010d1c7824 */ /* 0x000fe400078e021c */
[----:B------:R-:W-:-:S02]  /*52b0*/  IMAD R7, R6, 0x4, R73 ;  /* 0x0000000406077824 */ /* 0x000fc400078e0249 */
[----:B------:R-:W-:Y:S02]  /*52c0*/  IMAD.IADD R26, R26, 0x1, R29 ;  /* 0x000000011a1a7824 */ /* 0x000fe400078e021d */
[--C-:B------:R-:W-:Y:S02]  /*52d0*/  IMAD R10, R10, 0x4, R73.reuse ;  /* 0x000000040a0a7824 */ /* 0x100fe400078e0249 */
[----:B------:R-:W-:Y:S02]  /*52e0*/  IMAD.IADD R44, R25, 0x1, R44 ;  /* 0x00000001192c7824 */ /* 0x000fe400078e022c */
[----:B------:R-:W-:Y:S02]  /*52f0*/  IMAD R9, R14, 0x4, R73 ;  /* 0x000000040e097824 */ /* 0x000fe400078e0249 */
[----:B------:R-:W-:Y:S02]  /*5300*/  IMAD.IADD R42, R31, 0x1, R42 ;  /* 0x000000011f2a7824 */ /* 0x000fe400078e022a */
[----:B------:R-:W-:-:S02]  /*5310*/  IMAD.IADD R24, R24, 0x1, R23 ;  /* 0x0000000118187824 */ /* 0x000fc400078e0217 */
[----:B------:R-:W-:Y:S02]  /*5320*/  IMAD R6, R26, 0x4, R73 ;  /* 0x000000041a067824 */ /* 0x000fe400078e0249 */
[----:B------:R-:W-:Y:S02]  /*5330*/  IMAD.IADD R40, R41, 0x1, R40 ;  /* 0x0000000129287824 */ /* 0x000fe400078e0228 */
[----:B0-----:R-:W-:Y:S02]  /*5340*/  IMAD.IADD R2, R2, 0x1, R5 ;  /* 0x0000000102027824 */ /* 0x001fe400078e0205 */
[--C-:B------:R-:W-:Y:S01]  /*5350*/  IMAD R5, R28, 0x4, R73.reuse ;  /* 0x000000041c057824 */ /* 0x100fe200078e0249 */
[----:B------:R0:W-:Y:S01]  /*5360*/  STS [R8+-0x4], R71 ;  /* 0xfffffc4708007388 */ /* 0x0001e20000000800 */
[----:B------:R-:W-:Y:S02]  /*5370*/  IMAD R11, R44, 0x4, R73 ;  /* 0x000000042c0b7824 */ /* 0x000fe400078e0249 */
[----:B------:R-:W-:Y:S01]  /*5380*/  IMAD.IADD R22, R22, 0x1, R37 ;  /* 0x0000000116167824 */ /* 0x000fe200078e0225 */
[----:B------:R1:W-:Y:S01]  /*5390*/  STS [R7+-0x4], R70 ;  /* 0xfffffc4607007388 */ /* 0x0003e20000000800 */
[----:B------:R-:W-:-:S02]  /*53a0*/  IMAD.IADD R36, R21, 0x1, R36 ;  /* 0x0000000115247824 */ /* 0x000fc400078e0224 */
[----:B------:R-:W-:Y:S01]  /*53b0*/  IMAD.IADD R20, R20, 0x1, R35 ;  /* 0x0000000114147824 */ /* 0x000fe200078e0223 */
[----:B------:R3:W-:Y:S01]  /*53c0*/  STS [R10+-0x4], R69 ;  /* 0xfffffc450a007388 */ /* 0x0007e20000000800 */
[----:B------:R-:W-:Y:S02]  /*53d0*/  IMAD.IADD R18, R19, 0x1, R18 ;  /* 0x0000000113127824 */ /* 0x000fe400078e0212 */
[----:B0-----:R-:W-:Y:S01]  /*53e0*/  IMAD R8, R24, 0x4, R73 ;  /* 0x0000000418087824 */ /* 0x001fe200078e0249 */
[----:B------:R0:W-:Y:S01]  /*53f0*/  STS [R9+-0x4], R68 ;  /* 0xfffffc4409007388 */ /* 0x0001e20000000800 */
[----:B------:R-:W-:Y:S02]  /*5400*/  IMAD.IADD R34, R34, 0x1, R45 ;  /* 0x0000000122227824 */ /* 0x000fe400078e022d */
[----:B-1----:R-:W-:Y:S02]  /*5410*/  IMAD R7, R42, 0x4, R73 ;  /* 0x000000042a077824 */ /* 0x002fe400078e0249 */
[----:B------:R-:W-:-:S02]  /*5420*/  IMAD.IADD R48, R17, 0x1, R48 ;  /* 0x0000000111307824 */ /* 0x000fc400078e0230 */
[--C-:B---3--:R-:W-:Y:S02]  /*5430*/  IMAD R10, R22, 0x4, R73.reuse ;  /* 0x00000004160a7824 */ /* 0x108fe400078e0249 */
[--C-:B------:R-:W-:Y:S02]  /*5440*/  IMAD R13, R36, 0x4, R73.reuse ;  /* 0x00000004240d7824 */ /* 0x100fe400078e0249 */
[--C-:B0-----:R-:W-:Y:S02]  /*5450*/  IMAD R9, R40, 0x4, R73.reuse ;  /* 0x0000000428097824 */ /* 0x101fe400078e0249 */
[----:B------:R-:W-:Y:S01]  /*5460*/  IMAD R2, R2, 0x4, R73 ;  /* 0x0000000402027824 */ /* 0x000fe200078e0249 */
[----:B--2---:R-:W-:Y:S01]  /*5470*/  ISETP.NE.AND P0, PT, R4, RZ, PT ;  /* 0x000000ff0400720c */ /* 0x004fe20003f05270 */
[----:B------:R-:W-:Y:S02]  /*5480*/  IMAD.IADD R4, R12, 0x1, R27 ;  /* 0x000000010c047824 */ /* 0x000fe400078e021b */
[----:B------:R-:W-:-:S02]  /*5490*/  IMAD.IADD R12, R30, 0x1, R43 ;  /* 0x000000011e0c7824 */ /* 0x000fc400078e022b */
[--C-:B------:R-:W-:Y:S02]  /*54a0*/  IMAD R4, R4, 0x4, R73.reuse ;  /* 0x0000000404047824 */ /* 0x100fe400078e0249 */
[----:B------:R-:W-:-:S03]  /*54b0*/  IMAD R12, R12, 0x4, R73 ;  /* 0x000000040c0c7824 */ /* 0x000fc600078e0249 */
[----:B------:R0:W-:Y:S04]  /*54c0*/  STS [R4+-0x4], R67 ;  /* 0xfffffc4304007388 */ /* 0x0001e80000000800 */
[----:B------:R1:W-:Y:S04]  /*54d0*/  STS [R5+-0x4], R66 ;  /* 0xfffffc4205007388 */ /* 0x0003e80000000800 */
[----:B------:R2:W-:Y:S01]  /*54e0*/  STS [R6+-0x4], R65 ;  /* 0xfffffc4106007388 */ /* 0x0005e20000000800 */
[----:B0-----:R-:W-:-:S03]  /*54f0*/  IMAD R4, R20, 0x4, R73 ;  /* 0x0000000414047824 */ /* 0x001fc600078e0249 */
[----:B------:R0:W-:Y:S01]  /*5500*/  STS [R11+-0x4], R64 ;  /* 0xfffffc400b007388 */ /* 0x0001e20000000800 */
[----:B-1----:R-:W-:-:S03]  /*5510*/  IMAD R5, R18, 0x4, R73 ;  /* 0x0000000412057824 */ /* 0x002fc600078e0249 */
[----:B------:R-:W-:Y:S01]  /*5520*/  STS [R12+-0x4], R63 ;  /* 0xfffffc3f0c007388 */ /* 0x000fe20000000800 */
[----:B--2---:R-:W-:-:S03]  /*5530*/  IMAD R6, R34, 0x4, R73 ;  /* 0x0000000422067824 */ /* 0x004fc600078e0249 */
[----:B------:R-:W-:Y:S01]  /*5540*/  STS [R7+-0x4], R62 ;  /* 0xfffffc3e07007388 */ /* 0x000fe20000000800 */
[----:B0-----:R-:W-:-:S03]  /*5550*/  IMAD R11, R48, 0x4, R73 ;  /* 0x00000004300b7824 */ /* 0x001fc600078e0249 */
[----:B------:R-:W-:Y:S04]  /*5560*/  STS [R8+-0x4], R61 ;  /* 0xfffffc3d08007388 */ /* 0x000fe80000000800 */
[----:B------:R-:W-:Y:S04]  /*5570*/  STS [R9+-0x4], R60 ;  /* 0xfffffc3c09007388 */ /* 0x000fe80000000800 */
[----:B------:R-:W-:Y:S04]  /*5580*/  STS [R10+-0x4], R59 ;  /* 0xfffffc3b0a007388 */ /* 0x000fe80000000800 */
[----:B------:R0:W-:Y:S04]  /*5590*/  STS [R13+-0x4], R58 ;  /* 0xfffffc3a0d007388 */ /* 0x0001e80000000800 */
[----:B------:R1:W-:Y:S04]  /*55a0*/  STS [R4+-0x4], R57 ;  /* 0xfffffc3904007388 */ /* 0x0003e80000000800 */
[----:B------:R1:W-:Y:S01]  /*55b0*/  STS [R5+-0x4], R56 ;  /* 0xfffffc3805007388 */ /* 0x0003e20000000800 */
[----:B0-----:R-:W-:-:S03]  /*55c0*/  IMAD R13, R39, 0x8, R73 ;  /* 0x00000008270d7824 */ /* 0x001fc600078e0249 */
[----:B------:R1:W-:Y:S04]  /*55d0*/  STS [R6+-0x4], R55 ;  /* 0xfffffc3706007388 */ /* 0x0003e80000000800 */
[----:B------:R1:W-:Y:S04]  /*55e0*/  STS [R11+-0x4], R54 ;  /* 0xfffffc360b007388 */ /* 0x0003e80000000800 */
[----:B------:R1:W-:Y:S01]  /*55f0*/  STS [R2+-0x4], R53 ;  /* 0xfffffc3502007388 */ /* 0x0003e20000000800 */
[----:B------:R-:W-:Y:S05]  /*5600*/  @P0 BRA `(.L_x_68) ;  /* 0x0000000000bc0947 */ /* 0x000fea0003800000 */
[----:B------:R-:W1:Y:S02]  /*5610*/  LDCU.64 UR8, c[0x0][0x398] ;  /* 0x00007300ff0877ac */ /* 0x000e640008000a00 */
[----:B-1----:R-:W-:-:S04]  /*5620*/  LEA R6, P0, R39, UR8, 0x3 ;  /* 0x0000000827067c11 */ /* 0x002fc8000f8018ff */
[----:B------:R-:W-:-:S05]  /*5630*/  LEA.HI.X R7, R39, UR9, RZ, 0x3, P0 ;  /* 0x0000000927077c11 */ /* 0x000fca00080f1cff */
[----:B------:R-:W2:Y:S01]  /*5640*/  LDG.E.64 R4, desc[UR6][R6.64] ;  /* 0x0000000606047981 */ /* 0x000ea2000c1e1b00 */
[----:B------:R-:W-:Y:S02]  /*5650*/  SHF.R.S32.HI R9, RZ, 0x1f, R3 ;  /* 0x0000001fff097819 */ /* 0x000fe40000011403 */
[----:B--2---:R-:W-:-:S05]  /*5660*/  IADD3 R4, P0, PT, -R3, R4, RZ ;  /* 0x0000000403047210 */ /* 0x004fca0007f1e1ff */
[----:B------:R-:W-:Y:S01]  /*5670*/  IMAD.X R5, R5, 0x1, ~R9, P0 ;  /* 0x0000000105057824 */ /* 0x000fe200000e0e09 */
[----:B------:R-:W-:Y:S01]  /*5680*/  ISETP.GE.AND P0, PT, R72, 0x1, PT ;  /* 0x000000014800780c */ /* 0x000fe20003f06270 */
[----:B------:R-:W-:-:S03]  /*5690*/  IMAD.MOV.U32 R9, RZ, RZ, R52 ;  /* 0x000000ffff097224 */ /* 0x000fc600078e0034 */
[----:B------:R0:W-:Y:S09]  /*56a0*/  STS.64 [R13+0x7200], R4 ;  /* 0x007200040d007388 */ /* 0x0001f20000000a00 */
[----:B------:R-:W-:Y:S05]  /*56b0*/  @!P0 BRA `(.L_x_69) ;  /* 0x00000000006c8947 */ /* 0x000fea0003800000 */
[----:B------:R-:W-:Y:S01]  /*56c0*/  BSSY B0, `(.L_x_70) ;  /* 0x0000019000007945 */ /* 0x000fe20003800000 */
[----:B------:R-:W-:Y:S02]  /*56d0*/  IMAD.MOV.U32 R2, RZ, RZ, -0x1 ;  /* 0xffffffffff027424 */ /* 0x000fe400078e00ff */
[----:B------:R-:W-:Y:S02]  /*56e0*/  IMAD.MOV.U32 R6, RZ, RZ, R72 ;  /* 0x000000ffff067224 */ /* 0x000fe400078e0048 */
[----:B------:R-:W-:-:S07]  /*56f0*/  IMAD.MOV.U32 R9, RZ, RZ, R52 ;  /* 0x000000ffff097224 */ /* 0x000fce00078e0034 */
.L_x_74:
[----:B0-----:R-:W0:Y:S01]  /*5700*/  LDC.64 R4, c[0x0][0x380] ;  /* 0x0000e000ff047b82 */ /* 0x001e220000000a00 */
[----:B------:R-:W-:Y:S01]  /*5710*/  VIADD R11, R6, 0xffffffff ;  /* 0xffffffff060b7836 */ /* 0x000fe20000000000 */
[----:B------:R-:W-:Y:S03]  /*5720*/  BSSY B2, `(.L_x_71) ;  /* 0x0000008000027945 */ /* 0x000fe60003800000 */
[----:B------:R-:W-:-:S04]  /*5730*/  IMAD R7, R11, 0x100, R39 ;  /* 0x000001000b077824 */ /* 0x000fc800078e0227 */
[----:B0-----:R-:W-:-:S07]  /*5740*/  IMAD.WIDE R4, R7, 0x4, R4 ;  /* 0x0000000407047825 */ /* 0x001fce00078e0204 */
.L_x_72:
[----:B------:R-:W-:Y:S05]  /*5750*/  YIELD ;  /* 0x0000000000007946 */ /* 0x000fea0003800000 */
[----:B------:R0:W-:Y:S06]  /*5760*/  MEMBAR.SC.CTA ;  /* 0x0000000000007992 */ /* 0x0001ec0000000000 */
[----:B0-----:R-:W2:Y:S02]  /*5770*/  LDG.E.STRONG.SYS R7, desc[UR6][R4.64] ;  /* 0x0000000604077981 */ /* 0x001ea4000c1f5900 */
[----:B--2---:R-:W-:-:S13]  /*5780*/  ISETP.NE.AND P0, PT, R7, RZ, PT ;  /* 0x000000ff0700720c */ /* 0x004fda0003f05270 */
[----:B------:R-:W-:Y:S05]  /*5790*/  @!P0 BRA `(.L_x_72) ;  /* 0xfffffffc00ec8947 */ /* 0x000fea000383ffff */
[----:B------:R-:W-:Y:S05]  /*57a0*/  BSYNC B2 ;  /* 0x0000000000027941 */ /* 0x000fea0003800000 */
.L_x_71:
[----:B------:R-:W-:Y:S01]  /*57b0*/  BSSY.RECONVERGENT B2, `(.L_x_73) ;  /* 0x0000006000027945 */ /* 0x000fe20003800200 */
[C---:B------:R-:W-:Y:S02]  /*57c0*/  ISETP.GT.AND P0, PT, R7.reuse, -0x1, PT ;  /* 0xffffffff0700780c */ /* 0x040fe40003f04270 */
[----:B------:R-:W-:Y:S01]  /*57d0*/  LOP3.LUT R4, R7, 0x3fffffff, RZ, 0xc0, !PT ;  /* 0x3fffffff07047812 */ /* 0x000fe200078ec0ff */
[----:B------:R-:W-:Y:S05]  /*57e0*/  WARPSYNC.EXCLUSIVE R2 ;  /* 0x0000000002007348 */ /* 0x000fea0003a00000 */
[----:B------:R-:W-:-:S05]  /*57f0*/  IMAD.IADD R9, R4, 0x1, R9 ;  /* 0x0000000104097824 */ /* 0x000fca00078e0209 */
[----:B------:R-:W-:-:S07]  /*5800*/  VOTE.ANY R2, PT, P0 ;  /* 0x0000000000027806 */ /* 0x000fce00000e0100 */
[----:B------:R-:W-:Y:S05]  /*5810*/  BSYNC.RECONVERGENT B2 ;  /* 0x0000000000027941 */ /* 0x000fea0003800200 */
.L_x_73:
[----:B------:R-:W-:Y:S01]  /*5820*/  ISETP.GT.U32.AND P1, PT, R6, 0x1, PT ;  /* 0x000000010600780c */ /* 0x000fe20003f24070 */
[----:B------:R-:W-:-:S12]  /*5830*/  IMAD.MOV.U32 R6, RZ, RZ, R11 ;  /* 0x000000ffff067224 */ /* 0x000fd800078e000b */
[----:B------:R-:W-:Y:S05]  /*5840*/  @P0 BRA P1, `(.L_x_74) ;  /* 0xfffffffc00ac0947 */ /* 0x000fea000083ffff */
[----:B------:R-:W-:Y:S05]  /*5850*/  BSYNC B0 ;  /* 0x0000000000007941 */ /* 0x000fea0003800000 */
.L_x_70:
[----:B------:R1:W2:Y:S02]  /*5860*/  LDS.64 R4, [R13+0x7200] ;  /* 0x007200000d047984 */ /* 0x0002a40000000a00 */
.L_x_69:
        /* <DEDUP_REMOVED lines=9> */
.L_x_68:
[----:B------:R-:W-:Y:S05]  /*5900*/  BSYNC B1 ;  /* 0x0000000000017941 */ /* 0x000fea0003800000 */
.L_x_67:
[----:B0-----:R-:W0:Y:S01]  /*5910*/  LDC.64 R8, c[0x0][0x390] ;  /* 0x0000e400ff087b82 */ /* 0x001e220000000a00 */
[----:B-1----:R-:W-:-:S04]  /*5920*/  IMAD.MOV.U32 R5, RZ, RZ, 0x1c80 ;  /* 0x00001c80ff057424 */ /* 0x002fc800078e00ff */
[----:B------:R-:W-:-:S03]  /*5930*/  IMAD R5, R72, R5, 0x1c80 ;  /* 0x00001c8048057424 */ /* 0x000fc600078e0205 */
[----:B------:R-:W1:Y:S01]  /*5940*/  LDC R6, c[0x0][0x3c0] ;  /* 0x0000f000ff067b82 */ /* 0x000e620000000800 */
[----:B0-----:R-:W-:Y:S02]  /*5950*/  ISETP.EQ.U32.AND P1, PT, R8, RZ, PT ;  /* 0x000000ff0800720c */ /* 0x001fe40003f22070 */
[CC--:B-1----:R-:W-:Y:S02]  /*5960*/  ISETP.GE.AND P0, PT, R5.reuse, R6.reuse, PT ;  /* 0x000000060500720c */ /* 0x0c2fe40003f06270 */
[----:B------:R-:W-:Y:S02]  /*5970*/  ISETP.GT.AND P3, PT, R5, R6, PT ;  /* 0x000000060500720c */ /* 0x000fe40003f64270 */
[----:B------:R-:W-:-:S04]  /*5980*/  ISETP.EQ.OR.EX P0, PT, R9, RZ, !P0, P1 ;  /* 0x000000ff0900720c */ /* 0x000fc80004702710 */
[----:B------:R-:W-:-:S13]  /*5990*/  ISETP.GT.U32.OR P0, PT, R39, 0xff, P0 ;  /* 0x000000ff2700780c */ /* 0x000fda0000704470 */
[----:B------:R-:W-:Y:S05]  /*59a0*/  @P0 BRA `(.L_x_75) ;  /* 0x0000000000200947 */ /* 0x000fea0003800000 */
[----:B------:R-:W0:Y:S01]  /*59b0*/  LDS.64 R4, [R13+0x7200] ;  /* 0x007200000d047984 */ /* 0x000e220000000a00 */
[--C-:B------:R-:W-:Y:S02]  /*59c0*/  SHF.R.S32.HI R7, RZ, 0x1f, R52.reuse ;  /* 0x0000001fff077819 */ /* 0x100fe40000011434 */
[C---:B------:R-:W-:Y:S02]  /*59d0*/  LEA R2, P2, R39.reuse, R8, 0x3 ;  /* 0x0000000827027211 */ /* 0x040fe400078418ff */
[----:B0-----:R-:W-:Y:S02]  /*59e0*/  IADD3 R52, P0, P1, R4, R3, R52 ;  /* 0x0000000304347210 */ /* 0x001fe4000791e034 */
[----:B------:R-:W-:Y:S02]  /*59f0*/  SHF.R.S32.HI R4, RZ, 0x1f, R3 ;  /* 0x0000001fff047819 */ /* 0x000fe40000011403 */
[----:B------:R-:W-:Y:S02]  /*5a00*/  LEA.HI.X R3, R39, R9, RZ, 0x3, P2 ;  /* 0x0000000927037211 */ /* 0x000fe400010f1cff */
[----:B------:R-:W-:-:S05]  /*5a10*/  IADD3.X R53, PT, PT, R5, R4, R7, P0, P1 ;  /* 0x0000000405357210 */ /* 0x000fca00007e2407 */
[----:B------:R0:W-:Y:S02]  /*5a20*/  STG.E.64 desc[UR6][R2.64], R52 ;  /* 0x0000003402007986 */ /* 0x0001e4000c101b06 */
.L_x_75:
[----:B------:R-:W-:Y:S05]  /*5a30*/  WARPSYNC.ALL ;  /* 0x0000000000007948 */ /* 0x000fea0003800000 */
[----:B------:R-:W-:Y:S06]  /*5a40*/  BAR.SYNC.DEFER_BLOCKING 0x0 ;  /* 0x0000000000007b1d */ /* 0x000fec0000010000 */
[----:B------:R-:W-:Y:S05]  /*5a50*/  @P3 BRA `(.L_x_76) ;  /* 0x0000000c00503947 */ /* 0x000fea0003800000 */
[----:B------:R-:W0:Y:S01]  /*5a60*/  LDS R9, [R0] ;  /* 0x0000000000097984 */ /* 0x000e220000000800 */
[----:B------:R-:W0:Y:S01]  /*5a70*/  LDCU UR5, c[0x0][0x3c4] ;  /* 0x00007880ff0577ac */ /* 0x000e220008000800 */
[----:B------:R-:W1:Y:S01]  /*5a80*/  LDCU.64 UR8, c[0x0][0x3a0] ;  /* 0x00007400ff0877ac */ /* 0x000e620008000a00 */
[----:B0-----:R-:W-:-:S04]  /*5a90*/  SHF.R.U32.HI R2, RZ, UR5, R9 ;  /* 0x00000005ff027c19 */ /* 0x001fc80008011609 */
[----:B------:R-:W-:-:S05]  /*5aa0*/  LOP3.LUT R2, R2, UR4, RZ, 0x30, !PT ;  /* 0x0000000402027c12 */ /* 0x000fca000f8e30ff */
[----:B------:R-:W-:-:S06]  /*5ab0*/  IMAD R3, R2, 0x8, R73 ;  /* 0x0000000802037824 */ /* 0x000fcc00078e0249 */
[----:B------:R-:W0:Y:S02]  /*5ac0*/  LDS.64 R2, [R3+0x7200] ;  /* 0x0072000003027984 */ /* 0x000e240000000a00 */
[----:B0-----:R-:W-:-:S05]  /*5ad0*/  IADD3 R2, P0, PT, R2, R39, RZ ;  /* 0x0000002702027210 */ /* 0x001fca0007f1e0ff */
[----:B------:R-:W-:Y:S01]  /*5ae0*/  IMAD.X R5, RZ, RZ, R3, P0 ;  /* 0x000000ffff057224 */ /* 0x000fe200000e0603 */
[----:B-1----:R-:W-:-:S04]  /*5af0*/  LEA R4, P0, R2, UR8, 0x2 ;  /* 0x0000000802047c11 */ /* 0x002fc8000f8010ff */
[----:B------:R-:W-:-:S05]  /*5b00*/  LEA.HI.X R5, R2, UR9, R5, 0x2, P0 ;  /* 0x0000000902057c11 */ /* 0x000fca00080f1405 */
[----:B------:R-:W-:Y:S01]  /*5b10*/  STG.E desc[UR6][R4.64], R9 ;  /* 0x0000000904007986 */ /* 0x000fe2000c101906 */
[----:B------:R-:W-:-:S03]  /*5b20*/  NOP ;  /* 0x0000000000007918 */ /* 0x000fc60000000000 */
[----:B------:R-:W0:Y:S02]  /*5b30*/  LDS R11, [R0+0x600] ;  /* 0x00060000000b7984 */ /* 0x000e240000000800 */
[----:B0-----:R-:W-:-:S04]  /*5b40*/  SHF.R.U32.HI R2, RZ, UR5, R11 ;  /* 0x00000005ff027c19 */ /* 0x001fc8000801160b */
[----:B------:R-:W-:-:S05]  /*5b50*/  LOP3.LUT R2, R2, UR4, RZ, 0x30, !PT ;  /* 0x0000000402027c12 */ /* 0x000fca000f8e30ff */
[----:B------:R-:W-:-:S06]  /*5b60*/  IMAD R3, R2, 0x8, R73 ;  /* 0x0000000802037824 */ /* 0x000fcc00078e0249 */
[----:B------:R-:W0:Y:S02]  /*5b70*/  LDS.64 R2, [R3+0x7200] ;  /* 0x0072000003027984 */ /* 0x000e240000000a00 */
[----:B0-----:R-:W-:-:S05]  /*5b80*/  IADD3 R2, P0, PT, R2, R39, RZ ;  /* 0x0000002702027210 */ /* 0x001fca0007f1e0ff */
[----:B------:R-:W-:Y:S01]  /*5b90*/  IMAD.X R7, RZ, RZ, R3, P0 ;  /* 0x000000ffff077224 */ /* 0x000fe200000e0603 */
[----:B------:R-:W-:-:S04]  /*5ba0*/  LEA R6, P0, R2, UR8, 0x2 ;  /* 0x0000000802067c11 */ /* 0x000fc8000f8010ff */
[----:B------:R-:W-:-:S05]  /*5bb0*/  LEA.HI.X R7, R2, UR9, R7, 0x2, P0 ;  /* 0x0000000902077c11 */ /* 0x000fca00080f1407 */
[----:B------:R-:W-:Y:S01]  /*5bc0*/  STG.E desc[UR6][R6.64+0x600], R11 ;  /* 0x0006000b06007986 */ /* 0x000fe2000c101906 */
[----:B------:R-:W-:-:S03]  /*5bd0*/  NOP ;  /* 0x0000000000007918 */ /* 0x000fc60000000000 */
[----:B------:R-:W0:Y:S02]  /*5be0*/  LDS R9, [R0+0xc00] ;  /* 0x000c000000097984 */ /* 0x000e240000000800 */
[----:B0-----:R-:W-:-:S04]  /*5bf0*/  SHF.R.U32.HI R2, RZ, UR5, R9 ;  /* 0x00000005ff027c19 */ /* 0x001fc80008011609 */
[----:B------:R-:W-:-:S05]  /*5c00*/  LOP3.LUT R2, R2, UR4, RZ, 0x30, !PT ;  /* 0x0000000402027c12 */ /* 0x000fca000f8e30ff */
[----:B------:R-:W-:-:S05]  /*5c10*/  IMAD R8, R2, 0x8, R73 ;  /* 0x0000000802087824 */ /* 0x000fca00078e0249 */
        /* <DEDUP_REMOVED lines=182> */
[----:B------:R-:W-:Y:S01]  /*6780*/  NOP ;  /* 0x0000000000007918 */ /* 0x000fe20000000000 */
[----:B------:R-:W-:Y:S05]  /*6790*/  EXIT ;  /* 0x000000000000794d */ /* 0x000fea0003800000 */
.L_x_76:
[----:B0-----:R-:W-:Y:S01]  /*67a0*/  IMAD R3, R72, -0x1c80, R6 ;  /* 0xffffe38048037824 */ /* 0x001fe200078e0206 */
[----:B------:R-:W-:Y:S01]  /*67b0*/  BSSY.RECONVERGENT B0, `(.L_x_77) ;  /* 0x000001c000007945 */ /* 0x000fe20003800200 */
[C---:B------:R-:W-:Y:S02]  /*67c0*/  VIADD R6, R39.reuse, 0x480 ;  /* 0x0000048027067836 */ /* 0x040fe40000000000 */
[C---:B------:R-:W-:Y:S01]  /*67d0*/  VIADD R2, R39.reuse, 0x180 ;  /* 0x0000018027027836 */ /* 0x040fe20000000000 */
[CC--:B------:R-:W-:Y:S01]  /*67e0*/  ISETP.GE.AND P1, PT, R39.reuse, R3.reuse, PT ;  /* 0x000000032700720c */ /* 0x0c0fe20003f26270 */
[C---:B------:R-:W-:Y:S01]  /*67f0*/  VIADD R4, R39.reuse, 0x300 ;  /* 0x0000030027047836 */ /* 0x040fe20000000000 */
[-C--:B------:R-:W-:Y:S01]  /*6800*/  ISETP.GE.AND P4, PT, R6, R3.reuse, PT ;  /* 0x000000030600720c */ /* 0x080fe20003f86270 */
[C---:B------:R-:W-:Y:S01]  /*6810*/  VIADD R6, R39.reuse, 0x900 ;  /* 0x0000090027067836 */ /* 0x040fe20000000000 */
[-C--:B------:R-:W-:Y:S01]  /*6820*/  ISETP.GE.AND P2, PT, R2, R3.reuse, PT ;  /* 0x000000030200720c */ /* 0x080fe20003f46270 */
[C---:B------:R-:W-:Y:S01]  /*6830*/  VIADD R2, R39.reuse, 0x600 ;  /* 0x0000060027027836 */ /* 0x040fe20000000000 */
[-C--:B------:R-:W-:Y:S01]  /*6840*/  ISETP.GE.AND P3, PT, R4, R3.reuse, PT ;  /* 0x000000030400720c */ /* 0x080fe20003f66270 */
[C---:B------:R-:W-:Y:S01]  /*6850*/  VIADD R4, R39.reuse, 0x780 ;  /* 0x0000078027047836 */ /* 0x040fe20000000000 */
[-C--:B------:R-:W-:Y:S01]  /*6860*/  ISETP.GE.AND P0, PT, R6, R3.reuse, PT ;  /* 0x000000030600720c */ /* 0x080fe20003f06270 */
[----:B------:R-:W-:Y:S01]  /*6870*/  VIADD R6, R39, 0xa80 ;  /* 0x00000a8027067836 */ /* 0x000fe20000000000 */
[----:B------:R-:W-:-:S02]  /*6880*/  ISETP.GE.AND P5, PT, R2, R3, PT ;  /* 0x000000030200720c */ /* 0x000fc40003fa6270 */
[----:B------:R-:W-:Y:S01]  /*6890*/  ISETP.GE.AND P6, PT, R4, R3, PT ;  /* 0x000000030400720c */ /* 0x000fe20003fc6270 */
[----:B------:R-:W-:-:S12]  /*68a0*/  @P1 BRA `(.L_x_78) ;  /* 0x0000000000301947 */ /* 0x000fd80003800000 */
[----:B------:R-:W0:Y:S01]  /*68b0*/  LDS R7, [R0] ;  /* 0x0000000000077984 */ /* 0x000e220000000800 */
[----:B------:R-:W0:Y:S01]  /*68c0*/  LDCU UR5, c[0x0][0x3c4] ;  /* 0x00007880ff0577ac */ /* 0x000e220008000800 */
[----:B------:R-:W1:Y:S01]  /*68d0*/  LDCU.64 UR8, c[0x0][0x3a0] ;  /* 0x00007400ff0877ac */ /* 0x000e620008000a00 */
[----:B0-----:R-:W-:-:S04]  /*68e0*/  SHF.R.U32.HI R2, RZ, UR5, R7 ;  /* 0x00000005ff027c19 */ /* 0x001fc80008011607 */
[----:B------:R-:W-:-:S05]  /*68f0*/  LOP3.LUT R2, R2, UR4, RZ, 0x30, !PT ;  /* 0x0000000402027c12 */ /* 0x000fca000f8e30ff */
[----:B------:R-:W-:-:S05]  /*6900*/  IMAD R2, R2, 0x8, R73 ;  /* 0x0000000802027824 */ /* 0x000fca00078e0249 */
[----:B------:R-:W0:Y:S02]  /*6910*/  LDS.64 R4, [R2+0x7200] ;  /* 0x0072000002047984 */ /* 0x000e240000000a00 */
[----:B0-----:R-:W-:-:S05]  /*6920*/  IADD3 R8, P1, PT, R4, R39, RZ ;  /* 0x0000002704087210 */ /* 0x001fca0007f3e0ff */
[----:B------:R-:W-:Y:S01]  /*6930*/  IMAD.X R5, RZ, RZ, R5, P1 ;  /* 0x000000ffff057224 */ /* 0x000fe200008e0605 */
[----:B-1----:R-:W-:-:S04]  /*6940*/  LEA R4, P1, R8, UR8, 0x2 ;  /* 0x0000000808047c11 */ /* 0x002fc8000f8210ff */
[----:B------:R-:W-:-:S05]  /*6950*/  LEA.HI.X R5, R8, UR9, R5, 0x2, P1 ;  /* 0x0000000908057c11 */ /* 0x000fca00088f1405 */
[----:B------:R0:W-:Y:S04]  /*6960*/  STG.E desc[UR6][R4.64], R7 ;  /* 0x0000000704007986 */ /* 0x0001e8000c101906 */
.L_x_78:
[----:B------:R-:W-:Y:S05]  /*6970*/  BSYNC.RECONVERGENT B0 ;  /* 0x0000000000007941 */ /* 0x000fea0003800200 */
.L_x_77:
[----:B------:R-:W-:Y:S01]  /*6980*/  NOP ;  /* 0x0000000000007918 */ /* 0x000fe20000000000 */
[----:B------:R-:W-:Y:S01]  /*6990*/  BSSY.RECONVERGENT B0, `(.L_x_79) ;  /* 0x0000010000007945 */ /* 0x000fe20003800200 */
[----:B------:R-:W-:Y:S02]  /*69a0*/  ISETP.GE.AND P1, PT, R6, R3, PT ;  /* 0x000000030600720c */ /* 0x000fe40003f26270 */
[----:B------:R-:W-:Y:S01]  /*69b0*/  LOP3.LUT R6, R39, 0xc00, RZ, 0xfc, !PT ;  /* 0x00000c0027067812 */ /* 0x000fe200078efcff */
[----:B------:R-:W-:Y:S10]  /*69c0*/  @P2 BRA `(.L_x_80) ;  /* 0x0000000000302947 */ /* 0x000ff40003800000 */
[----:B0-----:R-:W0:Y:S01]  /*69d0*/  LDS R7, [R0+0x600] ;  /* 0x0006000000077984 */ /* 0x001e220000000800 */
        /* <DEDUP_REMOVED lines=11> */
.L_x_80:
[----:B------:R-:W-:Y:S05]  /*6a90*/  BSYNC.RECONVERGENT B0 ;  /* 0x0000000000007941 */ /* 0x000fea0003800200 */
.L_x_79:
[----:B------:R-:W-:Y:S01]  /*6aa0*/  NOP ;  /* 0x0000000000007918 */ /* 0x000fe20000000000 */
[----:B------:R-:W-:Y:S01]  /*6ab0*/  BSSY.RECONVERGENT B0, `(.L_x_81) ;  /* 0x0000010000007945 */ /* 0x000fe20003800200 */
[----:B------:R-:W-:Y:S01]  /*6ac0*/  ISETP.GE.AND P2, PT, R6, R3, PT ;  /* 0x000000030600720c */ /* 0x000fe20003f46270 */
[----:B------:R-:W-:Y:S02]  /*6ad0*/  VIADD R6, R39, 0xd80 ;  /* 0x00000d8027067836 */ /* 0x000fe40000000000 */
[----:B------:R-:W-:Y:S10]  /*6ae0*/  @P3 BRA `(.L_x_82) ;  /* 0x0000000000303947 */ /* 0x000ff40003800000 */
[----:B01----:R-:W0:Y:S01]  /*6af0*/  LDS R7, [R0+0xc00] ;  /* 0x000c000000077984 */ /* 0x003e220000000800 */
        /* <DEDUP_REMOVED lines=11> */
.L_x_82:
[----:B------:R-:W-:Y:S05]  /*6bb0*/  BSYNC.RECONVERGENT B0 ;  /* 0x0000000000007941 */ /* 0x000fea0003800200 */
.L_x_81:
[----:B------:R-:W-:Y:S01]  /*6bc0*/  NOP ;  /* 0x0000000000007918 */ /* 0x000fe20000000000 */
[----:B------:R-:W-:Y:S01]  /*6bd0*/  BSSY.RECONVERGENT B0, `(.L_x_83) ;  /* 0x0000010000007945 */ /* 0x000fe20003800200 */
[----:B------:R-:W-:Y:S01]  /*6be0*/  ISETP.GE.AND P3, PT, R6, R3, PT ;  /* 0x000000030600720c */ /* 0x000fe20003f66270 */
[----:B------:R-:W-:Y:S02]  /*6bf0*/  VIADD R6, R39, 0xf00 ;  /* 0x00000f0027067836 */ /* 0x000fe40000000000 */
[----:B------:R-:W-:Y:S10]  /*6c00*/  @P4 BRA `(.L_x_84) ;  /* 0x0000000000304947 */ /* 0x000ff40003800000 */
[----:B012---:R-:W0:Y:S01]  /*6c10*/  LDS R7, [R0+0x1200] ;  /* 0x0012000000077984 */ /* 0x007e220000000800 */
        /* <DEDUP_REMOVED lines=11> */
.L_x_84:
[----:B------:R-:W-:Y:S05]  /*6cd0*/  BSYNC.RECONVERGENT B0 ;  /* 0x0000000000007941 */ /* 0x000fea0003800200 */
.L_x_83:
[----:B------:R-:W-:Y:S01]  /*6ce0*/  NOP ;  /* 0x0000000000007918 */ /* 0x000fe20000000000 */
[----:B------:R-:W-:Y:S01]  /*6cf0*/  BSSY.RECONVERGENT B0, `(.L_x_85) ;  /* 0x0000010000007945 */ /* 0x000fe20003800200 */
[----:B------:R-:W-:Y:S01]  /*6d00*/  ISETP.GE.AND P4, PT, R6, R3, PT ;  /* 0x000000030600720c */ /* 0x000fe20003f86270 */
[----:B------:R-:W-:Y:S02]  /*6d10*/  VIADD R6, R39, 0x1080 ;  /* 0x0000108027067836 */ /* 0x000fe40000000000 */
[----:B------:R-:W-:Y:S10]  /*6d20*/  @P5 BRA `(.L_x_86) ;  /* 0x0000000000305947 */ /* 0x000ff40003800000 */
[----:B0123--:R-:W0:Y:S01]  /*6d30*/  LDS R7, [R0+0x1800] ;  /* 0x0018000000077984 */ /* 0x00fe220000000800 */
        /* <DEDUP_REMOVED lines=11> */
.L_x_86:
[----:B------:R-:W-:Y:S05]  /*6df0*/  BSYNC.RECONVERGENT B0 ;  /* 0x0000000000007941 */ /* 0x000fea0003800200 */
.L_x_85:
[----:B------:R-:W-:Y:S01]  /*6e00*/  NOP ;  /* 0x0000000000007918 */ /* 0x000fe20000000000 */
[----:B------:R-:W-:Y:S01]  /*6e10*/  BSSY.RECONVERGENT B0, `(.L_x_87) ;  /* 0x0000010000007945 */ /* 0x000fe20003800200 */
[----:B------:R-:W-:Y:S01]  /*6e20*/  ISETP.GE.AND P5, PT, R6, R3, PT ;  /* 0x000000030600720c */ /* 0x000fe20003fa6270 */
[----:B------:R-:W-:Y:S02]  /*6e30*/  VIADD R6, R39, 0x1200 ;  /* 0x0000120027067836 */ /* 0x000fe40000000000 */
[----:B------:R-:W-:Y:S10]  /*6e40*/  @P6 BRA `(.L_x_88) ;  /* 0x0000000000306947 */ /* 0x000ff40003800000 */
[----:B01234-:R-:W0:Y:S01]  /*6e50*/  LDS R7, [R0+0x1e00] ;  /* 0x001e000000077984 */ /* 0x01fe220000000800 */
        /* <DEDUP_REMOVED lines=11> */
.L_x_88:
[----:B------:R-:W-:Y:S05]  /*6f10*/  BSYNC.RECONVERGENT B0 ;  /* 0x0000000000007941 */ /* 0x000fea0003800200 */
.L_x_87:
        /* <DEDUP_REMOVED lines=17> */
.L_x_90:
[----:B------:R-:W-:Y:S05]  /*7030*/  BSYNC.RECONVERGENT B0 ;  /* 0x0000000000007941 */ /* 0x000fea0003800200 */
.L_x_89:
        /* <DEDUP_REMOVED lines=17> */
.L_x_92:
[----:B------:R-:W-:Y:S05]  /*7150*/  BSYNC.RECONVERGENT B0 ;  /* 0x0000000000007941 */ /* 0x000fea0003800200 */
.L_x_91:
        /* <DEDUP_REMOVED lines=17> */
.L_x_94:
[----:B------:R-:W-:Y:S05]  /*7270*/  BSYNC.RECONVERGENT B0 ;  /* 0x0000000000007941 */ /* 0x000fea0003800200 */
.L_x_93:
[----:B------:R-:W-:Y:S01]  /*7280*/  NOP ;  /* 0x0000000000007918 */ /* 0x000fe20000000000 */
[----:B------:R-:W-:Y:S01]  /*7290*/  BSSY.RECONVERGENT B0, `(.L_x_95) ;  /* 0x0000010000007945 */ /* 0x000fe20003800200 */
[----:B------:R-:W-:Y:S02]  /*72a0*/  ISETP.GE.AND P2, PT, R6, R3, PT ;  /* 0x000000030600720c */ /* 0x000fe40003f46270 */
[----:B------:R-:W-:Y:S01]  /*72b0*/  LOP3.LUT R6, R39, 0x1800, RZ, 0xfc, !PT ;  /* 0x0000180027067812 */ /* 0x000fe200078efcff */
        /* <DEDUP_REMOVED lines=13> */
.L_x_96:
[----:B------:R-:W-:Y:S05]  /*7390*/  BSYNC.RECONVERGENT B0 ;  /* 0x0000000000007941 */ /* 0x000fea0003800200 */
.L_x_95:
        /* <DEDUP_REMOVED lines=17> */
.L_x_98:
[----:B------:R-:W-:Y:S05]  /*74b0*/  BSYNC.RECONVERGENT B0 ;  /* 0x0000000000007941 */ /* 0x000fea0003800200 */
.L_x_97:
[----:B------:R-:W-:Y:S01]  /*74c0*/  NOP ;  /* 0x0000000000007918 */ /* 0x000fe20000000000 */
[----:B------:R-:W-:Y:S01]  /*74d0*/  BSSY.RECONVERGENT B0, `(.L_x_99) ;  /* 0x000000f000007945 */ /* 0x000fe20003800200 */
[----:B------:R-:W-:-:S03]  /*74e0*/  ISETP.GE.AND P4, PT, R6, R3, PT ;  /* 0x000000030600720c */ /* 0x000fc60003f86270 */
        /* <DEDUP_REMOVED lines=13> */
.L_x_100:
[----:B------:R-:W-:Y:S05]  /*75c0*/  BSYNC.RECONVERGENT B0 ;  /* 0x0000000000007941 */ /* 0x000fea0003800200 */
.L_x_99:
[----:B------:R-:W-:Y:S01]  /*75d0*/  NOP ;  /* 0x0000000000007918 */ /* 0x000fe20000000000 */
[----:B------:R-:W-:Y:S04]  /*75e0*/  BSSY.RECONVERGENT B0, `(.L_x_101) ;  /* 0x000000e000007945 */ /* 0x000fe80003800200 */
[----:B------:R-:W-:Y:S05]  /*75f0*/  @P6 BRA `(.L_x_102) ;  /* 0x0000000000306947 */ /* 0x000fea0003800000 */
        /* <DEDUP_REMOVED lines=12> */
.L_x_102:
[----:B------:R-:W-:Y:S05]  /*76c0*/  BSYNC.RECONVERGENT B0 ;  /* 0x0000000000007941 */ /* 0x000fea0003800200 */
.L_x_101:
        /* <DEDUP_REMOVED lines=15> */
.L_x_104:
[----:B------:R-:W-:Y:S05]  /*77c0*/  BSYNC.RECONVERGENT B0 ;  /* 0x0000000000007941 */ /* 0x000fea0003800200 */
.L_x_103:
        /* <DEDUP_REMOVED lines=15> */
.L_x_106:
[----:B------:R-:W-:Y:S05]  /*78c0*/  BSYNC.RECONVERGENT B0 ;  /* 0x0000000000007941 */ /* 0x000fea0003800200 */
.L_x_105:
        /* <DEDUP_REMOVED lines=15> */
.L_x_108:
[----:B------:R-:W-:Y:S05]  /*79c0*/  BSYNC.RECONVERGENT B0 ;  /* 0x0000000000007941 */ /* 0x000fea0003800200 */
.L_x_107:
        /* <DEDUP_REMOVED lines=15> */
.L_x_110:
[----:B------:R-:W-:Y:S05]  /*7ac0*/  BSYNC.RECONVERGENT B0 ;  /* 0x0000000000007941 */ /* 0x000fea0003800200 */
.L_x_109:
        /* <DEDUP_REMOVED lines=15> */
.L_x_112:
[----:B------:R-:W-:Y:S05]  /*7bc0*/  BSYNC.RECONVERGENT B0 ;  /* 0x0000000000007941 */ /* 0x000fea0003800200 */
.L_x_111:
[----:B------:R-:W-:Y:S01]  /*7bd0*/  NOP ;  /* 0x0000000000007918 */ /* 0x000fe20000000000 */
[----:B01234-:R-:W0:Y:S01]  /*7be0*/  LDS R7, [R0+0x6c00] ;  /* 0x006c000000077984 */ /* 0x01fe220000000800 */
[----:B------:R-:W0:Y:S02]  /*7bf0*/  LDCU UR5, c[0x0][0x3c4] ;  /* 0x00007880ff0577ac */ /* 0x000e240008000800 */
[----:B0-----:R-:W-:-:S04]  /*7c00*/  SHF.R.U32.HI R2, RZ, UR5, R7 ;  /* 0x00000005ff027c19 */ /* 0x001fc80008011607 */
[----:B------:R-:W-:-:S05]  /*7c10*/  LOP3.LUT R2, R2, UR4, RZ, 0x30, !PT ;  /* 0x0000000402027c12 */ /* 0x000fca000f8e30ff */
[----:B------:R-:W-:Y:S02]  /*7c20*/  IMAD R4, R2, 0x8, R73 ;  /* 0x0000000802047824 */ /* 0x000fe400078e0249 */
[----:B------:R-:W-:-:S04]  /*7c30*/  VIADD R2, R39, 0x1b00 ;  /* 0x00001b0027027836 */ /* 0x000fc80000000000 */
[----:B------:R-:W0:Y:S01]  /*7c40*/  LDS.64 R4, [R4+0x7200] ;  /* 0x0072000004047984 */ /* 0x000e220000000a00 */
[----:B------:R-:W-:-:S13]  /*7c50*/  ISETP.GE.AND P0, PT, R2, R3, PT ;  /* 0x000000030200720c */ /* 0x000fda0003f06270 */
[----:B------:R-:W1:Y:S01]  /*7c60*/  @!P0 LDC.64 R2, c[0x0][0x3a0] ;  /* 0x0000e800ff028b82 */ /* 0x000e620000000a00 */
[----:B0-----:R-:W-:-:S05]  /*7c70*/  IADD3 R38, P1, PT, R4, R39, RZ ;  /* 0x0000002704267210 */ /* 0x001fca0007f3e0ff */
[----:B------:R-:W-:Y:S01]  /*7c80*/  IMAD.X R5, RZ, RZ, R5, P1 ;  /* 0x000000ffff057224 */ /* 0x000fe200008e0605 */
[----:B-1----:R-:W-:-:S04]  /*7c90*/  @!P0 LEA R2, P1, R38, R2, 0x2 ;  /* 0x0000000226028211 */ /* 0x002fc800078210ff */
[----:B------:R-:W-:-:S05]  /*7ca0*/  @!P0 LEA.HI.X R3, R38, R3, R5, 0x2, P1 ;  /* 0x0000000326038211 */ /* 0x000fca00008f1405 */
[----:B------:R-:W-:Y:S01]  /*7cb0*/  @!P0 STG.E desc[UR6][R2.64+0x6c00], R7 ;  /* 0x006c000702008986 */ /* 0x000fe2000c101906 */
[----:B------:R-:W-:Y:S01]  /*7cc0*/  NOP ;  /* 0x0000000000007918 */ /* 0x000fe20000000000 */
[----:B------:R-:W-:Y:S05]  /*7cd0*/  EXIT ;  /* 0x000000000000794d */ /* 0x000fea0003800000 */
.L_x_26:
[----:B------:R-:W-:Y:S02]  /*7ce0*/  IMAD.MOV.U32 R0, RZ, RZ, 0x1 ;  /* 0x00000001ff007424 */ /* 0x000fe400078e00ff */
[----:B------:R-:W-:Y:S02]  /*7cf0*/  IMAD.MOV.U32 R77, RZ, RZ, R2 ;  /* 0x000000ffff4d7224 */ /* 0x000fe400078e0002 */
[----:B------:R-:W-:Y:S02]  /*7d00*/  IMAD.MOV.U32 R75, RZ, RZ, RZ ;  /* 0x000000ffff4b7224 */ /* 0x000fe400078e00ff */
[----:B------:R-:W-:-:S07]  /*7d10*/  IMAD.MOV.U32 R76, RZ, RZ, -0x1 ;  /* 0xffffffffff4c7424 */ /* 0x000fce00078e00ff */
[----:B------:R-:W-:Y:S05]  /*7d20*/  WARPSYNC.COLLECTIVE R76, `(.L_x_113) ;  /* 0x000000004c087348 */ /* 0x000fea0003c00000 */
[----:B------:R0:W1:Y:S02]  /*7d30*/  SHFL.UP P0, R0, R77, R0, R75 ;  /* 0x040000004d007389 */ /* 0x000064000000004b */
[----:B01----:R-:W-:Y:S05]  /*7d40*/  ENDCOLLECTIVE ;  /* 0x000000000000791b */ /* 0x003fea0003800000 */
.L_x_113:
[----:B------:R-:W-:Y:S02]  /*7d50*/  IMAD.MOV.U32 R77, RZ, RZ, R0 ;  /* 0x000000ffff4d7224 */ /* 0x000fe400078e0000 */
[----:B------:R-:W-:Y:S02]  /*7d60*/  IMAD.MOV.U32 R0, RZ, RZ, 0x2 ;  /* 0x00000002ff007424 */ /* 0x000fe400078e00ff */
[----:B------:R-:W-:-:S07]  /*7d70*/  @P0 IMAD.IADD R77, R2, 0x1, R77 ;  /* 0x00000001024d0824 */ /* 0x000fce00078e024d */
[----:B------:R-:W-:Y:S05]  /*7d80*/  WARPSYNC.COLLECTIVE R76, `(.L_x_114) ;  /* 0x000000004c087348 */ /* 0x000fea0003c00000 */
[----:B------:R0:W1:Y:S02]  /*7d90*/  SHFL.UP P0, R0, R77, R0, R75 ;  /* 0x040000004d007389 */ /* 0x000064000000004b */
[----:B01----:R-:W-:Y:S05]  /*7da0*/  ENDCOLLECTIVE ;  /* 0x000000000000791b */ /* 0x003fea0003800000 */
.L_x_114:
[----:B------:R-:W-:Y:S02]  /*7db0*/  IMAD.MOV.U32 R74, RZ, RZ, R0 ;  /* 0x000000ffff4a7224 */ /* 0x000fe400078e0000 */
[----:B------:R-:W-:Y:S02]  /*7dc0*/  IMAD.MOV.U32 R0, RZ, RZ, 0x4 ;  /* 0x00000004ff007424 */ /* 0x000fe400078e00ff */
[----:B------:R-:W-:-:S04]  /*7dd0*/  @P0 IMAD.IADD R74, R77, 0x1, R74 ;  /* 0x000000014d4a0824 */ /* 0x000fc800078e024a */
[----:B------:R-:W-:-:S07]  /*7de0*/  IMAD.MOV.U32 R77, RZ, RZ, R74 ;  /* 0x000000ffff4d7224 */ /* 0x000fce00078e004a */
[----:B------:R-:W-:Y:S05]  /*7df0*/  WARPSYNC.COLLECTIVE R76, `(.L_x_115) ;  /* 0x000000004c087348 */ /* 0x000fea0003c00000 */
[----:B------:R0:W1:Y:S02]  /*7e00*/  SHFL.UP P0, R0, R77, R0, R75 ;  /* 0x040000004d007389 */ /* 0x000064000000004b */
[----:B01----:R-:W-:Y:S05]  /*7e10*/  ENDCOLLECTIVE ;  /* 0x000000000000791b */ /* 0x003fea0003800000 */
.L_x_115:
[----:B------:R-:W-:Y:S02]  /*7e20*/  IMAD.MOV.U32 R77, RZ, RZ, R0 ;  /* 0x000000ffff4d7224 */ /* 0x000fe400078e0000 */
[----:B------:R-:W-:Y:S02]  /*7e30*/  IMAD.MOV.U32 R0, RZ, RZ, 0x8 ;  /* 0x00000008ff007424 */ /* 0x000fe400078e00ff */
[----:B------:R-:W-:-:S07]  /*7e40*/  @P0 IMAD.IADD R77, R74, 0x1, R77 ;  /* 0x000000014a4d0824 */ /* 0x000fce00078e024d */
[----:B------:R-:W-:Y:S05]  /*7e50*/  WARPSYNC.COLLECTIVE R76, `(.L_x_116) ;  /* 0x000000004c087348 */ /* 0x000fea0003c00000 */
[----:B------:R0:W1:Y:S02]  /*7e60*/  SHFL.UP P0, R0, R77, R0, R75 ;  /* 0x040000004d007389 */ /* 0x000064000000004b */
[----:B01----:R-:W-:Y:S05]  /*7e70*/  ENDCOLLECTIVE ;  /* 0x000000000000791b */ /* 0x003fea0003800000 */
.L_x_116:
[----:B------:R-:W-:Y:S02]  /*7e80*/  IMAD.MOV.U32 R74, RZ, RZ, R0 ;  /* 0x000000ffff4a7224 */ /* 0x000fe400078e0000 */
[----:B------:R-:W-:Y:S02]  /*7e90*/  IMAD.MOV.U32 R0, RZ, RZ, 0x10 ;  /* 0x00000010ff007424 */ /* 0x000fe400078e00ff */
[----:B------:R-:W-:-:S04]  /*7ea0*/  @P0 IMAD.IADD R74, R77, 0x1, R74 ;  /* 0x000000014d4a0824 */ /* 0x000fc800078e024a */
[----:B------:R-:W-:-:S07]  /*7eb0*/  IMAD.MOV.U32 R77, RZ, RZ, R74 ;  /* 0x000000ffff4d7224 */ /* 0x000fce00078e004a */
[----:B------:R-:W-:Y:S05]  /*7ec0*/  WARPSYNC.COLLECTIVE R76, `(.L_x_117) ;  /* 0x000000004c087348 */ /* 0x000fea0003c00000 */
[----:B------:R0:W1:Y:S02]  /*7ed0*/  SHFL.UP P0, R0, R77, R0, R75 ;  /* 0x040000004d007389 */ /* 0x000064000000004b */
[----:B01----:R-:W-:Y:S05]  /*7ee0*/  ENDCOLLECTIVE ;  /* 0x000000000000791b */ /* 0x003fea0003800000 */
.L_x_117:
[----:B------:R-:W-:Y:S05]  /*7ef0*/  BRA `(.L_x_118) ;  /* 0xffffffa4001c7947 */ /* 0x000fea000383ffff */
.L_x_119:
[----:B------:R-:W-:-:S00]  /*7f00*/  BRA `(.L_x_119) ;  /* 0xfffffffc00fc7947 */ /* 0x000fc0000383ffff */
[----:B------:R-:W-:-:S00]  /*7f10*/  NOP ;  /* 0x0000000000007918 */ /* 0x000fc00000000000 */
        /* <DEDUP_REMOVED lines=14> */
.L_x_243:


//--------------------- .text._ZN3cub18CUB_300001_SM_10006detail10radix_sort33DeviceRadixSortExclusiveSumKernelINS1_5radix10policy_hubIjNS0_8NullTypeEyE10Policy1000EyEEvPT0_ --------------------------
	.section	.text._ZN3cub18CUB_300001_SM_10006detail10radix_sort33DeviceRadixSortExclusiveSumKernelINS1_5radix10policy_hubIjNS0_8NullTypeEyE10Policy1000EyEEvPT0_,"ax",@progbits
	.align	128
        .global         _ZN3cub18CUB_300001_SM_10006detail10radix_sort33DeviceRadixSortExclusiveSumKernelINS1_5radix10policy_hubIjNS0_8NullTypeEyE10Policy1000EyEEvPT0_
        .type           _ZN3cub18CUB_300001_SM_10006detail10radix_sort33DeviceRadixSortExclusiveSumKernelINS1_5radix10policy_hubIjNS0_8NullTypeEyE10Policy1000EyEEvPT0_,@function
        .size           _ZN3cub18CUB_300001_SM_10006detail10radix_sort33DeviceRadixSortExclusiveSumKernelINS1_5radix10policy_hubIjNS0_8NullTypeEyE10Policy1000EyEEvPT0_,(.L_x_244 - _ZN3cub18CUB_300001_SM_10006detail10radix_sort33DeviceRadixSortExclusiveSumKernelINS1_5radix10policy_hubIjNS0_8NullTypeEyE10Policy1000EyEEvPT0_)
        .other          _ZN3cub18CUB_300001_SM_10006detail10radix_sort33DeviceRadixSortExclusiveSumKernelINS1_5radix10policy_hubIjNS0_8NullTypeEyE10Policy1000EyEEvPT0_,@"STO_CUDA_ENTRY STV_DEFAULT"
_ZN3cub18CUB_300001_SM_10006detail10radix_sort33DeviceRadixSortExclusiveSumKernelINS1_5radix10policy_hubIjNS0_8NullTypeEyE10Policy1000EyEEvPT0_:
.text._ZN3cub18CUB_300001_SM_10006detail10radix_sort33DeviceRadixSortExclusiveSumKernelINS1_5radix10policy_hubIjNS0_8NullTypeEyE10Policy1000EyEEvPT0_:
[----:B------:R-:W-:Y:S01]  /*0000*/  LDC R1, c[0x0][0x37c] ;  /* 0x0000df00ff017b82 */ /* 0x000fe20000000800 */
[----:B------:R-:W0:Y:S07]  /*0010*/  S2R R18, SR_TID.X ;  /* 0x0000000000127919 */ /* 0x000e2e0000002100 */
[----:B------:R-:W1:Y:S01]  /*0020*/  LDC.64 R16, c[0x0][0x380] ;  /* 0x0000e000ff107b82 */ /* 0x000e620000000a00 */
[----:B------:R-:W2:Y:S01]  /*0030*/  LDCU.64 UR4, c[0x0][0x358] ;  /* 0x00006b00ff0477ac */ /* 0x000ea20008000a00 */
[----:B------:R-:W3:Y:S01]  /*0040*/  S2R R5, SR_CTAID.X ;  /* 0x0000000000057919 */ /* 0x000ee20000002500 */
[----:B0-----:R-:W-:Y:S01]  /*0050*/  ISETP.GT.U32.AND P1, PT, R18, 0xff, PT ;  /* 0x000000ff1200780c */ /* 0x001fe20003f24070 */
[----:B---3--:R-:W-:-:S04]  /*0060*/  IMAD R5, R5, 0x100, R18 ;  /* 0x0000010005057824 */ /* 0x008fc800078e0212 */
[----:B-1----:R-:W-:-:S08]  /*0070*/  IMAD.WIDE R16, R5, 0x8, R16 ;  /* 0x0000000805107825 */ /* 0x002fd000078e0210 */
[----:B--2---:R-:W2:Y:S01]  /*0080*/  @!P1 LDG.E.64 R2, desc[UR4][R16.64] ;  /* 0x0000000410029981 */ /* 0x004ea2000c1e1b00 */
[----:B------:R-:W-:Y:S02]  /*0090*/  MOV R0, 0x400 ;  /* 0x0000040000007802 */ /* 0x000fe40000000f00 */
[C---:B------:R-:W-:Y:S01]  /*00a0*/  ISETP.GT.U32.AND P0, PT, R18.reuse, 0x1f, PT ;  /* 0x0000001f1200780c */ /* 0x040fe20003f04070 */
[----:B------:R-:W0:Y:S02]  /*00b0*/  S2R R5, SR_CgaCtaId ;  /* 0x0000000000057919 */ /* 0x000e240000008800 */
[----:B0-----:R-:W-:Y:S02]  /*00c0*/  LEA R5, R5, R0, 0x18 ;  /* 0x0000000005057211 */ /* 0x001fe400078ec0ff */
[----:B------:R-:W-:-:S05]  /*00d0*/  LEA.HI R0, R18, R18, RZ, 0x1d ;  /* 0x0000001212007211 */ /* 0x000fca00078fe8ff */
[----:B------:R-:W-:-:S05]  /*00e0*/  IMAD R0, R0, 0x8, R5 ;  /* 0x0000000800007824 */ /* 0x000fca00078e0205 */
[----:B--2---:R0:W-:Y:S01]  /*00f0*/  STS.64 [R0+0x10], R2 ;  /* 0x0000100200007388 */ /* 0x0041e20000000a00 */
[----:B------:R-:W-:Y:S06]  /*0100*/  BAR.SYNC.DEFER_BLOCKING 0x0 ;  /* 0x0000000000007b1d */ /* 0x000fec0000010000 */
[----:B------:R-:W-:Y:S05]  /*0110*/  @P0 BRA `(.L_x_120) ;  /* 0x0000000400240947 */ /* 0x000fea0003800000 */
[----:B------:R-:W-:Y:S01]  /*0120*/  IMAD R18, R18, 0x48, R5 ;  /* 0x0000004812127824 */ /* 0x000fe200078e0205 */
[----:B------:R-:W-:-:S04]  /*0130*/  UMOV UR6, 0xffffffff ;  /* 0xffffffff00067882 */ /* 0x000fc80000000000 */
[----:B------:R-:W-:Y:S04]  /*0140*/  LDS.64 R14, [R18+0x10] ;  /* 0x00001000120e7984 */ /* 0x000fe80000000a00 */
[----:B------:R-:W-:Y:S04]  /*0150*/  LDS.64 R12, [R18+0x18] ;  /* 0x00001800120c7984 */ /* 0x000fe80000000a00 */
[----:B------:R-:W1:Y:S04]  /*0160*/  LDS.64 R10, [R18+0x20] ;  /* 0x00002000120a7984 */ /* 0x000e680000000a00 */
[----:B------:R-:W-:Y:S04]  /*0170*/  LDS.64 R8, [R18+0x28] ;  /* 0x0000280012087984 */ /* 0x000fe80000000a00 */
[----:B------:R-:W2:Y:S04]  /*0180*/  LDS.64 R6, [R18+0x30] ;  /* 0x0000300012067984 */ /* 0x000ea80000000a00 */
[----:B------:R-:W-:Y:S04]  /*0190*/  LDS.64 R4, [R18+0x38] ;  /* 0x0000380012047984 */ /* 0x000fe80000000a00 */
[----:B0-----:R-:W0:Y:S04]  /*01a0*/  LDS.64 R2, [R18+0x40] ;  /* 0x0000400012027984 */ /* 0x001e280000000a00 */
[----:B------:R-:W3:Y:S01]  /*01b0*/  LDS.64 R20, [R18+0x48] ;  /* 0x0000480012147984 */ /* 0x000ee20000000a00 */
[----:B-1----:R-:W-:-:S04]  /*01c0*/  IADD3 R19, P3, P4, R10, R12, R14 ;  /* 0x0000000c0a137210 */ /* 0x002fc80007c7e00e */
[----:B------:R-:W-:Y:S02]  /*01d0*/  IADD3.X R23, PT, PT, R11, R13, R15, P3, P4 ;  /* 0x0000000d0b177210 */ /* 0x000fe40001fe840f */
[----:B--2---:R-:W-:-:S04]  /*01e0*/  IADD3 R19, P0, P2, R6, R19, R8 ;  /* 0x0000001306137210 */ /* 0x004fc80007a1e008 */
[----:B------:R-:W-:Y:S02]  /*01f0*/  IADD3.X R23, PT, PT, R7, R23, R9, P0, P2 ;  /* 0x0000001707177210 */ /* 0x000fe400007e4409 */
[----:B0-----:R-:W-:-:S04]  /*0200*/  IADD3 R19, P3, P4, R2, R19, R4 ;  /* 0x0000001302137210 */ /* 0x001fc80007c7e004 */
[----:B---3--:R-:W-:Y:S02]  /*0210*/  IADD3 R20, P0, PT, R20, R19, RZ ;  /* 0x0000001314147210 */ /* 0x008fe40007f1e0ff */
[----:B------:R-:W-:-:S05]  /*0220*/  IADD3.X R19, PT, PT, R3, R23, R5, P3, P4 ;  /* 0x0000001703137210 */ /* 0x000fca0001fe8405 */
[----:B------:R-:W-:Y:S01]  /*0230*/  IMAD.X R19, R21, 0x1, R19, P0 ;  /* 0x0000000115137824 */ /* 0x000fe200000e0613 */
[----:B------:R-:W-:Y:S06]  /*0240*/  BRA.DIV UR6, `(.L_x_121) ;  /* 0x0000000206f07947 */ /* 0x000fec000b800000 */
[----:B------:R-:W0:Y:S04]  /*0250*/  SHFL.UP PT, R27, R20, 0x1, RZ ;  /* 0x04200000141b7989 */ /* 0x000e2800000e00ff */
[----:B------:R-:W1:Y:S01]  /*0260*/  SHFL.UP P0, R25, R19, 0x1, RZ ;  /* 0x0420000013197989 */ /* 0x000e6200000000ff */
[----:B0-----:R-:W-:-:S04]  /*0270*/  IADD3 R22, P2, PT, R27, R20, RZ ;  /* 0x000000141b167210 */ /* 0x001fc80007f5e0ff */
[----:B-1----:R-:W-:Y:S01]  /*0280*/  SEL R27, R22, R27, P0 ;  /* 0x0000001b161b7207 */ /* 0x002fe20000000000 */
[----:B------:R-:W-:-:S04]  /*0290*/  IMAD.X R26, R25, 0x1, R19, P2 ;  /* 0x00000001191a7824 */ /* 0x000fc800010e0613 */
[----:B------:R-:W0:Y:S01]  /*02a0*/  SHFL.UP PT, R28, R27, 0x2, RZ ;  /* 0x044000001b1c7989 */ /* 0x000e2200000e00ff */
[----:B------:R-:W-:-:S05]  /*02b0*/  SEL R26, R26, R25, P0 ;  /* 0x000000191a1a7207 */ /* 0x000fca0000000000 */
[----:B------:R-:W1:Y:S01]  /*02c0*/  SHFL.UP P0, R25, R26, 0x2, RZ ;  /* 0x044000001a197989 */ /* 0x000e6200000000ff */
[----:B0-----:R-:W-:-:S05]  /*02d0*/  IADD3 R21, P2, PT, R28, R27, RZ ;  /* 0x0000001b1c157210 */ /* 0x001fca0007f5e0ff */
[----:B-1----:R-:W-:Y:S01]  /*02e0*/  IMAD.X R22, R25, 0x1, R26, P2 ;  /* 0x0000000119167824 */ /* 0x002fe200010e061a */
[----:B------:R-:W-:-:S04]  /*02f0*/  SEL R28, R21, R28, P0 ;  /* 0x0000001c151c7207 */ /* 0x000fc80000000000 */
[----:B------:R-:W-:Y:S01]  /*0300*/  SEL R29, R22, R25, P0 ;  /* 0x00000019161d7207 */ /* 0x000fe20000000000 */
        /* <DEDUP_REMOVED lines=12> */
[----:B------:R0:W1:Y:S04]  /*03d0*/  SHFL.UP PT, R28, R27, 0x10, RZ ;  /* 0x060000001b1c7989 */ /* 0x00006800000e00ff */
[----:B------:R0:W2:Y:S02]  /*03e0*/  SHFL.UP P0, R25, R26, 0x10, RZ ;  /* 0x060000001a197989 */ /* 0x0000a400000000ff */
.L_x_132:
[----:B-1----:R-:W-:-:S04]  /*03f0*/  IADD3 R21, P2, PT, R28, R27, RZ ;  /* 0x0000001b1c157210 */ /* 0x002fc80007f5e0ff */
[----:B--2---:R-:W-:Y:S01]  /*0400*/  SEL R21, R21, R28, P0 ;  /* 0x0000001c15157207 */ /* 0x004fe20000000000 */
[----:B------:R-:W-:-:S05]  /*0410*/  IMAD.X R22, R25, 0x1, R26, P2 ;  /* 0x0000000119167824 */ /* 0x000fca00010e061a */
[----:B------:R-:W-:Y:S02]  /*0420*/  SEL R22, R22, R25, P0 ;  /* 0x0000001916167207 */ /* 0x000fe40000000000 */
[----:B------:R-:W-:-:S05]  /*0430*/  IADD3 R20, P0, PT, R21, -R20, RZ ;  /* 0x8000001415147210 */ /* 0x000fca0007f1e0ff */
[----:B------:R-:W-:Y:S01]  /*0440*/  IMAD.X R21, R22, 0x1, ~R19, P0 ;  /* 0x0000000116157824 */ /* 0x000fe200000e0e13 */
[----:B------:R-:W-:-:S04]  /*0450*/  IADD3 R14, P0, PT, R14, R20, RZ ;  /* 0x000000140e0e7210 */ /* 0x000fc80007f1e0ff */
[----:B------:R1:W-:Y:S01]  /*0460*/  STS.64 [R18+0x10], R20 ;  /* 0x0000101412007388 */ /* 0x0003e20000000a00 */
[----:B------:R-:W-:Y:S01]  /*0470*/  IMAD.X R15, R15, 0x1, R21, P0 ;  /* 0x000000010f0f7824 */ /* 0x000fe200000e0615 */
        /* <DEDUP_REMOVED lines=17> */
[----:B------:R-:W-:-:S05]  /*0590*/  IMAD.X R3, R3, 0x1, R5, P0 ;  /* 0x0000000103037824 */ /* 0x000fca00000e0605 */
[----:B------:R1:W-:Y:S03]  /*05a0*/  STS.64 [R18+0x48], R2 ;  /* 0x0000480212007388 */ /* 0x0003e60000000a00 */
.L_x_120:
[----:B------:R-:W-:Y:S05]  /*05b0*/  WARPSYNC.ALL ;  /* 0x0000000000007948 */ /* 0x000fea0003800000 */
[----:B------:R-:W-:Y:S06]  /*05c0*/  BAR.SYNC.DEFER_BLOCKING 0x0 ;  /* 0x0000000000007b1d */ /* 0x000fec0000010000 */
[----:B------:R-:W-:Y:S05]  /*05d0*/  @P1 EXIT ;  /* 0x000000000000194d */ /* 0x000fea0003800000 */
[----:B01----:R-:W0:Y:S04]  /*05e0*/  LDS.64 R2, [R0+0x10] ;  /* 0x0000100000027984 */ /* 0x003e280000000a00 */
[----:B0-----:R-:W-:Y:S01]  /*05f0*/  STG.E.64 desc[UR4][R16.64], R2 ;  /* 0x0000000210007986 */ /* 0x001fe2000c101b04 */
[----:B------:R-:W-:Y:S05]  /*0600*/  EXIT ;  /* 0x000000000000794d */ /* 0x000fea0003800000 */
.L_x_121:
[----:B------:R-:W-:Y:S02]  /*0610*/  IMAD.MOV.U32 R24, RZ, RZ, R20 ;  /* 0x000000ffff187224 */ /* 0x000fe400078e0014 */
[----:B------:R-:W-:Y:S02]  /*0620*/  IMAD.MOV.U32 R23, RZ, RZ, 0x1 ;  /* 0x00000001ff177424 */ /* 0x000fe400078e00ff */
[----:B------:R-:W-:Y:S02]  /*0630*/  IMAD.MOV.U32 R22, RZ, RZ, RZ ;  /* 0x000000ffff167224 */ /* 0x000fe400078e00ff */
[----:B------:R-:W-:-:S07]  /*0640*/  IMAD.MOV.U32 R21, RZ, RZ, -0x1 ;  /* 0xffffffffff157424 */ /* 0x000fce00078e00ff */
[----:B------:R-:W-:Y:S05]  /*0650*/  WARPSYNC.COLLECTIVE R21, `(.L_x_122) ;  /* 0x0000000015087348 */ /* 0x000fea0003c00000 */
[----:B------:R0:W1:Y:S02]  /*0660*/  SHFL.UP P0, R25, R24, R23, R22 ;  /* 0x0400001718197389 */ /* 0x0000640000000016 */
[----:B01----:R-:W-:Y:S05]  /*0670*/  ENDCOLLECTIVE ;  /* 0x000000000000791b */ /* 0x003fea0003800000 */
.L_x_122:
[----:B------:R-:W-:Y:S02]  /*0680*/  IMAD.MOV.U32 R24, RZ, RZ, R19 ;  /* 0x000000ffff187224 */ /* 0x000fe400078e0013 */
[----:B------:R-:W-:-:S07]  /*0690*/  IMAD.MOV.U32 R27, RZ, RZ, R25 ;  /* 0x000000ffff1b7224 */ /* 0x000fce00078e0019 */
[----:B------:R-:W-:Y:S05]  /*06a0*/  WARPSYNC.COLLECTIVE R21, `(.L_x_123) ;  /* 0x0000000015087348 */ /* 0x000fea0003c00000 */
[----:B------:R0:W1:Y:S02]  /*06b0*/  SHFL.UP P0, R25, R24, R23, R22 ;  /* 0x0400001718197389 */ /* 0x0000640000000016 */
[----:B01----:R-:W-:Y:S05]  /*06c0*/  ENDCOLLECTIVE ;  /* 0x000000000000791b */ /* 0x003fea0003800000 */
.L_x_123:
[----:B------:R-:W-:Y:S01]  /*06d0*/  IADD3 R26, P2, PT, R27, R20, RZ ;  /* 0x000000141b1a7210 */ /* 0x000fe20007f5e0ff */
[----:B------:R-:W-:-:S03]  /*06e0*/  IMAD.MOV.U32 R23, RZ, RZ, 0x2 ;  /* 0x00000002ff177424 */ /* 0x000fc600078e00ff */
[----:B------:R-:W-:Y:S01]  /*06f0*/  SEL R27, R26, R27, P0 ;  /* 0x0000001b1a1b7207 */ /* 0x000fe20000000000 */
[----:B------:R-:W-:-:S04]  /*0700*/  IMAD.X R26, R25, 0x1, R19, P2 ;  /* 0x00000001191a7824 */ /* 0x000fc800010e0613 */
[----:B------:R-:W-:Y:S01]  /*0710*/  IMAD.MOV.U32 R24, RZ, RZ, R27 ;  /* 0x000000ffff187224 */ /* 0x000fe200078e001b */
[----:B------:R-:W-:-:S07]  /*0720*/  SEL R26, R26, R25, P0 ;  /* 0x000000191a1a7207 */ /* 0x000fce0000000000 */
[----:B------:R-:W-:Y:S05]  /*0730*/  WARPSYNC.COLLECTIVE R21, `(.L_x_124) ;  /* 0x0000000015087348 */ /* 0x000fea0003c00000 */
[----:B------:R0:W1:Y:S02]  /*0740*/  SHFL.UP P0, R25, R24, R23, R22 ;  /* 0x0400001718197389 */ /* 0x0000640000000016 */
[----:B01----:R-:W-:Y:S05]  /*0750*/  ENDCOLLECTIVE ;  /* 0x000000000000791b */ /* 0x003fea0003800000 */
.L_x_124:
[----:B------:R-:W-:Y:S02]  /*0760*/  IMAD.MOV.U32 R24, RZ, RZ, R26 ;  /* 0x000000ffff187224 */ /* 0x000fe400078e001a */
[----:B------:R-:W-:-:S07]  /*0770*/  IMAD.MOV.U32 R28, RZ, RZ, R25 ;  /* 0x000000ffff1c7224 */ /* 0x000fce00078e0019 */
[----:B------:R-:W-:Y:S05]  /*0780*/  WARPSYNC.COLLECTIVE R21, `(.L_x_125) ;  /* 0x0000000015087348 */ /* 0x000fea0003c00000 */
[----:B------:R0:W1:Y:S02]  /*0790*/  SHFL.UP P0, R25, R24, R23, R22 ;  /* 0x0400001718197389 */ /* 0x0000640000000016 */
[----:B01----:R-:W-:Y:S05]  /*07a0*/  ENDCOLLECTIVE ;  /* 0x000000000000791b */ /* 0x003fea0003800000 */
.L_x_125:
        /* <DEDUP_REMOVED lines=9> */
.L_x_126:
[----:B------:R-:W-:Y:S02]  /*0840*/  IMAD.MOV.U32 R24, RZ, RZ, R29 ;  /* 0x000000ffff187224 */ /* 0x000fe400078e001d */
[----:B------:R-:W-:-:S07]  /*0850*/  IMAD.MOV.U32 R27, RZ, RZ, R25 ;  /* 0x000000ffff1b7224 */ /* 0x000fce00078e0019 */
[----:B------:R-:W-:Y:S05]  /*0860*/  WARPSYNC.COLLECTIVE R21, `(.L_x_127) ;  /* 0x0000000015087348 */ /* 0x000fea0003c00000 */
[----:B------:R0:W1:Y:S02]  /*0870*/  SHFL.UP P0, R25, R24, R23, R22 ;  /* 0x0400001718197389 */ /* 0x0000640000000016 */
[----:B01----:R-:W-:Y:S05]  /*0880*/  ENDCOLLECTIVE ;  /* 0x000000000000791b */ /* 0x003fea0003800000 */
.L_x_127:
        /* <DEDUP_REMOVED lines=9> */
.L_x_128:
[----:B------:R-:W-:Y:S02]  /*0920*/  IMAD.MOV.U32 R24, RZ, RZ, R29 ;  /* 0x000000ffff187224 */ /* 0x000fe400078e001d */
[----:B------:R-:W-:-:S07]  /*0930*/  IMAD.MOV.U32 R27, RZ, RZ, R25 ;  /* 0x000000ffff1b7224 */ /* 0x000fce00078e0019 */
[----:B------:R-:W-:Y:S05]  /*0940*/  WARPSYNC.COLLECTIVE R21, `(.L_x_129) ;  /* 0x0000000015087348 */ /* 0x000fea0003c00000 */
[----:B------:R0:W1:Y:S02]  /*0950*/  SHFL.UP P0, R25, R24, R23, R22 ;  /* 0x0400001718197389 */ /* 0x0000640000000016 */
[----:B01----:R-:W-:Y:S05]  /*0960*/  ENDCOLLECTIVE ;  /* 0x000000000000791b */ /* 0x003fea0003800000 */
.L_x_129:
        /* <DEDUP_REMOVED lines=9> */
.L_x_130:
[----:B------:R-:W-:Y:S02]  /*0a00*/  IMAD.MOV.U32 R24, RZ, RZ, R26 ;  /* 0x000000ffff187224 */ /* 0x000fe400078e001a */
[----:B------:R-:W-:-:S07]  /*0a10*/  IMAD.MOV.U32 R28, RZ, RZ, R25 ;  /* 0x000000ffff1c7224 */ /* 0x000fce00078e0019 */
[----:B------:R-:W-:Y:S05]  /*0a20*/  WARPSYNC.COLLECTIVE R21, `(.L_x_131) ;  /* 0x0000000015087348 */ /* 0x000fea0003c00000 */
[----:B------:R0:W1:Y:S02]  /*0a30*/  SHFL.UP P0, R25, R24, R23, R22 ;  /* 0x0400001718197389 */ /* 0x0000640000000016 */
[----:B01----:R-:W-:Y:S05]  /*0a40*/  ENDCOLLECTIVE ;  /* 0x000000000000791b */ /* 0x003fea0003800000 */
.L_x_131:
[----:B------:R-:W-:Y:S05]  /*0a50*/  BRA `(.L_x_132) ;  /* 0xfffffff800647947 */ /* 0x000fea000383ffff */
.L_x_133:
        /* <DEDUP_REMOVED lines=10> */
.L_x_244:


//--------------------- .text._ZN3cub18CUB_300001_SM_10006detail10radix_sort30DeviceRadixSortHistogramKernelINS1_5radix10policy_hubIjNS0_8NullTypeEyE10Policy1000ELNS0_9SortOrderE0EjyNS1_21identity_decomposer_tEEEvPT2_PKT1_SB_iiT3_ --------------------------
	.section	.text._ZN3cub18CUB_300001_SM_10006detail10radix_sort30DeviceRadixSortHistogramKernelINS1_5radix10policy_hubIjNS0_8NullTypeEyE10Policy1000ELNS0_9SortOrderE0EjyNS1_21identity_decomposer_tEEEvPT2_PKT1_SB_iiT3_,"ax",@progbits
	.align	128
        .global         _ZN3cub18CUB_300001_SM_10006detail10radix_sort30DeviceRadixSortHistogramKernelINS1_5radix10policy_hubIjNS0_8NullTypeEyE10Policy1000ELNS0_9SortOrderE0EjyNS1_21identity_decomposer_tEEEvPT2_PKT1_SB_iiT3_
        .type           _ZN3cub18CUB_300001_SM_10006detail10radix_sort30DeviceRadixSortHistogramKernelINS1_5radix10policy_hubIjNS0_8NullTypeEyE10Policy1000ELNS0_9SortOrderE0EjyNS1_21identity_decomposer_tEEEvPT2_PKT1_SB_iiT3_,@function
        .size           _ZN3cub18CUB_300001_SM_10006detail10radix_sort30DeviceRadixSortHistogramKernelINS1_5radix10policy_hubIjNS0_8NullTypeEyE10Policy1000ELNS0_9SortOrderE0EjyNS1_21identity_decomposer_tEEEvPT2_PKT1_SB_iiT3_,(.L_x_245 - _ZN3cub18CUB_300001_SM_10006detail10radix_sort30DeviceRadixSortHistogramKernelINS1_5radix10policy_hubIjNS0_8NullTypeEyE10Policy1000ELNS0_9SortOrderE0EjyNS1_21identity_decomposer_tEEEvPT2_PKT1_SB_iiT3_)
        .other          _ZN3cub18CUB_300001_SM_10006detail10radix_sort30DeviceRadixSortHistogramKernelINS1_5radix10policy_hubIjNS0_8NullTypeEyE10Policy1000ELNS0_9SortOrderE0EjyNS1_21identity_decomposer_tEEEvPT2_PKT1_SB_iiT3_,@"STO_CUDA_ENTRY STV_DEFAULT"
_ZN3cub18CUB_300001_SM_10006detail10radix_sort30DeviceRadixSortHistogramKernelINS1_5radix10policy_hubIjNS0_8NullTypeEyE10Policy1000ELNS0_9SortOrderE0EjyNS1_21identity_decomposer_tEEEvPT2_PKT1_SB_iiT3_:
.text._ZN3cub18CUB_300001_SM_10006detail10radix_sort30DeviceRadixSortHistogramKernelINS1_5radix10policy_hubIjNS0_8NullTypeEyE10Policy1000ELNS0_9SortOrderE0EjyNS1_21identity_decomposer_tEEEvPT2_PKT1_SB_iiT3_:
[----:B------:R-:W-:Y:S01]  /*0000*/  LDC R1, c[0x0][0x37c] ;  /* 0x0000df00ff017b82 */ /* 0x000fe20000000800 */
[----:B------:R-:W0:Y:S02]  /*0010*/  LDCU.64 UR4, c[0x0][0x390] ;  /* 0x00007200ff0477ac */ /* 0x000e240008000a00 */
[----:B0-----:R-:W-:-:S04]  /*0020*/  ISETP.NE.U32.AND P0, PT, RZ, UR4, PT ;  /* 0x00000004ff007c0c */ /* 0x001fc8000bf05070 */
[----:B------:R-:W-:-:S13]  /*0030*/  ISETP.NE.AND.EX P0, PT, RZ, UR5, PT, P0 ;  /* 0x00000005ff007c0c */ /* 0x000fda000bf05300 */
[----:B------:R-:W-:Y:S05]  /*0040*/  @!P0 EXIT ;  /* 0x000000000000894d */ /* 0x000fea0003800000 */
[----:B------:R-:W0:Y:S01]  /*0050*/  S2R R18, SR_TID.X ;  /* 0x0000000000127919 */ /* 0x000e220000002100 */
[----:B------:R-:W1:Y:S01]  /*0060*/  LDCU.64 UR4, c[0x0][0x398] ;  /* 0x00007300ff0477ac */ /* 0x000e620008000a00 */
[----:B------:R-:W2:Y:S01]  /*0070*/  S2UR UR7, SR_CgaCtaId ;  /* 0x00000000000779c3 */ /* 0x000ea20000008800 */
[----:B------:R-:W-:Y:S01]  /*0080*/  UMOV UR6, 0x400 ;  /* 0x0000040000067882 */ /* 0x000fe20000000000 */
[----:B------:R-:W3:Y:S06]  /*0090*/  LDCU.64 UR18, c[0x0][0x358] ;  /* 0x00006b00ff1277ac */ /* 0x000eec0008000a00 */
[----:B------:R-:W4:Y:S01]  /*00a0*/  S2UR UR8, SR_CTAID.X ;  /* 0x00000000000879c3 */ /* 0x000f220000002500 */
[----:B------:R-:W0:Y:S01]  /*00b0*/  LDCU UR21, c[0x0][0x370] ;  /* 0x00006e00ff1577ac */ /* 0x000e220008000800 */
[----:B-1----:R-:W-:-:S04]  /*00c0*/  UIADD3 UR4, UPT, UPT, UR5, 0x7, -UR4 ;  /* 0x0000000705047890 */ /* 0x002fc8000fffe804 */
[----:B------:R-:W-:Y:S02]  /*00d0*/  UISETP.GE.AND UP0, UPT, UR4, 0x8, UPT ;  /* 0x000000080400788c */ /* 0x000fe4000bf06270 */
[----:B------:R-:W-:Y:S02]  /*00e0*/  USHF.R.S32.HI UR5, URZ, 0x1f, UR4 ;  /* 0x0000001fff057899 */ /* 0x000fe40008011404 */
[----:B--2---:R-:W-:Y:S02]  /*00f0*/  ULEA UR6, UR7, UR6, 0x18 ;  /* 0x0000000607067291 */ /* 0x004fe4000f8ec0ff */
[----:B------:R-:W-:Y:S01]  /*0100*/  PLOP3.LUT P0, PT, PT, PT, UP0, 0x80, 0x8 ;  /* 0x000000000008781c */ /* 0x000fe20003f0f008 */
[----:B------:R-:W-:Y:S01]  /*0110*/  ULEA.HI UR5, UR5, UR4, URZ, 0x3 ;  /* 0x0000000405057291 */ /* 0x000fe2000f8f18ff */
[C---:B0-----:R-:W-:Y:S02]  /*0120*/  VIADD R19, R18.reuse, 0x80 ;  /* 0x0000008012137836 */ /* 0x041fe40000000000 */
[C---:B------:R-:W-:Y:S01]  /*0130*/  ISETP.GT.U32.OR P0, PT, R18.reuse, 0xff, !P0 ;  /* 0x000000ff1200780c */ /* 0x040fe20004704470 */
[----:B------:R-:W-:Y:S01]  /*0140*/  USHF.R.S32.HI UR5, URZ, 0x3, UR5 ;  /* 0x00000003ff057899 */ /* 0x000fe20008011405 */
[C---:B------:R-:W-:Y:S01]  /*0150*/  VIADD R20, R18.reuse, 0x100 ;  /* 0x0000010012147836 */ /* 0x040fe20000000000 */
[C---:B------:R-:W-:Y:S01]  /*0160*/  IADD3 R25, PT, PT, R18.reuse, 0x500, RZ ;  /* 0x0000050012197810 */ /* 0x040fe20007ffe0ff */
[C---:B------:R-:W-:Y:S01]  /*0170*/  VIADD R21, R18.reuse, 0x180 ;  /* 0x0000018012157836 */ /* 0x040fe20000000000 */
[----:B------:R-:W-:Y:S01]  /*0180*/  P2R R28, PR, RZ, 0x1 ;  /* 0x00000001ff1c7803 */ /* 0x000fe20000000000 */
[C---:B------:R-:W-:Y:S01]  /*0190*/  VIADD R22, R18.reuse, 0x200 ;  /* 0x0000020012167836 */ /* 0x040fe20000000000 */
[C---:B------:R-:W-:Y:S01]  /*01a0*/  LEA R27, R18.reuse, UR6, 0x2 ;  /* 0x00000006121b7c11 */ /* 0x040fe2000f8e10ff */
[C---:B------:R-:W-:Y:S01]  /*01b0*/  VIADD R23, R18.reuse, 0x280 ;  /* 0x0000028012177836 */ /* 0x040fe20000000000 */
[----:B----4-:R-:W-:Y:S01]  /*01c0*/  USHF.L.U32 UR8, UR8, 0xb, URZ ;  /* 0x0000000b08087899 */ /* 0x010fe200080006ff */
[C---:B------:R-:W-:Y:S01]  /*01d0*/  VIADD R24, R18.reuse, 0x300 ;  /* 0x0000030012187836 */ /* 0x040fe20000000000 */
[----:B------:R-:W-:Y:S01]  /*01e0*/  ULOP3.LUT UR20, UR5, 0x7, URZ, 0xc0, !UPT ;  /* 0x0000000705147892 */ /* 0x000fe2000f8ec0ff */
[----:B------:R-:W-:Y:S01]  /*01f0*/  VIADD R26, R18, 0x780 ;  /* 0x00000780121a7836 */ /* 0x000fe20000000000 */
[----:B------:R-:W-:Y:S01]  /*0200*/  ULOP3.LUT UR9, UR5, 0x3, URZ, 0xc0, !UPT ;  /* 0x0000000305097892 */ /* 0x000fe2000f8ec0ff */
[----:B------:R-:W-:Y:S01]  /*0210*/  UMOV UR6, URZ ;  /* 0x000000ff00067c82 */ /* 0x000fe20008000000 */
[----:B---3--:R-:W-:-:S10]  /*0220*/  UMOV UR7, URZ ;  /* 0x000000ff00077c82 */ /* 0x008fd40008000000 */
.L_x_217:
[----:B------:R-:W-:Y:S01]  /*0230*/  ISETP.NE.AND P0, PT, R28, RZ, PT ;  /* 0x000000ff1c00720c */ /* 0x000fe20003f05270 */
[----:B------:R-:W-:-:S12]  /*0240*/  BSSY.RECONVERGENT B0, `(.L_x_134) ;  /* 0x0000082000007945 */ /* 0x000fd80003800200 */
[----:B0-2345:R-:W-:Y:S05]  /*0250*/  @P0 BRA `(.L_x_135) ;  /* 0x0000000800000947 */ /* 0x03dfea0003800000 */
[----:B------:R-:W0:Y:S02]  /*0260*/  LDC.64 R2, c[0x0][0x398] ;  /* 0x0000e600ff027b82 */ /* 0x000e240000000a00 */
[----:B0-----:R-:W-:-:S04]  /*0270*/  IADD3 R2, PT, PT, R3, 0x7, -R2 ;  /* 0x0000000703027810 */ /* 0x001fc80007ffe802 */
[----:B------:R-:W-:-:S04]  /*0280*/  SHF.R.S32.HI R3, RZ, 0x1f, R2 ;  /* 0x0000001fff037819 */ /* 0x000fc80000011402 */
[----:B------:R-:W-:-:S04]  /*0290*/  LEA.HI R3, R3, R2, RZ, 0x3 ;  /* 0x0000000203037211 */ /* 0x000fc800078f18ff */
[----:B------:R-:W-:-:S04]  /*02a0*/  SHF.R.S32.HI R3, RZ, 0x3, R3 ;  /* 0x00000003ff037819 */ /* 0x000fc80000011403 */
[C---:B------:R-:W-:Y:S01]  /*02b0*/  LOP3.LUT R5, R3.reuse, 0xffffff0, RZ, 0xc0, !PT ;  /* 0x0ffffff003057812 */ /* 0x040fe200078ec0ff */
[----:B------:R-:W-:-:S05]  /*02c0*/  VIADD R0, R3, 0xffffffff ;  /* 0xffffffff03007836 */ /* 0x000fca0000000000 */
[----:B------:R-:W-:Y:S01]  /*02d0*/  ISETP.GE.U32.AND P0, PT, R0, 0xf, PT ;  /* 0x0000000f0000780c */ /* 0x000fe20003f06070 */
[----:B------:R-:W-:-:S12]  /*02e0*/  IMAD.MOV.U32 R0, RZ, RZ, RZ ;  /* 0x000000ffff007224 */ /* 0x000fd800078e00ff */
[----:B------:R-:W-:Y:S05]  /*02f0*/  @!P0 BRA `(.L_x_136) ;  /* 0x00000000005c8947 */ /* 0x000fea0003800000 */
[----:B------:R-:W-:Y:S02]  /*0300*/  IMAD.MOV R2, RZ, RZ, -R5 ;  /* 0x000000ffff027224 */ /* 0x000fe400078e0a05 */
[----:B------:R-:W-:-:S07]  /*0310*/  VIADD R0, R27, 0x2000 ;  /* 0x000020001b007836 */ /* 0x000fce0000000000 */
.L_x_137:
[----:B------:R-:W-:Y:S01]  /*0320*/  VIADD R2, R2, 0x10 ;  /* 0x0000001002027836 */ /* 0x000fe20000000000 */
[----:B------:R-:W-:Y:S04]  /*0330*/  STS [R0+-0x2000], RZ ;  /* 0xffe000ff00007388 */ /* 0x000fe80000000800 */
        /* <DEDUP_REMOVED lines=16> */
[----:B0-----:R-:W-:Y:S01]  /*0440*/  IADD3 R0, PT, PT, R0, 0x4000, RZ ;  /* 0x0000400000007810 */ /* 0x001fe20007ffe0ff */
[----:B------:R-:W-:Y:S06]  /*0450*/  @P1 BRA `(.L_x_137) ;  /* 0xfffffffc00b01947 */ /* 0x000fec000383ffff */
[----:B------:R-:W-:-:S07]  /*0460*/  IMAD.MOV.U32 R0, RZ, RZ, R5 ;  /* 0x000000ffff007224 */ /* 0x000fce00078e0005 */
.L_x_136:
[----:B------:R-:W-:Y:S01]  /*0470*/  LOP3.LUT R2, R3, 0xf, RZ, 0xc0, !PT ;  /* 0x0000000f03027812 */ /* 0x000fe200078ec0ff */
[----:B------:R-:W-:-:S03]  /*0480*/  IMAD.U32 R4, RZ, RZ, UR20 ;  /* 0x00000014ff047e24 */ /* 0x000fc6000f8e00ff */
[C---:B------:R-:W-:Y:S01]  /*0490*/  ISETP.NE.AND P1, PT, R2.reuse, RZ, PT ;  /* 0x000000ff0200720c */ /* 0x040fe20003f25270 */
[----:B------:R-:W-:Y:S02]  /*04a0*/  VIADD R2, R2, 0xffffffff ;  /* 0xffffffff02027836 */ /* 0x000fe40000000000 */
[----:B------:R-:W-:-:S10]  /*04b0*/  VIADD R4, R4, 0xffffffff ;  /* 0xffffffff04047836 */ /* 0x000fd40000000000 */
[----:B------:R-:W-:Y:S05]  /*04c0*/  @!P1 BRA `(.L_x_138) ;  /* 0x00000000007c9947 */ /* 0x000fea0003800000 */
[----:B------:R-:W-:Y:S01]  /*04d0*/  ISETP.GE.U32.AND P2, PT, R2, 0x7, PT ;  /* 0x000000070200780c */ /* 0x000fe20003f46070 */
[----:B------:R-:W-:-:S12]  /*04e0*/  UISETP.NE.AND UP0, UPT, UR20, URZ, UPT ;  /* 0x000000ff1400728c */ /* 0x000fd8000bf05270 */
[----:B------:R-:W-:Y:S05]  /*04f0*/  @!P2 BRA `(.L_x_139) ;  /* 0x000000000028a947 */ /* 0x000fea0003800000 */
        /* <DEDUP_REMOVED lines=10> */
.L_x_139:
[----:B------:R-:W-:Y:S05]  /*05a0*/  BRA.U !UP0, `(.L_x_138) ;  /* 0x0000000108447547 */ /* 0x000fea000b800000 */
[----:B------:R-:W-:Y:S01]  /*05b0*/  ISETP.GE.U32.AND P2, PT, R4, 0x3, PT ;  /* 0x000000030400780c */ /* 0x000fe20003f46070 */
[----:B------:R-:W-:-:S12]  /*05c0*/  UISETP.NE.AND UP0, UPT, UR9, URZ, UPT ;  /* 0x000000ff0900728c */ /* 0x000fd8000bf05270 */
[C---:B0-----:R-:W-:Y:S01]  /*05d0*/  @P2 LEA R3, R0.reuse, R27, 0xa ;  /* 0x0000001b00032211 */ /* 0x041fe200078e50ff */
[----:B------:R-:W-:-:S04]  /*05e0*/  @P2 VIADD R0, R0, 0x4 ;  /* 0x0000000400002836 */ /* 0x000fc80000000000 */
[----:B------:R1:W-:Y:S04]  /*05f0*/  @P2 STS [R3], RZ ;  /* 0x000000ff03002388 */ /* 0x0003e80000000800 */
[----:B------:R1:W-:Y:S04]  /*0600*/  @P2 STS [R3+0x400], RZ ;  /* 0x000400ff03002388 */ /* 0x0003e80000000800 */
[----:B------:R1:W-:Y:S04]  /*0610*/  @P2 STS [R3+0x800], RZ ;  /* 0x000800ff03002388 */ /* 0x0003e80000000800 */
[----:B------:R1:W-:Y:S01]  /*0620*/  @P2 STS [R3+0xc00], RZ ;  /* 0x000c00ff03002388 */ /* 0x0003e20000000800 */
[----:B------:R-:W-:Y:S05]  /*0630*/  BRA.U !UP0, `(.L_x_138) ;  /* 0x0000000108207547 */ /* 0x000fea000b800000 */
[----:B------:R-:W-:Y:S01]  /*0640*/  IMAD R0, R0, 0x400, R27 ;  /* 0x0000040000007824 */ /* 0x000fe200078e021b */
[----:B------:R-:W-:-:S04]  /*0650*/  UISETP.NE.AND UP0, UPT, UR9, 0x1, UPT ;  /* 0x000000010900788c */ /* 0x000fc8000bf05270 */
[----:B------:R2:W-:Y:S05]  /*0660*/  STS [R0], RZ ;  /* 0x000000ff00007388 */ /* 0x0005ea0000000800 */
[----:B------:R-:W-:Y:S05]  /*0670*/  BRA.U !UP0, `(.L_x_138) ;  /* 0x0000000108107547 */ /* 0x000fea000b800000 */
[----:B------:R-:W-:Y:S01]  /*0680*/  UISETP.NE.AND UP0, UPT, UR9, 0x2, UPT ;  /* 0x000000020900788c */ /* 0x000fe2000bf05270 */
[----:B------:R3:W-:Y:S05]  /*0690*/  STS [R0+0x400], RZ ;  /* 0x000400ff00007388 */ /* 0x0007ea0000000800 */
[----:B------:R-:W-:-:S13]  /*06a0*/  PLOP3.LUT P2, PT, PT, PT, UP0, 0x80, 0x8 ;  /* 0x000000000008781c */ /* 0x000fda0003f4f008 */
[----:B------:R3:W-:Y:S02]  /*06b0*/  @P2 STS [R0+0x800], RZ ;  /* 0x000800ff00002388 */ /* 0x0007e40000000800 */
.L_x_138:
[----:B------:R-:W-:-:S13]  /*06c0*/  ISETP.GT.U32.AND P2, PT, R18, 0x7f, PT ;  /* 0x0000007f1200780c */ /* 0x000fda0003f44070 */
[----:B------:R-:W-:Y:S05]  /*06d0*/  @P2 BRA `(.L_x_135) ;  /* 0x0000000000e02947 */ /* 0x000fea0003800000 */
[----:B--23--:R-:W-:Y:S01]  /*06e0*/  IMAD.MOV.U32 R0, RZ, RZ, RZ ;  /* 0x000000ffff007224 */ /* 0x00cfe200078e00ff */
[----:B------:R-:W-:Y:S06]  /*06f0*/  @!P0 BRA `(.L_x_140) ;  /* 0x0000000000588947 */ /* 0x000fec0003800000 */
[----:B------:R-:W-:-:S07]  /*0700*/  IMAD.MOV.U32 R0, RZ, RZ, RZ ;  /* 0x000000ffff007224 */ /* 0x000fce00078e00ff */
.L_x_141:
[C---:B012---:R-:W-:Y:S02]  /*0710*/  IMAD R3, R0.reuse, 0x400, R27 ;  /* 0x0000040000037824 */ /* 0x047fe400078e021b */
[----:B------:R-:W-:-:S03]  /*0720*/  VIADD R0, R0, 0x10 ;  /* 0x0000001000007836 */ /* 0x000fc60000000000 */
[----:B------:R2:W-:Y:S02]  /*0730*/  STS [R3+0x200], RZ ;  /* 0x000200ff03007388 */ /* 0x0005e40000000800 */
[----:B------:R-:W-:Y:S02]  /*0740*/  ISETP.NE.AND P0, PT, R0, R5, PT ;  /* 0x000000050000720c */ /* 0x000fe40003f05270 */
[----:B------:R2:W-:Y:S04]  /*0750*/  STS [R3+0x600], RZ ;  /* 0x000600ff03007388 */ /* 0x0005e80000000800 */
        /* <DEDUP_REMOVED lines=13> */
[----:B------:R2:W-:Y:S01]  /*0830*/  STS [R3+0x3e00], RZ ;  /* 0x003e00ff03007388 */ /* 0x0005e20000000800 */
[----:B------:R-:W-:Y:S05]  /*0840*/  @P0 BRA `(.L_x_141) ;  /* 0xfffffffc00b00947 */ /* 0x000fea000383ffff */
[----:B------:R-:W-:-:S07]  /*0850*/  MOV R0, R5 ;  /* 0x0000000500007202 */ /* 0x000fce0000000f00 */
.L_x_140:
[----:B------:R-:W-:Y:S05]  /*0860*/  @!P1 BRA `(.L_x_135) ;  /* 0x00000000007c9947 */ /* 0x000fea0003800000 */
[----:B------:R-:W-:Y:S01]  /*0870*/  ISETP.GE.U32.AND P0, PT, R2, 0x7, PT ;  /* 0x000000070200780c */ /* 0x000fe20003f06070 */
[----:B------:R-:W-:-:S12]  /*0880*/  UISETP.NE.AND UP0, UPT, UR20, URZ, UPT ;  /* 0x000000ff1400728c */ /* 0x000fd8000bf05270 */
[----:B------:R-:W-:Y:S05]  /*0890*/  @!P0 BRA `(.L_x_142) ;  /* 0x0000000000288947 */ /* 0x000fea0003800000 */
[C---:B------:R-:W-:Y:S02]  /*08a0*/  IMAD R2, R0.reuse, 0x400, R27 ;  /* 0x0000040000027824 */ /* 0x040fe400078e021b */
[----:B------:R-:W-:-:S03]  /*08b0*/  VIADD R0, R0, 0x8 ;  /* 0x0000000800007836 */ /* 0x000fc60000000000 */
[----:B------:R3:W-:Y:S04]  /*08c0*/  STS [R2+0x200], RZ ;  /* 0x000200ff02007388 */ /* 0x0007e80000000800 */
[----:B------:R3:W-:Y:S04]  /*08d0*/  STS [R2+0x600], RZ ;  /* 0x000600ff02007388 */ /* 0x0007e80000000800 */
[----:B------:R3:W-:Y:S04]  /*08e0*/  STS [R2+0xa00], RZ ;  /* 0x000a00ff02007388 */ /* 0x0007e80000000800 */
[----:B------:R3:W-:Y:S04]  /*08f0*/  STS [R2+0xe00], RZ ;  /* 0x000e00ff02007388 */ /* 0x0007e80000000800 */
[----:B------:R3:W-:Y:S04]  /*0900*/  STS [R2+0x1200], RZ ;  /* 0x001200ff02007388 */ /* 0x0007e80000000800 */
[----:B------:R3:W-:Y:S04]  /*0910*/  STS [R2+0x1600], RZ ;  /* 0x001600ff02007388 */ /* 0x0007e80000000800 */
[----:B------:R3:W-:Y:S04]  /*0920*/  STS [R2+0x1a00], RZ ;  /* 0x001a00ff02007388 */ /* 0x0007e80000000800 */
[----:B------:R3:W-:Y:S02]  /*0930*/  STS [R2+0x1e00], RZ ;  /* 0x001e00ff02007388 */ /* 0x0007e40000000800 */
.L_x_142:
[----:B------:R-:W-:Y:S05]  /*0940*/  BRA.U !UP0, `(.L_x_135) ;  /* 0x0000000108447547 */ /* 0x000fea000b800000 */
[----:B------:R-:W-:Y:S01]  /*0950*/  ISETP.GE.U32.AND P0, PT, R4, 0x3, PT ;  /* 0x000000030400780c */ /* 0x000fe20003f06070 */
[----:B------:R-:W-:-:S12]  /*0960*/  UISETP.NE.AND UP0, UPT, UR9, URZ, UPT ;  /* 0x000000ff0900728c */ /* 0x000fd8000bf05270 */
[C---:B---3--:R-:W-:Y:S02]  /*0970*/  @P0 IMAD R2, R0.reuse, 0x400, R27 ;  /* 0x0000040000020824 */ /* 0x048fe400078e021b */
[----:B------:R-:W-:-:S03]  /*0980*/  @P0 VIADD R0, R0, 0x4 ;  /* 0x0000000400000836 */ /* 0x000fc60000000000 */
[----:B------:R4:W-:Y:S04]  /*0990*/  @P0 STS [R2+0x200], RZ ;  /* 0x000200ff02000388 */ /* 0x0009e80000000800 */
[----:B------:R4:W-:Y:S04]  /*09a0*/  @P0 STS [R2+0x600], RZ ;  /* 0x000600ff02000388 */ /* 0x0009e80000000800 */
[----:B------:R4:W-:Y:S04]  /*09b0*/  @P0 STS [R2+0xa00], RZ ;  /* 0x000a00ff02000388 */ /* 0x0009e80000000800 */
[----:B------:R4:W-:Y:S01]  /*09c0*/  @P0 STS [R2+0xe00], RZ ;  /* 0x000e00ff02000388 */ /* 0x0009e20000000800 */
[----:B------:R-:W-:Y:S05]  /*09d0*/  BRA.U !UP0, `(.L_x_135) ;  /* 0x0000000108207547 */ /* 0x000fea000b800000 */
[----:B------:R-:W-:Y:S01]  /*09e0*/  IMAD R0, R0, 0x400, R27 ;  /* 0x0000040000007824 */ /* 0x000fe200078e021b */
[----:B------:R-:W-:-:S04]  /*09f0*/  UISETP.NE.AND UP0, UPT, UR9, 0x1, UPT ;  /* 0x000000010900788c */ /* 0x000fc8000bf05270 */
[----:B------:R3:W-:Y:S05]  /*0a00*/  STS [R0+0x200], RZ ;  /* 0x000200ff00007388 */ /* 0x0007ea0000000800 */
[----:B------:R-:W-:Y:S05]  /*0a10*/  BRA.U !UP0, `(.L_x_135) ;  /* 0x0000000108107547 */ /* 0x000fea000b800000 */
[----:B------:R-:W-:Y:S01]  /*0a20*/  UISETP.NE.AND UP0, UPT, UR9, 0x2, UPT ;  /* 0x000000020900788c */ /* 0x000fe2000bf05270 */
[----:B------:R0:W-:Y:S05]  /*0a30*/  STS [R0+0x600], RZ ;  /* 0x000600ff00007388 */ /* 0x0001ea0000000800 */
[----:B------:R-:W-:-:S13]  /*0a40*/  PLOP3.LUT P0, PT, PT, PT, UP0, 0x80, 0x8 ;  /* 0x000000000008781c */ /* 0x000fda0003f0f008 */
[----:B------:R0:W-:Y:S02]  /*0a50*/  @P0 STS [R0+0xa00], RZ ;  /* 0x000a00ff00000388 */ /* 0x0001e40000000800 */
.L_x_135:
[----:B------:R-:W-:Y:S05]  /*0a60*/  BSYNC.RECONVERGENT B0 ;  /* 0x0000000000007941 */ /* 0x000fea0003800200 */
.L_x_134:
[----:B------:R-:W5:Y:S01]  /*0a70*/  LDCU.64 UR10, c[0x0][0x390] ;  /* 0x00007200ff0a77ac */ /* 0x000f620008000a00 */
[----:B------:R-:W-:Y:S02]  /*0a80*/  USHF.L.U32 UR4, UR6, 0x1e, URZ ;  /* 0x0000001e06047899 */ /* 0x000fe400080006ff */
[----:B------:R-:W-:Y:S02]  /*0a90*/  USHF.L.U64.HI UR5, UR6, 0x1e, UR7 ;  /* 0x0000001e06057899 */ /* 0x000fe40008010207 */
[----:B-----5:R-:W-:-:S04]  /*0aa0*/  UIADD3 UR4, UP0, UPT, -UR4, UR10, URZ ;  /* 0x0000000a04047290 */ /* 0x020fc8000ff1e1ff */
[----:B------:R-:W-:Y:S02]  /*0ab0*/  UIADD3.X UR5, UPT, UPT, ~UR5, UR11, URZ, UP0, !UPT ;  /* 0x0000000b05057290 */ /* 0x000fe400087fe5ff */
[----:B------:R-:W-:-:S04]  /*0ac0*/  UISETP.LT.U32.AND UP0, UPT, UR4, 0x40000000, UPT ;  /* 0x400000000400788c */ /* 0x000fc8000bf01070 */
[----:B------:R-:W-:-:S04]  /*0ad0*/  UISETP.LT.U32.AND.EX UP0, UPT, UR5, URZ, UPT, UP0 ;  /* 0x000000ff0500728c */ /* 0x000fc8000bf01100 */
[----:B------:R-:W-:Y:S02]  /*0ae0*/  USEL UR11, UR4, 0x40000000, UP0 ;  /* 0x40000000040b7887 */ /* 0x000fe40008000000 */
[----:B------:R-:W-:Y:S02]  /*0af0*/  USEL UR12, UR5, URZ, UP0 ;  /* 0x000000ff050c7287 */ /* 0x000fe40008000000 */
[----:B------:R-:W-:-:S04]  /*0b00*/  UISETP.GT.U32.AND UP0, UPT, UR11, UR8, UPT ;  /* 0x000000080b00728c */ /* 0x000fc8000bf04070 */
[----:B------:R-:W-:Y:S01]  /*0b10*/  UISETP.GT.U32.AND.EX UP0, UPT, UR12, URZ, UPT, UP0 ;  /* 0x000000ff0c00728c */ /* 0x000fe2000bf04100 */
[----:B------:R-:W-:Y:S08]  /*0b20*/  BAR.SYNC.DEFER_BLOCKING 0x0 ;  /* 0x0000000000007b1d */ /* 0x000ff00000010000 */
[----:B------:R-:W-:Y:S06]  /*0b30*/  BAR.SYNC.DEFER_BLOCKING 0x0 ;  /* 0x0000000000007b1d */ /* 0x000fec0000010000 */
[----:B------:R-:W-:Y:S05]  /*0b40*/  BRA.U !UP0, `(.L_x_143) ;  /* 0x0000000908d87547 */ /* 0x000fea000b800000 */
[----:B------:R-:W-:Y:S01]  /*0b50*/  UMOV UR10, UR8 ;  /* 0x00000008000a7c82 */ /* 0x000fe20008000000 */
[----:B------:R-:W-:-:S05]  /*0b60*/  UMOV UR5, URZ ;  /* 0x000000ff00057c82 */ /* 0x000fca0008000000 */
.L_x_148:
[----:B-----5:R-:W5:Y:S01]  /*0b70*/  LDCU.64 UR16, c[0x0][0x390] ;  /* 0x00007200ff1077ac */ /* 0x020f620008000a00 */
[----:B------:R-:W-:Y:S02]  /*0b80*/  USHF.L.U32 UR13, UR6, 0x1e, URZ ;  /* 0x0000001e060d7899 */ /* 0x000fe400080006ff */
[----:B------:R-:W-:Y:S02]  /*0b90*/  USHF.L.U64.HI UR14, UR6, 0x1e, UR7 ;  /* 0x0000001e060e7899 */ /* 0x000fe40008010207 */
[----:B------:R-:W-:-:S04]  /*0ba0*/  UIADD3 UR13, UP0, UPT, UR10, UR13, URZ ;  /* 0x0000000d0a0d7290 */ /* 0x000fc8000ff1e0ff */
[----:B------:R-:W-:Y:S02]  /*0bb0*/  UIADD3.X UR14, UPT, UPT, UR5, UR14, URZ, UP0, !UPT ;  /* 0x0000000e050e7290 */ /* 0x000fe400087fe4ff */
[----:B------:R-:W-:Y:S02]  /*0bc0*/  ULEA UR10, UP0, UR21, UR10, 0xb ;  /* 0x0000000a150a7291 */ /* 0x000fe4000f8058ff */
[----:B-----5:R-:W-:Y:S02]  /*0bd0*/  UIADD3 UR15, UP1, UPT, -UR13, UR16, URZ ;  /* 0x000000100d0f7290 */ /* 0x020fe4000ff3e1ff */
[----:B------:R-:W-:Y:S02]  /*0be0*/  UIADD3.X UR5, UPT, UPT, URZ, UR5, URZ, UP0, !UPT ;  /* 0x00000005ff057290 */ /* 0x000fe400087fe4ff */
[----:B------:R-:W-:Y:S02]  /*0bf0*/  UIADD3.X UR4, UPT, UPT, ~UR14, UR17, URZ, UP1, !UPT ;  /* 0x000000110e047290 */ /* 0x000fe40008ffe5ff */
[----:B------:R-:W-:-:S02]  /*0c00*/  UISETP.GE.U32.AND UP1, UPT, UR15, 0x800, UPT ;  /* 0x000008000f00788c */ /* 0x000fc4000bf26070 */
[----:B------:R-:W-:Y:S02]  /*0c10*/  UISETP.GE.U32.AND UP0, UPT, UR10, UR11, UPT ;  /* 0x0000000b0a00728c */ /* 0x000fe4000bf06070 */
[----:B------:R-:W-:Y:S02]  /*0c20*/  UISETP.GE.U32.AND.EX UP1, UPT, UR4, URZ, UPT, UP1 ;  /* 0x000000ff0400728c */ /* 0x000fe4000bf26110 */
[----:B------:R-:W-:-:S07]  /*0c30*/  UISETP.GE.U32.AND.EX UP0, UPT, UR5, UR12, UPT, UP0 ;  /* 0x0000000c0500728c */ /* 0x000fce000bf06100 */
[----:B012---:R-:W-:Y:S05]  /*0c40*/  BRA.U !UP1, `(.L_x_144) ;  /* 0x0000000109587547 */ /* 0x007fea000b800000 */
[----:B------:R-:W4:Y:S01]  /*0c50*/  LDCU.64 UR16, c[0x0][0x388] ;  /* 0x00007100ff1077ac */ /* 0x000f220008000a00 */
[----:B0-23--:R-:W-:-:S05]  /*0c60*/  IADD3 R0, P0, PT, R18, UR13, RZ ;  /* 0x0000000d12007c10 */ /* 0x00dfca000ff1e0ff */
[----:B-1----:R-:W-:Y:S01]  /*0c70*/  IMAD.X R3, RZ, RZ, UR14, P0 ;  /* 0x0000000eff037e24 */ /* 0x002fe200080e06ff */
[----:B----4-:R-:W-:-:S04]  /*0c80*/  LEA R14, P0, R0, UR16, 0x2 ;  /* 0x00000010000e7c11 */ /* 0x010fc8000f8010ff */
        /* <DEDUP_REMOVED lines=18> */
.L_x_144:
[C---:B------:R-:W-:Y:S01]  /*0db0*/  ISETP.GE.AND P5, PT, R18.reuse, UR15, PT ;  /* 0x0000000f12007c0c */ /* 0x040fe2000bfa6270 */
[----:B------:R-:W4:Y:S01]  /*0dc0*/  LDCU.64 UR16, c[0x0][0x388] ;  /* 0x00007100ff1077ac */ /* 0x000f220008000a00 */
[----:B0-23--:R-:W-:Y:S01]  /*0dd0*/  IADD3 R0, P0, PT, R18, UR13, RZ ;  /* 0x0000000d12007c10 */ /* 0x00dfe2000ff1e0ff */
[----:B------:R-:W-:Y:S01]  /*0de0*/  IMAD.MOV.U32 R17, RZ, RZ, -0x1 ;  /* 0xffffffffff117424 */ /* 0x000fe200078e00ff */
[----:B------:R-:W0:Y:S01]  /*0df0*/  S2R R18, SR_TID.X ;  /* 0x0000000000127919 */ /* 0x000e220000002100 */
[----:B------:R-:W-:Y:S01]  /*0e00*/  ISETP.GE.AND P2, PT, R19, UR15, PT ;  /* 0x0000000f13007c0c */ /* 0x000fe2000bf46270 */
[----:B------:R-:W-:Y:S01]  /*0e10*/  IMAD.MOV.U32 R16, RZ, RZ, -0x1 ;  /* 0xffffffffff107424 */ /* 0x000fe200078e00ff */
[----:B-1----:R-:W-:Y:S02]  /*0e20*/  IADD3.X R3, PT, PT, RZ, UR14, RZ, P0, !PT ;  /* 0x0000000eff037c10 */ /* 0x002fe400087fe4ff */
[----:B------:R-:W-:Y:S02]  /*0e30*/  ISETP.GE.AND P3, PT, R20, UR15, PT ;  /* 0x0000000f14007c0c */ /* 0x000fe4000bf66270 */
[----:B------:R-:W-:-:S02]  /*0e40*/  ISETP.GE.AND P4, PT, R21, UR15, PT ;  /* 0x0000000f15007c0c */ /* 0x000fc4000bf86270 */
[----:B----4-:R-:W-:-:S04]  /*0e50*/  LEA R14, P0, R0, UR16, 0x2 ;  /* 0x00000010000e7c11 */ /* 0x010fc8000f8010ff */
[----:B------:R-:W-:Y:S01]  /*0e60*/  LEA.HI.X R15, R0, UR17, R3, 0x2, P0 ;  /* 0x00000011000f7c11 */ /* 0x000fe200080f1403 */
[----:B------:R-:W-:Y:S02]  /*0e70*/  IMAD.MOV.U32 R13, RZ, RZ, -0x1 ;  /* 0xffffffffff0d7424 */ /* 0x000fe400078e00ff */
[----:B------:R-:W-:Y:S02]  /*0e80*/  IMAD.MOV.U32 R12, RZ, RZ, -0x1 ;  /* 0xffffffffff0c7424 */ /* 0x000fe400078e00ff */
[----:B------:R1:W5:Y:S01]  /*0e90*/  @!P5 LDG.E R17, desc[UR18][R14.64] ;  /* 0x000000120e11d981 */ /* 0x000362000c1e1900 */
[----:B------:R-:W-:-:S03]  /*0ea0*/  ISETP.GE.AND P5, PT, R22, UR15, PT ;  /* 0x0000000f16007c0c */ /* 0x000fc6000bfa6270 */
[----:B------:R1:W5:Y:S01]  /*0eb0*/  @!P2 LDG.E R16, desc[UR18][R14.64+0x200] ;  /* 0x000200120e10a981 */ /* 0x000362000c1e1900 */
[C---:B0-----:R-:W-:Y:S01]  /*0ec0*/  LOP3.LUT R0, R18.reuse, 0x400, RZ, 0xfc, !PT ;  /* 0x0000040012007812 */ /* 0x041fe200078efcff */
[----:B------:R-:W-:Y:S01]  /*0ed0*/  VIADD R2, R18, 0x380 ;  /* 0x0000038012027836 */ /* 0x000fe20000000000 */
[----:B------:R-:W-:Y:S01]  /*0ee0*/  ISETP.GE.AND P2, PT, R23, UR15, PT ;  /* 0x0000000f17007c0c */ /* 0x000fe2000bf46270 */
[----:B------:R1:W5:Y:S01]  /*0ef0*/  @!P3 LDG.E R13, desc[UR18][R14.64+0x400] ;  /* 0x000400120e0db981 */ /* 0x000362000c1e1900 */
[----:B------:R-:W-:Y:S01]  /*0f00*/  ISETP.GE.AND P1, PT, R0, UR15, PT ;  /* 0x0000000f00007c0c */ /* 0x000fe2000bf26270 */
[----:B------:R-:W-:Y:S01]  /*0f10*/  VIADD R0, R18, 0x480 ;  /* 0x0000048012007836 */ /* 0x000fe20000000000 */
[----:B------:R-:W-:Y:S01]  /*0f20*/  ISETP.GE.AND P0, PT, R2, UR15, PT ;  /* 0x0000000f02007c0c */ /* 0x000fe2000bf06270 */
[----:B------:R1:W5:Y:S01]  /*0f30*/  @!P4 LDG.E R12, desc[UR18][R14.64+0x600] ;  /* 0x000600120e0cc981 */ /* 0x000362000c1e1900 */
[----:B------:R-:W-:Y:S01]  /*0f40*/  ISETP.GE.AND P3, PT, R24, UR15, PT ;  /* 0x0000000f18007c0c */ /* 0x000fe2000bf66270 */
[----:B------:R-:W-:Y:S01]  /*0f50*/  IMAD.MOV.U32 R10, RZ, RZ, -0x1 ;  /* 0xffffffffff0a7424 */ /* 0x000fe200078e00ff */
[----:B------:R-:W-:-:S02]  /*0f60*/  ISETP.GE.AND P4, PT, R0, UR15, PT ;  /* 0x0000000f00007c0c */ /* 0x000fc4000bf86270 */
[----:B------:R-:W-:Y:S01]  /*0f70*/  MOV R11, 0xffffffff ;  /* 0xffffffff000b7802 */ /* 0x000fe20000000f00 */
[C---:B------:R-:W-:Y:S02]  /*0f80*/  VIADD R0, R18.reuse, 0x580 ;  /* 0x0000058012007836 */ /* 0x040fe40000000000 */
[----:B------:R-:W-:Y:S01]  /*0f90*/  VIADD R2, R18, 0x600 ;  /* 0x0000060012027836 */ /* 0x000fe20000000000 */
[----:B------:R1:W5:Y:S01]  /*0fa0*/  @!P2 LDG.E R10, desc[UR18][R14.64+0xa00] ;  /* 0x000a00120e0aa981 */ /* 0x000362000c1e1900 */
[----:B------:R-:W-:Y:S01]  /*0fb0*/  IMAD.MOV.U32 R9, RZ, RZ, -0x1 ;  /* 0xffffffffff097424 */ /* 0x000fe200078e00ff */
[----:B------:R-:W-:Y:S01]  /*0fc0*/  MOV R7, 0xffffffff ;  /* 0xffffffff00077802 */ /* 0x000fe20000000f00 */
[----:B------:R-:W-:Y:S01]  /*0fd0*/  IMAD.MOV.U32 R8, RZ, RZ, -0x1 ;  /* 0xffffffffff087424 */ /* 0x000fe200078e00ff */
[----:B------:R1:W5:Y:S01]  /*0fe0*/  @!P5 LDG.E R11, desc[UR18][R14.64+0x800] ;  /* 0x000800120e0bd981 */ /* 0x000362000c1e1900 */
[----:B------:R-:W-:Y:S01]  /*0ff0*/  IMAD.MOV.U32 R6, RZ, RZ, -0x1 ;  /* 0xffffffffff067424 */ /* 0x000fe200078e00ff */
[----:B------:R-:W-:Y:S01]  /*1000*/  ISETP.GE.AND P5, PT, R0, UR15, PT ;  /* 0x0000000f00007c0c */ /* 0x000fe2000bfa6270 */
[----:B------:R-:W-:Y:S01]  /*1010*/  VIADD R0, R18, 0x680 ;  /* 0x0000068012007836 */ /* 0x000fe20000000000 */
[----:B------:R-:W-:Y:S01]  /*1020*/  ISETP.GE.AND P2, PT, R2, UR15, PT ;  /* 0x0000000f02007c0c */ /* 0x000fe2000bf46270 */
[----:B------:R-:W-:Y:S01]  /*1030*/  VIADD R2, R18, 0x700 ;  /* 0x0000070012027836 */ /* 0x000fe20000000000 */
[----:B------:R1:W5:Y:S01]  /*1040*/  @!P3 LDG.E R9, desc[UR18][R14.64+0xc00] ;  /* 0x000c00120e09b981 */ /* 0x000362000c1e1900 */
[----:B------:R-:W-:-:S03]  /*1050*/  ISETP.GE.AND P3, PT, R25, UR15, PT ;  /* 0x0000000f19007c0c */ /* 0x000fc6000bf66270 */
[----:B------:R1:W5:Y:S01]  /*1060*/  @!P0 LDG.E R8, desc[UR18][R14.64+0xe00] ;  /* 0x000e00120e088981 */ /* 0x000362000c1e1900 */
[----:B------:R-:W-:-:S03]  /*1070*/  ISETP.GE.AND P0, PT, R0, UR15, PT ;  /* 0x0000000f00007c0c */ /* 0x000fc6000bf06270 */
[----:B------:R1:W5:Y:S01]  /*1080*/  @!P1 LDG.E R7, desc[UR18][R14.64+0x1000] ;  /* 0x001000120e079981 */ /* 0x000362000c1e1900 */
[----:B------:R-:W-:-:S03]  /*1090*/  ISETP.GE.AND P1, PT, R2, UR15, PT ;  /* 0x0000000f02007c0c */ /* 0x000fc6000bf26270 */
[----:B------:R1:W5:Y:S01]  /*10a0*/  @!P4 LDG.E R6, desc[UR18][R14.64+0x1200] ;  /* 0x001200120e06c981 */ /* 0x000362000c1e1900 */
[----:B------:R-:W-:Y:S01]  /*10b0*/  ISETP.GE.AND P4, PT, R26, UR15, PT ;  /* 0x0000000f1a007c0c */ /* 0x000fe2000bf86270 */
[----:B------:R-:W-:Y:S01]  /*10c0*/  IMAD.MOV.U32 R5, RZ, RZ, -0x1 ;  /* 0xffffffffff057424 */ /* 0x000fe200078e00ff */
[----:B------:R-:W-:Y:S01]  /*10d0*/  MOV R0, 0xffffffff ;  /* 0xffffffff00007802 */ /* 0x000fe20000000f00 */
[----:B------:R-:W-:Y:S02]  /*10e0*/  IMAD.MOV.U32 R4, RZ, RZ, -0x1 ;  /* 0xffffffffff047424 */ /* 0x000fe400078e00ff */
        /* <DEDUP_REMOVED lines=9> */
.L_x_145:
[----:B------:R-:W2:Y:S02]  /*1180*/  LDCU.64 UR16, c[0x0][0x398] ;  /* 0x00007300ff1077ac */ /* 0x000ea40008000a00 */
[----:B--2---:R-:W-:-:S09]  /*1190*/  UISETP.GT.AND UP1, UPT, UR17, UR16, UPT ;  /* 0x000000101100728c */ /* 0x004fd2000bf24270 */
[----:B------:R-:W-:Y:S05]  /*11a0*/  BRA.U !UP1, `(.L_x_146) ;  /* 0x00000005093c7547 */ /* 0x000fea000b800000 */
[----:B------:R-:W2:Y:S01]  /*11b0*/  S2UR UR13, SR_CgaCtaId ;  /* 0x00000000000d79c3 */ /* 0x000ea20000008800 */
[----:B------:R-:W-:Y:S01]  /*11c0*/  UMOV UR4, 0x400 ;  /* 0x0000040000047882 */ /* 0x000fe20000000000 */
[----:B------:R-:W3:Y:S01]  /*11d0*/  LDCU UR14, c[0x0][0x398] ;  /* 0x00007300ff0e77ac */ /* 0x000ee20008000800 */
[----:B--2---:R-:W-:-:S03]  /*11e0*/  ULEA UR13, UR13, UR4, 0x18 ;  /* 0x000000040d0d7291 */ /* 0x004fc6000f8ec0ff */
[----:B---3--:R-:W-:-:S09]  /*11f0*/  UMOV UR4, URZ ;  /* 0x000000ff00047c82 */ /* 0x008fd20008000000 */
.L_x_147:
[----:B012---:R-:W-:Y:S01]  /*1200*/  IMAD R14, RZ, RZ, -UR14 ;  /* 0x8000000eff0e7e24 */ /* 0x007fe2000f8e02ff */
[----:B------:R-:W-:Y:S01]  /*1210*/  ULEA UR15, UR4, UR13, 0xa ;  /* 0x0000000d040f7291 */ /* 0x000fe2000f8e50ff */
[----:B------:R-:W-:Y:S01]  /*1220*/  IMAD.U32 R15, RZ, RZ, UR17 ;  /* 0x00000011ff0f7e24 */ /* 0x000fe2000f8e00ff */
[----:B------:R-:W-:-:S04]  /*1230*/  UIADD3 UR4, UPT, UPT, UR4, 0x1, URZ ;  /* 0x0000000104047890 */ /* 0x000fc8000fffe0ff */
[----:B------:R-:W-:Y:S01]  /*1240*/  VIADDMNMX R14, R14, R15, 0x8, PT ;  /* 0x000000080e0e7446 */ /* 0x000fe2000380010f */
[----:B------:R-:W-:-:S05]  /*1250*/  IMAD.MOV.U32 R15, RZ, RZ, -0x1 ;  /* 0xffffffffff0f7424 */ /* 0x000fca00078e00ff */
[----:B------:R-:W-:Y:S02]  /*1260*/  SHF.L.U32 R14, R15, R14, RZ ;  /* 0x0000000e0f0e7219 */ /* 0x000fe400000006ff */
[----:B-----5:R-:W-:-:S04]  /*1270*/  SHF.R.U32.HI R15, RZ, UR14, R17 ;  /* 0x0000000eff0f7c19 */ /* 0x020fc80008011611 */
[----:B------:R-:W-:-:S04]  /*1280*/  LOP3.LUT R15, R15, R14, RZ, 0x30, !PT ;  /* 0x0000000e0f0f7212 */ /* 0x000fc800078e30ff */
[----:B------:R-:W-:-:S05]  /*1290*/  LEA R15, R15, UR15, 0x2 ;  /* 0x0000000f0f0f7c11 */ /* 0x000fca000f8e10ff */
[----:B------:R0:W-:Y:S02]  /*12a0*/  ATOMS.POPC.INC.32 RZ, [R15+URZ] ;  /* 0x000000000fff7f8c */ /* 0x0001e4000d8000ff */
[----:B0-----:R-:W-:-:S04]  /*12b0*/  SHF.R.U32.HI R15, RZ, UR14, R16 ;  /* 0x0000000eff0f7c19 */ /* 0x001fc80008011610 */
        /* <DEDUP_REMOVED lines=55> */
[----:B0-----:R-:W-:Y:S01]  /*1630*/  SHF.R.U32.HI R15, RZ, UR14, R29 ;  /* 0x0000000eff0f7c19 */ /* 0x001fe2000801161d */
[----:B------:R-:W-:-:S03]  /*1640*/  UIADD3 UR14, UPT, UPT, UR14, 0x8, URZ ;  /* 0x000000080e0e7890 */ /* 0x000fc6000fffe0ff */
[----:B------:R-:W-:Y:S01]  /*1650*/  LOP3.LUT R14, R15, R14, RZ, 0x30, !PT ;  /* 0x0000000e0f0e7212 */ /* 0x000fe200078e30ff */
[----:B------:R-:W-:-:S03]  /*1660*/  UISETP.GE.AND UP1, UPT, UR14, UR17, UPT ;  /* 0x000000110e00728c */ /* 0x000fc6000bf26270 */
[----:B------:R-:W-:-:S05]  /*1670*/  LEA R14, R14, UR15, 0x2 ;  /* 0x0000000f0e0e7c11 */ /* 0x000fca000f8e10ff */
[----:B------:R2:W-:Y:S01]  /*1680*/  ATOMS.POPC.INC.32 RZ, [R14+URZ] ;  /* 0x000000000eff7f8c */ /* 0x0005e2000d8000ff */
[----:B------:R-:W-:Y:S05]  /*1690*/  BRA.U !UP1, `(.L_x_147) ;  /* 0xfffffff909d87547 */ /* 0x000fea000b83ffff */
.L_x_146:
[----:B------:R-:W-:Y:S05]  /*16a0*/  BRA.U !UP0, `(.L_x_148) ;  /* 0xfffffff508307547 */ /* 0x000fea000b83ffff */
.L_x_143:
[----:B------:R-:W-:Y:S01]  /*16b0*/  BAR.SYNC.DEFER_BLOCKING 0x0 ;  /* 0x0000000000007b1d */ /* 0x000fe20000010000 */
[----:B------:R-:W-:-:S05]  /*16c0*/  ISETP.NE.AND P0, PT, R28, RZ, PT ;  /* 0x000000ff1c00720c */ /* 0x000fca0003f05270 */
[----:B------:R-:W-:Y:S08]  /*16d0*/  BSSY.RECONVERGENT B0, `(.L_x_149) ;  /* 0x000016e000007945 */ /* 0x000ff00003800200 */
[----:B------:R-:W-:Y:S05]  /*16e0*/  @P0 BRA `(.L_x_150) ;  /* 0x0000001400b00947 */ /* 0x000fea0003800000 */
[----:B012345:R-:W0:Y:S01]  /*16f0*/  LDC.64 R2, c[0x0][0x398] ;  /* 0x0000e600ff027b82 */ /* 0x03fe220000000a00 */
[----:B------:R-:W-:Y:S01]  /*1700*/  IMAD.MOV.U32 R7, RZ, RZ, RZ ;  /* 0x000000ffff077224 */ /* 0x000fe200078e00ff */
[----:B0-----:R-:W-:-:S04]  /*1710*/  IADD3 R2, PT, PT, R3, 0x7, -R2 ;  /* 0x0000000703027810 */ /* 0x001fc80007ffe802 */
[----:B------:R-:W-:-:S04]  /*1720*/  SHF.R.S32.HI R3, RZ, 0x1f, R2 ;  /* 0x0000001fff037819 */ /* 0x000fc80000011402 */
[----:B------:R-:W-:-:S04]  /*1730*/  LEA.HI R0, R3, R2, RZ, 0x3 ;  /* 0x0000000203007211 */ /* 0x000fc800078f18ff */
[----:B------:R-:W-:-:S04]  /*1740*/  SHF.R.S32.HI R0, RZ, 0x3, R0 ;  /* 0x00000003ff007819 */ /* 0x000fc80000011400 */
[C---:B------:R-:W-:Y:S01]  /*1750*/  LOP3.LUT R9, R0.reuse, 0xffffff8, RZ, 0xc0, !PT ;  /* 0x0ffffff800097812 */ /* 0x040fe200078ec0ff */
[----:B------:R-:W-:-:S05]  /*1760*/  VIADD R8, R0, 0xffffffff ;  /* 0xffffffff00087836 */ /* 0x000fca0000000000 */
[----:B------:R-:W-:-:S13]  /*1770*/  ISETP.GE.U32.AND P0, PT, R8, 0x7, PT ;  /* 0x000000070800780c */ /* 0x000fda0003f06070 */
[----:B------:R-:W-:Y:S05]  /*1780*/  @!P0 BRA `(.L_x_151) ;  /* 0x00000004006c8947 */ /* 0x000fea0003800000 */
[----:B------:R-:W0:Y:S01]  /*1790*/  LDC.64 R2, c[0x0][0x380] ;  /* 0x0000e000ff027b82 */ /* 0x000e220000000a00 */
[----:B------:R-:W-:-:S07]  /*17a0*/  HFMA2 R11, -RZ, RZ, 0, 0 ;  /* 0x00000000ff0b7431 */ /* 0x000fce00000001ff */
.L_x_168:
[----:B------:R-:W-:Y:S01]  /*17b0*/  IMAD R29, R11, 0x400, R27 ;  /* 0x000004000b1d7824 */ /* 0x000fe200078e021b */
[----:B------:R-:W-:Y:S04]  /*17c0*/  BSSY.RECONVERGENT B1, `(.L_x_152) ;  /* 0x000000a000017945 */ /* 0x000fe80003800200 */
[----:B01234-:R-:W1:Y:S04]  /*17d0*/  LDS R4, [R29] ;  /* 0x000000001d047984 */ /* 0x01fe680000000800 */
[----:B------:R2:W3:Y:S04]  /*17e0*/  LDS R17, [R29+0x400] ;  /* 0x000400001d117984 */ /* 0x0004e80000000800 */
[----:B------:R2:W4:Y:S01]  /*17f0*/  LDS R15, [R29+0x800] ;  /* 0x000800001d0f7984 */ /* 0x0005220000000800 */
[----:B-1----:R-:W-:-:S13]  /*1800*/  ISETP.NE.AND P0, PT, R4, RZ, PT ;  /* 0x000000ff0400720c */ /* 0x002fda0003f05270 */
[----:B--234-:R-:W-:Y:S05]  /*1810*/  @!P0 BRA `(.L_x_153) ;  /* 0x0000000000108947 */ /* 0x01cfea0003800000 */
[----:B------:R-:W-:Y:S02]  /*1820*/  IMAD R7, R11, 0x100, R18 ;  /* 0x000001000b077824 */ /* 0x000fe400078e0212 */
[----:B------:R-:W-:Y:S02]  /*1830*/  IMAD.MOV.U32 R5, RZ, RZ, RZ ;  /* 0x000000ffff057224 */ /* 0x000fe400078e00ff */
[----:B0-----:R-:W-:-:S05]  /*1840*/  IMAD.WIDE.U32 R6, R7, 0x8, R2 ;  /* 0x0000000807067825 */ /* 0x001fca00078e0002 */
[----:B------:R1:W-:Y:S02]  /*1850*/  REDG.E.ADD.64.STRONG.GPU desc[UR18][R6.64], R4 ;  /* 0x000000040600798e */ /* 0x0003e4000c12e512 */
.L_x_153:
[----:B------:R-:W-:Y:S05]  /*1860*/  BSYNC.RECONVERGENT B1 ;  /* 0x0000000000017941 */ /* 0x000fea0003800200 */
.L_x_152:
[----:B------:R-:W2:Y:S01]  /*1870*/  LDS R10, [R29+0xc00] ;  /* 0x000c00001d0a7984 */ /* 0x000ea20000000800 */
[----:B------:R-:W-:Y:S01]  /*1880*/  ISETP.NE.AND P6, PT, R17, RZ, PT ;  /* 0x000000ff1100720c */ /* 0x000fe20003fc5270 */
[----:B------:R-:W-:Y:S01]  /*1890*/  BSSY.RECONVERGENT B1, `(.L_x_154) ;  /* 0x0000012000017945 */ /* 0x000fe20003800200 */
[----:B------:R-:W-:Y:S01]  /*18a0*/  ISETP.NE.AND P0, PT, R15, RZ, PT ;  /* 0x000000ff0f00720c */ /* 0x000fe20003f05270 */
[----:B------:R-:W3:Y:S04]  /*18b0*/  LDS R12, [R29+0x1000] ;  /* 0x001000001d0c7984 */ /* 0x000ee80000000800 */
[----:B------:R-:W4:Y:S04]  /*18c0*/  LDS R14, [R29+0x1400] ;  /* 0x001400001d0e7984 */ /* 0x000f280000000800 */
[----:B------:R-:W5:Y:S04]  /*18d0*/  LDS R16, [R29+0x1800] ;  /* 0x001800001d107984 */ /* 0x000f680000000800 */
[----:B------:R-:W0:Y:S01]  /*18e0*/  LDS R13, [R29+0x1c00] ;  /* 0x001c00001d0d7984 */ /* 0x000e220000000800 */
[----:B--2---:R-:W-:-:S02]  /*18f0*/  ISETP.NE.AND P1, PT, R10, RZ, PT ;  /* 0x000000ff0a00720c */ /* 0x004fc40003f25270 */
[----:B---3--:R-:W-:Y:S02]  /*1900*/  ISETP.NE.AND P2, PT, R12, RZ, PT ;  /* 0x000000ff0c00720c */ /* 0x008fe40003f45270 */
[----:B----4-:R-:W-:Y:S02]  /*1910*/  ISETP.NE.AND P3, PT, R14, RZ, PT ;  /* 0x000000ff0e00720c */ /* 0x010fe40003f65270 */
[----:B-----5:R-:W-:Y:S02]  /*1920*/  ISETP.NE.AND P4, PT, R16, RZ, PT ;  /* 0x000000ff1000720c */ /* 0x020fe40003f85270 */
[----:B0-----:R-:W-:Y:S01]  /*1930*/  ISETP.NE.AND P5, PT, R13, RZ, PT ;  /* 0x000000ff0d00720c */ /* 0x001fe20003fa5270 */
[----:B------:R-:W-:-:S12]  /*1940*/  @!P6 BRA `(.L_x_155) ;  /* 0x000000000018e947 */ /* 0x000fd80003800000 */
[----:B-1----:R-:W-:Y:S01]  /*1950*/  IMAD R7, R11, 0x100, R18 ;  /* 0x000001000b077824 */ /* 0x002fe200078e0212 */
[----:B------:R-:W-:Y:S01]  /*1960*/  MOV R5, RZ ;  /* 0x000000ff00057202 */ /* 0x000fe20000000f00 */
[----:B------:R-:W-:Y:S02]  /*1970*/  IMAD.MOV.U32 R4, RZ, RZ, R17 ;  /* 0x000000ffff047224 */ /* 0x000fe400078e0011 */
[----:B------:R-:W-:-:S04]  /*1980*/  VIADD R7, R7, 0x100 ;  /* 0x0000010007077836 */ /* 0x000fc80000000000 */
[----:B------:R-:W-:-:S05]  /*1990*/  IMAD.WIDE.U32 R6, R7, 0x8, R2 ;  /* 0x0000000807067825 */ /* 0x000fca00078e0002 */
[----:B------:R0:W-:Y:S02]  /*19a0*/  REDG.E.ADD.64.STRONG.GPU desc[UR18][R6.64], R4 ;  /* 0x000000040600798e */ /* 0x0001e4000c12e512 */
.L_x_155:
[----:B------:R-:W-:Y:S05]  /*19b0*/  BSYNC.RECONVERGENT B1 ;  /* 0x0000000000017941 */ /* 0x000fea0003800200 */
.L_x_154:
[----:B------:R-:W-:Y:S04]  /*19c0*/  BSSY.RECONVERGENT B1, `(.L_x_156) ;  /* 0x0000008000017945 */ /* 0x000fe80003800200 */
[----:B------:R-:W-:Y:S05]  /*19d0*/  @!P0 BRA `(.L_x_157) ;  /* 0x0000000000188947 */ /* 0x000fea0003800000 */
[----:B01----:R-:W-:Y:S02]  /*19e0*/  IMAD R5, R11, 0x100, R18 ;  /* 0x000001000b057824 */ /* 0x003fe400078e0212 */
[----:B------:R-:W-:Y:S02]  /*19f0*/  IMAD.MOV.U32 R6, RZ, RZ, R15 ;  /* 0x000000ffff067224 */ /* 0x000fe400078e000f */
[----:B------:R-:W-:Y:S02]  /*1a00*/  VIADD R5, R5, 0x200 ;  /* 0x0000020005057836 */ /* 0x000fe40000000000 */
[----:B------:R-:W-:Y:S02]  /*1a10*/  IMAD.MOV.U32 R7, RZ, RZ, RZ ;  /* 0x000000ffff077224 */ /* 0x000fe400078e00ff */
[----:B------:R-:W-:-:S05]  /*1a20*/  IMAD.WIDE.U32 R4, R5, 0x8, R2 ;  /* 0x0000000805047825 */ /* 0x000fca00078e0002 */
[----:B------:R2:W-:Y:S02]  /*1a30*/  REDG.E.ADD.64.STRONG.GPU desc[UR18][R4.64], R6 ;  /* 0x000000060400798e */ /* 0x0005e4000c12e512 */
.L_x_157:
[----:B------:R-:W-:Y:S05]  /*1a40*/  BSYNC.RECONVERGENT B1 ;  /* 0x0000000000017941 */ /* 0x000fea0003800200 */
.L_x_156:
[----:B------:R-:W-:Y:S04]  /*1a50*/  BSSY.RECONVERGENT B1, `(.L_x_158) ;  /* 0x0000008000017945 */ /* 0x000fe80003800200 */
[----:B------:R-:W-:Y:S05]  /*1a60*/  @!P1 BRA `(.L_x_159) ;  /* 0x0000000000189947 */ /* 0x000fea0003800000 */
[----:B012---:R-:W-:Y:S01]  /*1a70*/  IMAD R5, R11, 0x100, R18 ;  /* 0x000001000b057824 */ /* 0x007fe200078e0212 */
[----:B------:R-:W-:Y:S01]  /*1a80*/  MOV R6, R10 ;  /* 0x0000000a00067202 */ /* 0x000fe20000000f00 */
[----:B------:R-:W-:Y:S02]  /*1a90*/  IMAD.MOV.U32 R7, RZ, RZ, RZ ;  /* 0x000000ffff077224 */ /* 0x000fe400078e00ff */
[----:B------:R-:W-:-:S04]  /*1aa0*/  VIADD R5, R5, 0x300 ;  /* 0x0000030005057836 */ /* 0x000fc80000000000 */
[----:B------:R-:W-:-:S05]  /*1ab0*/  IMAD.WIDE.U32 R4, R5, 0x8, R2 ;  /* 0x0000000805047825 */ /* 0x000fca00078e0002 */
[----:B------:R3:W-:Y:S02]  /*1ac0*/  REDG.E.ADD.64.STRONG.GPU desc[UR18][R4.64], R6 ;  /* 0x000000060400798e */ /* 0x0007e4000c12e512 */
.L_x_159:
[----:B------:R-:W-:Y:S05]  /*1ad0*/  BSYNC.RECONVERGENT B1 ;  /* 0x0000000000017941 */ /* 0x000fea0003800200 */
.L_x_158:
[----:B------:R-:W-:Y:S04]  /*1ae0*/  BSSY.RECONVERGENT B1, `(.L_x_160) ;  /* 0x0000008000017945 */ /* 0x000fe80003800200 */
[----:B------:R-:W-:Y:S05]  /*1af0*/  @!P2 BRA `(.L_x_161) ;  /* 0x000000000018a947 */ /* 0x000fea0003800000 */
[----:B0123--:R-:W-:Y:S02]  /*1b00*/  IMAD R5, R11, 0x100, R18 ;  /* 0x000001000b057824 */ /* 0x00ffe400078e0212 */
[----:B------:R-:W-:Y:S02]  /*1b10*/  IMAD.MOV.U32 R6, RZ, RZ, R12 ;  /* 0x000000ffff067224 */ /* 0x000fe400078e000c */
[----:B------:R-:W-:Y:S02]  /*1b20*/  VIADD R5, R5, 0x400 ;  /* 0x0000040005057836 */ /* 0x000fe40000000000 */
[----:B------:R-:W-:Y:S02]  /*1b30*/  IMAD.MOV.U32 R7, RZ, RZ, RZ ;  /* 0x000000ffff077224 */ /* 0x000fe400078e00ff */
[----:B------:R-:W-:-:S05]  /*1b40*/  IMAD.WIDE.U32 R4, R5, 0x8, R2 ;  /* 0x0000000805047825 */ /* 0x000fca00078e0002 */
[----:B------:R4:W-:Y:S02]  /*1b50*/  REDG.E.ADD.64.STRONG.GPU desc[UR18][R4.64], R6 ;  /* 0x000000060400798e */ /* 0x0009e4000c12e512 */
.L_x_161:
[----:B------:R-:W-:Y:S05]  /*1b60*/  BSYNC.RECONVERGENT B1 ;  /* 0x0000000000017941 */ /* 0x000fea0003800200 */
.L_x_160:
[----:B------:R-:W-:Y:S04]  /*1b70*/  BSSY.RECONVERGENT B1, `(.L_x_162) ;  /* 0x0000007000017945 */ /* 0x000fe80003800200 */
[----:B------:R-:W-:Y:S05]  /*1b80*/  @!P3 BRA `(.L_x_163) ;  /* 0x000000000014b947 */ /* 0x000fea0003800000 */
[----:B01234-:R-:W-:Y:S02]  /*1b90*/  IMAD R5, R11, 0x100, R18 ;  /* 0x000001000b057824 */ /* 0x01ffe400078e0212 */
[----:B------:R-:W-:-:S03]  /*1ba0*/  IMAD.MOV.U32 R15, RZ, RZ, RZ ;  /* 0x000000ffff0f7224 */ /* 0x000fc600078e00ff */
[----:B------:R-:W-:-:S05]  /*1bb0*/  IADD3 R5, PT, PT, R5, 0x500, RZ ;  /* 0x0000050005057810 */ /* 0x000fca0007ffe0ff */
[----:B------:R-:W-:-:S05]  /*1bc0*/  IMAD.WIDE.U32 R4, R5, 0x8, R2 ;  /* 0x0000000805047825 */ /* 0x000fca00078e0002 */
[----:B------:R0:W-:Y:S02]  /*1bd0*/  REDG.E.ADD.64.STRONG.GPU desc[UR18][R4.64], R14 ;  /* 0x0000000e0400798e */ /* 0x0001e4000c12e512 */
.L_x_163:
[----:B------:R-:W-:Y:S05]  /*1be0*/  BSYNC.RECONVERGENT B1 ;  /* 0x0000000000017941 */ /* 0x000fea0003800200 */
.L_x_162:
[----:B------:R-:W-:Y:S04]  /*1bf0*/  BSSY.RECONVERGENT B1, `(.L_x_164) ;  /* 0x0000007000017945 */ /* 0x000fe80003800200 */
[----:B------:R-:W-:Y:S05]  /*1c00*/  @!P4 BRA `(.L_x_165) ;  /* 0x000000000014c947 */ /* 0x000fea0003800000 */
[----:B01234-:R-:W-:Y:S02]  /*1c10*/  IMAD R5, R11, 0x100, R18 ;  /* 0x000001000b057824 */ /* 0x01ffe400078e0212 */
[----:B------:R-:W-:Y:S02]  /*1c20*/  IMAD.MOV.U32 R17, RZ, RZ, RZ ;  /* 0x000000ffff117224 */ /* 0x000fe400078e00ff */
[----:B------:R-:W-:-:S04]  /*1c30*/  VIADD R5, R5, 0x600 ;  /* 0x0000060005057836 */ /* 0x000fc80000000000 */
[----:B------:R-:W-:-:S05]  /*1c40*/  IMAD.WIDE.U32 R4, R5, 0x8, R2 ;  /* 0x0000000805047825 */ /* 0x000fca00078e0002 */
[----:B------:R0:W-:Y:S02]  /*1c50*/  REDG.E.ADD.64.STRONG.GPU desc[UR18][R4.64], R16 ;  /* 0x000000100400798e */ /* 0x0001e4000c12e512 */
.L_x_165:
[----:B------:R-:W-:Y:S05]  /*1c60*/  BSYNC.RECONVERGENT B1 ;  /* 0x0000000000017941 */ /* 0x000fea0003800200 */
.L_x_164:
[----:B------:R-:W-:Y:S04]  /*1c70*/  BSSY.RECONVERGENT B1, `(.L_x_166) ;  /* 0x0000008000017945 */ /* 0x000fe80003800200 */
[----:B------:R-:W-:Y:S05]  /*1c80*/  @!P5 BRA `(.L_x_167) ;  /* 0x000000000018d947 */ /* 0x000fea0003800000 */
[----:B01234-:R-:W-:Y:S01]  /*1c90*/  IMAD R5, R11, 0x100, R18 ;  /* 0x000001000b057824 */ /* 0x01ffe200078e0212 */
[----:B------:R-:W-:Y:S01]  /*1ca0*/  MOV R6, R13 ;  /* 0x0000000d00067202 */ /* 0x000fe20000000f00 */
[----:B------:R-:W-:Y:S02]  /*1cb0*/  IMAD.MOV.U32 R7, RZ, RZ, RZ ;  /* 0x000000ffff077224 */ /* 0x000fe400078e00ff */
[----:B------:R-:W-:-:S04]  /*1cc0*/  VIADD R5, R5, 0x700 ;  /* 0x0000070005057836 */ /* 0x000fc80000000000 */
[----:B------:R-:W-:-:S05]  /*1cd0*/  IMAD.WIDE.U32 R4, R5, 0x8, R2 ;  /* 0x0000000805047825 */ /* 0x000fca00078e0002 */
[----:B------:R0:W-:Y:S02]  /*1ce0*/  REDG.E.ADD.64.STRONG.GPU desc[UR18][R4.64], R6 ;  /* 0x000000060400798e */ /* 0x0001e4000c12e512 */
.L_x_167:
[----:B------:R-:W-:Y:S05]  /*1cf0*/  BSYNC.RECONVERGENT B1 ;  /* 0x0000000000017941 */ /* 0x000fea0003800200 */
.L_x_166:
[----:B------:R-:W-:-:S05]  /*1d00*/  VIADD R11, R11, 0x8 ;  /* 0x000000080b0b7836 */ /* 0x000fca0000000000 */
[----:B------:R-:W-:-:S13]  /*1d10*/  ISETP.NE.AND P0, PT, R11, R9, PT ;  /* 0x000000090b00720c */ /* 0x000fda0003f05270 */
[----:B------:R-:W-:Y:S05]  /*1d20*/  @P0 BRA `(.L_x_168) ;  /* 0xfffffff800a00947 */ /* 0x000fea000383ffff */
[----:B01234-:R-:W-:-:S07]  /*1d30*/  IMAD.MOV.U32 R7, RZ, RZ, R9 ;  /* 0x000000ffff077224 */ /* 0x01ffce00078e0009 */
.L_x_151:
[----:B------:R-:W-:Y:S01]  /*1d40*/  UISETP.NE.AND UP0, UPT, UR20, URZ, UPT ;  /* 0x000000ff1400728c */ /* 0x000fe2000bf05270 */
[----:B------:R-:W-:Y:S01]  /*1d50*/  IMAD.U32 R2, RZ, RZ, UR9 ;  /* 0x00000009ff027e24 */ /* 0x000fe2000f8e00ff */
[----:B------:R-:W-:Y:S01]  /*1d60*/  LOP3.LUT R11, R0, 0x1, RZ, 0xc0, !PT ;  /* 0x00000001000b7812 */ /* 0x000fe200078ec0ff */
[----:B------:R-:W-:-:S03]  /*1d70*/  IMAD.U32 R10, RZ, RZ, UR20 ;  /* 0x00000014ff0a7e24 */ /* 0x000fc6000f8e00ff */
[----:B------:R-:W-:Y:S01]  /*1d80*/  IADD3 R0, PT, PT, R2, -0x1, RZ ;  /* 0xffffffff02007810 */ /* 0x000fe20007ffe0ff */
[----:B------:R-:W-:Y:S02]  /*1d90*/  VIADD R10, R10, 0xffffffff ;  /* 0xffffffff0a0a7836 */ /* 0x000fe40000000000 */
[----:B------:R-:W-:Y:S05]  /*1da0*/  BRA.U !UP0, `(.L_x_169) ;  /* 0x00000005086c7547 */ /* 0x000fea000b800000 */
[----:B------:R-:W-:-:S13]  /*1db0*/  ISETP.GE.U32.AND P0, PT, R10, 0x3, PT ;  /* 0x000000030a00780c */ /* 0x000fda0003f06070 */
[----:B------:R-:W-:Y:S05]  /*1dc0*/  @!P0 BRA `(.L_x_170) ;  /* 0x0000000000bc8947 */ /* 0x000fea0003800000 */
[----:B------:R-:W-:Y:S01]  /*1dd0*/  IMAD R2, R7, 0x400, R27 ;  /* 0x0000040007027824 */ /* 0x000fe200078e021b */
[----:B------:R-:W-:Y:S04]  /*1de0*/  BSSY.RECONVERGENT B1, `(.L_x_171) ;  /* 0x0000010000017945 */ /* 0x000fe80003800200 */
[----:B------:R-:W0:Y:S04]  /*1df0*/  LDS R13, [R2] ;  /* 0x00000000020d7984 */ /* 0x000e280000000800 */
[----:B------:R-:W1:Y:S04]  /*1e00*/  LDS R14, [R2+0x400] ;  /* 0x00040000020e7984 */ /* 0x000e680000000800 */
[----:B------:R-:W2:Y:S04]  /*1e10*/  LDS R6, [R2+0x800] ;  /* 0x0008000002067984 */ /* 0x000ea80000000800 */
[----:B------:R-:W3:Y:S01]  /*1e20*/  LDS R12, [R2+0xc00] ;  /* 0x000c0000020c7984 */ /* 0x000ee20000000800 */
[----:B0-----:R-:W-:-:S02]  /*1e30*/  ISETP.NE.AND P0, PT, R13, RZ, PT ;  /* 0x000000ff0d00720c */ /* 0x001fc40003f05270 */
[----:B-1----:R-:W-:Y:S02]  /*1e40*/  ISETP.NE.AND P1, PT, R14, RZ, PT ;  /* 0x000000ff0e00720c */ /* 0x002fe40003f25270 */
[----:B--2---:R-:W-:Y:S02]  /*1e50*/  ISETP.NE.AND P2, PT, R6, RZ, PT ;  /* 0x000000ff0600720c */ /* 0x004fe40003f45270 */
[----:B---3--:R-:W-:-:S07]  /*1e60*/  ISETP.NE.AND P3, PT, R12, RZ, PT ;  /* 0x000000ff0c00720c */ /* 0x008fce0003f65270 */
[----:B------:R-:W-:Y:S06]  /*1e70*/  @!P0 BRA `(.L_x_172) ;  /* 0x0000000000188947 */ /* 0x000fec0003800000 */
[----:B------:R-:W0:Y:S01]  /*1e80*/  LDC.64 R4, c[0x0][0x380] ;  /* 0x0000e000ff047b82 */ /* 0x000e220000000a00 */
[----:B------:R-:W-:Y:S02]  /*1e90*/  IMAD R3, R7, 0x100, R18 ;  /* 0x0000010007037824 */ /* 0x000fe400078e0212 */
[----:B------:R-:W-:Y:S02]  /*1ea0*/  IMAD.MOV.U32 R2, RZ, RZ, R13 ;  /* 0x000000ffff027224 */ /* 0x000fe400078e000d */
[----:B0-----:R-:W-:-:S04]  /*1eb0*/  IMAD.WIDE.U32 R4, R3, 0x8, R4 ;  /* 0x0000000803047825 */ /* 0x001fc800078e0004 */
[----:B------:R-:W-:-:S05]  /*1ec0*/  IMAD.MOV.U32 R3, RZ, RZ, RZ ;  /* 0x000000ffff037224 */ /* 0x000fca00078e00ff */
[----:B------:R0:W-:Y:S02]  /*1ed0*/  REDG.E.ADD.64.STRONG.GPU desc[UR18][R4.64], R2 ;  /* 0x000000020400798e */ /* 0x0001e4000c12e512 */
.L_x_172:
[----:B------:R-:W-:Y:S05]  /*1ee0*/  BSYNC.RECONVERGENT B1 ;  /* 0x0000000000017941 */ /* 0x000fea0003800200 */
.L_x_171:
[----:B------:R-:W-:Y:S04]  /*1ef0*/  BSSY.RECONVERGENT B1, `(.L_x_173) ;  /* 0x0000008000017945 */ /* 0x000fe80003800200 */
[----:B------:R-:W-:Y:S05]  /*1f00*/  @!P1 BRA `(.L_x_174) ;  /* 0x0000000000189947 */ /* 0x000fea0003800000 */
[----:B0-----:R-:W0:Y:S01]  /*1f10*/  LDC.64 R2, c[0x0][0x380] ;  /* 0x0000e000ff027b82 */ /* 0x001e220000000a00 */
[----:B------:R-:W-:Y:S02]  /*1f20*/  IMAD R5, R7, 0x100, R18 ;  /* 0x0000010007057824 */ /* 0x000fe400078e0212 */
[----:B------:R-:W-:Y:S02]  /*1f30*/  HFMA2 R15, -RZ, RZ, 0, 0 ;  /* 0x00000000ff0f7431 */ /* 0x000fe400000001ff */
[----:B------:R-:W-:-:S04]  /*1f40*/  VIADD R5, R5, 0x100 ;  /* 0x0000010005057836 */ /* 0x000fc80000000000 */
[----:B0-----:R-:W-:-:S05]  /*1f50*/  IMAD.WIDE.U32 R2, R5, 0x8, R2 ;  /* 0x0000000805027825 */ /* 0x001fca00078e0002 */
[----:B------:R1:W-:Y:S02]  /*1f60*/  REDG.E.ADD.64.STRONG.GPU desc[UR18][R2.64], R14 ;  /* 0x0000000e0200798e */ /* 0x0003e4000c12e512 */
.L_x_174:
[----:B------:R-:W-:Y:S05]  /*1f70*/  BSYNC.RECONVERGENT B1 ;  /* 0x0000000000017941 */ /* 0x000fea0003800200 */
.L_x_173:
[----:B------:R-:W-:Y:S04]  /*1f80*/  BSSY.RECONVERGENT B1, `(.L_x_175) ;  /* 0x0000009000017945 */ /* 0x000fe80003800200 */
[----:B------:R-:W-:Y:S05]  /*1f90*/  @!P2 BRA `(.L_x_176) ;  /* 0x00000000001ca947 */ /* 0x000fea0003800000 */
[----:B01----:R-:W0:Y:S01]  /*1fa0*/  LDC.64 R2, c[0x0][0x380] ;  /* 0x0000e000ff027b82 */ /* 0x003e220000000a00 */
[----:B------:R-:W-:Y:S02]  /*1fb0*/  IMAD R5, R7, 0x100, R18 ;  /* 0x0000010007057824 */ /* 0x000fe400078e0212 */
[----:B------:R-:W-:Y:S02]  /*1fc0*/  IMAD.MOV.U32 R4, RZ, RZ, R6 ;  /* 0x000000ffff047224 */ /* 0x000fe400078e0006 */
[----:B------:R-:W-:-:S04]  /*1fd0*/  VIADD R5, R5, 0x200 ;  /* 0x0000020005057836 */ /* 0x000fc80000000000 */
[----:B0-----:R-:W-:-:S04]  /*1fe0*/  IMAD.WIDE.U32 R2, R5, 0x8, R2 ;  /* 0x0000000805027825 */ /* 0x001fc800078e0002 */
[----:B------:R-:W-:-:S05]  /*1ff0*/  IMAD.MOV.U32 R5, RZ, RZ, RZ ;  /* 0x000000ffff057224 */ /* 0x000fca00078e00ff */
[----:B------:R2:W-:Y:S02]  /*2000*/  REDG.E.ADD.64.STRONG.GPU desc[UR18][R2.64], R4 ;  /* 0x000000040200798e */ /* 0x0005e4000c12e512 */
.L_x_176:
[----:B------:R-:W-:Y:S05]  /*2010*/  BSYNC.RECONVERGENT B1 ;  /* 0x0000000000017941 */ /* 0x000fea0003800200 */
.L_x_175:
[----:B------:R-:W-:Y:S04]  /*2020*/  BSSY.RECONVERGENT B1, `(.L_x_177) ;  /* 0x0000008000017945 */ /* 0x000fe80003800200 */
[----:B------:R-:W-:Y:S05]  /*2030*/  @!P3 BRA `(.L_x_178) ;  /* 0x000000000018b947 */ /* 0x000fea0003800000 */
[----:B012---:R-:W0:Y:S01]  /*2040*/  LDC.64 R2, c[0x0][0x380] ;  /* 0x0000e000ff027b82 */ /* 0x007e220000000a00 */
[----:B------:R-:W-:Y:S01]  /*2050*/  IMAD R5, R7, 0x100, R18 ;  /* 0x0000010007057824 */ /* 0x000fe200078e0212 */
[----:B------:R-:W-:-:S03]  /*2060*/  MOV R13, RZ ;  /* 0x000000ff000d7202 */ /* 0x000fc60000000f00 */
[----:B------:R-:W-:-:S04]  /*2070*/  VIADD R5, R5, 0x300 ;  /* 0x0000030005057836 */ /* 0x000fc80000000000 */
[----:B0-----:R-:W-:-:S05]  /*2080*/  IMAD.WIDE.U32 R2, R5, 0x8, R2 ;  /* 0x0000000805027825 */ /* 0x001fca00078e0002 */
[----:B------:R3:W-:Y:S02]  /*2090*/  REDG.E.ADD.64.STRONG.GPU desc[UR18][R2.64], R12 ;  /* 0x0000000c0200798e */ /* 0x0007e4000c12e512 */
.L_x_178:
[----:B------:R-:W-:Y:S05]  /*20a0*/  BSYNC.RECONVERGENT B1 ;  /* 0x0000000000017941 */ /* 0x000fea0003800200 */
.L_x_177:
[----:B------:R-:W-:-:S07]  /*20b0*/  VIADD R7, R7, 0x4 ;  /* 0x0000000407077836 */ /* 0x000fce0000000000 */
.L_x_170:
[----:B------:R-:W-:Y:S01]  /*20c0*/  UISETP.NE.AND UP0, UPT, UR9, URZ, UPT ;  /* 0x000000ff0900728c */ /* 0x000fe2000bf05270 */
[----:B------:R-:W-:Y:S08]  /*20d0*/  BSSY.RECONVERGENT B1, `(.L_x_169) ;  /* 0x0000028000017945 */ /* 0x000ff00003800200 */
[----:B------:R-:W-:Y:S05]  /*20e0*/  BRA.U !UP0, `(.L_x_179) ;  /* 0x0000000108987547 */ /* 0x000fea000b800000 */
[----:B------:R-:W-:-:S13]  /*20f0*/  ISETP.NE.AND P0, PT, R0, RZ, PT ;  /* 0x000000ff0000720c */ /* 0x000fda0003f05270 */
[----:B------:R-:W-:Y:S05]  /*2100*/  @!P0 BRA `(.L_x_180) ;  /* 0x0000000000608947 */ /* 0x000fea0003800000 */
[----:B0123--:R-:W-:Y:S01]  /*2110*/  IMAD R2, R7, 0x400, R27 ;  /* 0x0000040007027824 */ /* 0x00ffe200078e021b */
[----:B------:R-:W-:Y:S04]  /*2120*/  BSSY.RECONVERGENT B2, `(.L_x_181) ;  /* 0x000000b000027945 */ /* 0x000fe80003800200 */
[----:B------:R-:W0:Y:S04]  /*2130*/  LDS R4, [R2] ;  /* 0x0000000002047984 */ /* 0x000e280000000800 */
[----:B------:R-:W1:Y:S01]  /*2140*/  LDS R6, [R2+0x400] ;  /* 0x0004000002067984 */ /* 0x000e620000000800 */
[----:B0-----:R-:W-:-:S02]  /*2150*/  ISETP.NE.AND P0, PT, R4, RZ, PT ;  /* 0x000000ff0400720c */ /* 0x001fc40003f05270 */
[----:B-1----:R-:W-:-:S11]  /*2160*/  ISETP.NE.AND P1, PT, R6, RZ, PT ;  /* 0x000000ff0600720c */ /* 0x002fd60003f25270 */
[----:B------:R-:W-:Y:S05]  /*2170*/  @!P0 BRA `(.L_x_182) ;  /* 0x0000000000148947 */ /* 0x000fea0003800000 */
[----:B------:R-:W0:Y:S01]  /*2180*/  LDC.64 R2, c[0x0][0x380] ;  /* 0x0000e000ff027b82 */ /* 0x000e220000000a00 */
[----:B------:R-:W-:-:S04]  /*2190*/  IMAD R5, R7, 0x100, R18 ;  /* 0x0000010007057824 */ /* 0x000fc800078e0212 */
[----:B0-----:R-:W-:-:S04]  /*21a0*/  IMAD.WIDE.U32 R2, R5, 0x8, R2 ;  /* 0x0000000805027825 */ /* 0x001fc800078e0002 */
[----:B------:R-:W-:-:S05]  /*21b0*/  IMAD.MOV.U32 R5, RZ, RZ, RZ ;  /* 0x000000ffff057224 */ /* 0x000fca00078e00ff */
[----:B------:R0:W-:Y:S02]  /*21c0*/  REDG.E.ADD.64.STRONG.GPU desc[UR18][R2.64], R4 ;  /* 0x000000040200798e */ /* 0x0001e4000c12e512 */
.L_x_182:
[----:B------:R-:W-:Y:S05]  /*21d0*/  BSYNC.RECONVERGENT B2 ;  /* 0x0000000000027941 */ /* 0x000fea0003800200 */
.L_x_181:
[----:B------:R-:W-:Y:S04]  /*21e0*/  BSSY.RECONVERGENT B2, `(.L_x_183) ;  /* 0x0000009000027945 */ /* 0x000fe80003800200 */
[----:B------:R-:W-:Y:S05]  /*21f0*/  @!P1 BRA `(.L_x_184) ;  /* 0x00000000001c9947 */ /* 0x000fea0003800000 */
[----:B0-----:R-:W0:Y:S01]  /*2200*/  LDC.64 R2, c[0x0][0x380] ;  /* 0x0000e000ff027b82 */ /* 0x001e220000000a00 */
[----:B------:R-:W-:-:S05]  /*2210*/  IMAD R4, R7, 0x100, R18 ;  /* 0x0000010007047824 */ /* 0x000fca00078e0212 */
[----:B------:R-:W-:Y:S01]  /*2220*/  IADD3 R5, PT, PT, R4, 0x100, RZ ;  /* 0x0000010004057810 */ /* 0x000fe20007ffe0ff */
[----:B------:R-:W-:-:S04]  /*2230*/  IMAD.MOV.U32 R4, RZ, RZ, R6 ;  /* 0x000000ffff047224 */ /* 0x000fc800078e0006 */
[----:B0-----:R-:W-:-:S04]  /*2240*/  IMAD.WIDE.U32 R2, R5, 0x8, R2 ;  /* 0x0000000805027825 */ /* 0x001fc800078e0002 */
[----:B------:R-:W-:-:S05]  /*2250*/  IMAD.MOV.U32 R5, RZ, RZ, RZ ;  /* 0x000000ffff057224 */ /* 0x000fca00078e00ff */
[----:B------:R1:W-:Y:S02]  /*2260*/  REDG.E.ADD.64.STRONG.GPU desc[UR18][R2.64], R4 ;  /* 0x000000040200798e */ /* 0x0003e4000c12e512 */
.L_x_184:
[----:B------:R-:W-:Y:S05]  /*2270*/  BSYNC.RECONVERGENT B2 ;  /* 0x0000000000027941 */ /* 0x000fea0003800200 */
.L_x_183:
[----:B------:R-:W-:-:S07]  /*2280*/  VIADD R7, R7, 0x2 ;  /* 0x0000000207077836 */ /* 0x000fce0000000000 */
.L_x_180:
[----:B------:R-:W-:-:S13]  /*2290*/  ISETP.NE.AND P0, PT, R11, RZ, PT ;  /* 0x000000ff0b00720c */ /* 0x000fda0003f05270 */
[----:B------:R-:W-:Y:S05]  /*22a0*/  @!P0 BRA `(.L_x_179) ;  /* 0x0000000000288947 */ /* 0x000fea0003800000 */
[----:B0123--:R-:W-:-:S05]  /*22b0*/  IMAD R2, R7, 0x400, R27 ;  /* 0x0000040007027824 */ /* 0x00ffca00078e021b */
[----:B------:R-:W0:Y:S02]  /*22c0*/  LDS R6, [R2] ;  /* 0x0000000002067984 */ /* 0x000e240000000800 */
[----:B0-----:R-:W-:-:S13]  /*22d0*/  ISETP.NE.AND P0, PT, R6, RZ, PT ;  /* 0x000000ff0600720c */ /* 0x001fda0003f05270 */
[----:B------:R-:W-:Y:S05]  /*22e0*/  @!P0 BRA `(.L_x_179) ;  /* 0x0000000000188947 */ /* 0x000fea0003800000 */
[----:B------:R-:W0:Y:S01]  /*22f0*/  LDC.64 R2, c[0x0][0x380] ;  /* 0x0000e000ff027b82 */ /* 0x000e220000000a00 */
[----:B------:R-:W-:-:S04]  /*2300*/  IMAD R5, R7, 0x100, R18 ;  /* 0x0000010007057824 */ /* 0x000fc800078e0212 */
[----:B0-----:R-:W-:Y:S01]  /*2310*/  IMAD.WIDE.U32 R4, R5, 0x8, R2 ;  /* 0x0000000805047825 */ /* 0x001fe200078e0002 */
[----:B------:R-:W-:-:S03]  /*2320*/  MOV R2, R6 ;  /* 0x0000000600027202 */ /* 0x000fc60000000f00 */
[----:B------:R-:W-:-:S05]  /*2330*/  IMAD.MOV.U32 R3, RZ, RZ, RZ ;  /* 0x000000ffff037224 */ /* 0x000fca00078e00ff */
[----:B------:R4:W-:Y:S02]  /*2340*/  REDG.E.ADD.64.STRONG.GPU desc[UR18][R4.64], R2 ;  /* 0x000000020400798e */ /* 0x0009e4000c12e512 */
.L_x_179:
[----:B------:R-:W-:Y:S05]  /*2350*/  BSYNC.RECONVERGENT B1 ;  /* 0x0000000000017941 */ /* 0x000fea0003800200 */
.L_x_169:
[----:B------:R-:W-:-:S13]  /*2360*/  ISETP.GT.U32.AND P0, PT, R18, 0x7f, PT ;  /* 0x0000007f1200780c */ /* 0x000fda0003f04070 */
[----:B------:R-:W-:Y:S05]  /*2370*/  @P0 BRA `(.L_x_150) ;  /* 0x00000008008c0947 */ /* 0x000fea0003800000 */
[----:B------:R-:W-:Y:S01]  /*2380*/  ISETP.GE.U32.AND P0, PT, R8, 0x7, PT ;  /* 0x000000070800780c */ /* 0x000fe20003f06070 */
[----:B------:R-:W-:-:S12]  /*2390*/  IMAD.MOV.U32 R7, RZ, RZ, RZ ;  /* 0x000000ffff077224 */ /* 0x000fd800078e00ff */
[----:B------:R-:W-:Y:S05]  /*23a0*/  @!P0 BRA `(.L_x_185) ;  /* 0x0000000400148947 */ /* 0x000fea0003800000 */
[----:B01234-:R-:W0:Y:S01]  /*23b0*/  LDC.64 R2, c[0x0][0x380] ;  /* 0x0000e000ff027b82 */ /* 0x01fe220000000a00 */
[----:B------:R-:W-:-:S07]  /*23c0*/  IMAD.MOV.U32 R8, RZ, RZ, RZ ;  /* 0x000000ffff087224 */ /* 0x000fce00078e00ff */
.L_x_202:
[C---:B------:R-:W-:Y:S01]  /*23d0*/  IMAD R29, R8.reuse, 0x400, R27 ;  /* 0x00000400081d7824 */ /* 0x040fe200078e021b */
[----:B------:R-:W-:Y:S01]  /*23e0*/  BSSY.RECONVERGENT B1, `(.L_x_186) ;  /* 0x000000c000017945 */ /* 0x000fe20003800200 */
[----:B01234-:R-:W-:-:S03]  /*23f0*/  IMAD R5, R8, 0x100, R18 ;  /* 0x0000010008057824 */ /* 0x01ffc600078e0212 */
[----:B------:R-:W1:Y:S01]  /*2400*/  LDS R6, [R29+0x200] ;  /* 0x000200001d067984 */ /* 0x000e620000000800 */
[----:B0-----:R-:W-:-:S03]  /*2410*/  IMAD.WIDE.U32 R4, R5, 0x8, R2 ;  /* 0x0000000805047825 */ /* 0x001fc600078e0002 */
[----:B------:R-:W0:Y:S04]  /*2420*/  LDS R12, [R29+0x600] ;  /* 0x000600001d0c7984 */ /* 0x000e280000000800 */
[----:B------:R2:W3:Y:S04]  /*2430*/  LDS R17, [R29+0xa00] ;  /* 0x000a00001d117984 */ /* 0x0004e80000000800 */
[----:B------:R2:W4:Y:S01]  /*2440*/  LDS R13, [R29+0xe00] ;  /* 0x000e00001d0d7984 */ /* 0x0005220000000800 */
[----:B-1----:R-:W-:Y:S02]  /*2450*/  ISETP.NE.AND P0, PT, R6, RZ, PT ;  /* 0x000000ff0600720c */ /* 0x002fe40003f05270 */
[----:B0-----:R-:W-:-:S11]  /*2460*/  ISETP.NE.AND P1, PT, R12, RZ, PT ;  /* 0x000000ff0c00720c */ /* 0x001fd60003f25270 */
[----:B--234-:R-:W-:Y:S05]  /*2470*/  @!P0 BRA `(.L_x_187) ;  /* 0x0000000000088947 */ /* 0x01cfea0003800000 */
[----:B------:R-:W-:-:S05]  /*2480*/  HFMA2 R7, -RZ, RZ, 0, 0 ;  /* 0x00000000ff077431 */ /* 0x000fca00000001ff */
[----:B------:R0:W-:Y:S02]  /*2490*/  REDG.E.ADD.64.STRONG.GPU desc[UR18][R4.64+0x400], R6 ;  /* 0x000400060400798e */ /* 0x0001e4000c12e512 */
.L_x_187:
[----:B------:R-:W-:Y:S05]  /*24a0*/  BSYNC.RECONVERGENT B1 ;  /* 0x0000000000017941 */ /* 0x000fea0003800200 */
.L_x_186:
[----:B------:R-:W-:Y:S04]  /*24b0*/  BSSY.RECONVERGENT B1, `(.L_x_188) ;  /* 0x0000005000017945 */ /* 0x000fe80003800200 */
[----:B------:R-:W-:Y:S05]  /*24c0*/  @!P1 BRA `(.L_x_189) ;  /* 0x00000000000c9947 */ /* 0x000fea0003800000 */
[----:B0-----:R-:W-:Y:S02]  /*24d0*/  IMAD.MOV.U32 R6, RZ, RZ, R12 ;  /* 0x000000ffff067224 */ /* 0x001fe400078e000c */
[----:B------:R-:W-:-:S05]  /*24e0*/  IMAD.MOV.U32 R7, RZ, RZ, RZ ;  /* 0x000000ffff077224 */ /* 0x000fca00078e00ff */
[----:B------:R1:W-:Y:S02]  /*24f0*/  REDG.E.ADD.64.STRONG.GPU desc[UR18][R4.64+0xc00], R6 ;  /* 0x000c00060400798e */ /* 0x0003e4000c12e512 */
.L_x_189:
[----:B------:R-:W-:Y:S05]  /*2500*/  BSYNC.RECONVERGENT B1 ;  /* 0x0000000000017941 */ /* 0x000fea0003800200 */
.L_x_188:
[----:B------:R-:W2:Y:S01]  /*2510*/  LDS R15, [R29+0x1200] ;  /* 0x001200001d0f7984 */ /* 0x000ea20000000800 */
[----:B------:R-:W-:Y:S01]  /*2520*/  ISETP.NE.AND P6, PT, R17, RZ, PT ;  /* 0x000000ff1100720c */ /* 0x000fe20003fc5270 */
[----:B------:R-:W-:Y:S01]  /*2530*/  VIADD R8, R8, 0x8 ;  /* 0x0000000808087836 */ /* 0x000fe20000000000 */
[----:B------:R-:W-:Y:S01]  /*2540*/  BSSY.RECONVERGENT B1, `(.L_x_190) ;  /* 0x000000e000017945 */ /* 0x000fe20003800200 */
[----:B------:R-:W3:Y:S01]  /*2550*/  LDS R12, [R29+0x1600] ;  /* 0x001600001d0c7984 */ /* 0x000ee20000000800 */
[----:B------:R-:W-:Y:S02]  /*2560*/  ISETP.NE.AND P1, PT, R13, RZ, PT ;  /* 0x000000ff0d00720c */ /* 0x000fe40003f25270 */
[----:B------:R-:W-:Y:S01]  /*2570*/  ISETP.NE.AND P0, PT, R8, R9, PT ;  /* 0x000000090800720c */ /* 0x000fe20003f05270 */
[----:B------:R-:W4:Y:S04]  /*2580*/  LDS R14, [R29+0x1a00] ;  /* 0x001a00001d0e7984 */ /* 0x000f280000000800 */
[----:B------:R-:W5:Y:S01]  /*2590*/  LDS R16, [R29+0x1e00] ;  /* 0x001e00001d107984 */ /* 0x000f620000000800 */
[----:B--2---:R-:W-:-:S02]  /*25a0*/  ISETP.NE.AND P2, PT, R15, RZ, PT ;  /* 0x000000ff0f00720c */ /* 0x004fc40003f45270 */
[----:B---3--:R-:W-:Y:S02]  /*25b0*/  ISETP.NE.AND P3, PT, R12, RZ, PT ;  /* 0x000000ff0c00720c */ /* 0x008fe40003f65270 */
[----:B----4-:R-:W-:Y:S02]  /*25c0*/  ISETP.NE.AND P4, PT, R14, RZ, PT ;  /* 0x000000ff0e00720c */ /* 0x010fe40003f85270 */
[----:B-----5:R-:W-:Y:S01]  /*25d0*/  ISETP.NE.AND P5, PT, R16, RZ, PT ;  /* 0x000000ff1000720c */ /* 0x020fe20003fa5270 */
[----:B------:R-:W-:-:S12]  /*25e0*/  @!P6 BRA `(.L_x_191) ;  /* 0x00000000000ce947 */ /* 0x000fd80003800000 */
[----:B01----:R-:W-:Y:S02]  /*25f0*/  IMAD.MOV.U32 R6, RZ, RZ, R17 ;  /* 0x000000ffff067224 */ /* 0x003fe400078e0011 */
[----:B------:R-:W-:-:S05]  /*2600*/  IMAD.MOV.U32 R7, RZ, RZ, RZ ;  /* 0x000000ffff077224 */ /* 0x000fca00078e00ff */
[----:B------:R2:W-:Y:S02]  /*2610*/  REDG.E.ADD.64.STRONG.GPU desc[UR18][R4.64+0x1400], R6 ;  /* 0x001400060400798e */ /* 0x0005e4000c12e512 */
.L_x_191:
[----:B------:R-:W-:Y:S05]  /*2620*/  BSYNC.RECONVERGENT B1 ;  /* 0x0000000000017941 */ /* 0x000fea0003800200 */
.L_x_190:
[----:B------:R-:W-:Y:S04]  /*2630*/  BSSY.RECONVERGENT B1, `(.L_x_192) ;  /* 0x0000005000017945 */ /* 0x000fe80003800200 */
[----:B------:R-:W-:Y:S05]  /*2640*/  @!P1 BRA `(.L_x_193) ;  /* 0x00000000000c9947 */ /* 0x000fea0003800000 */
[----:B012---:R-:W-:Y:S01]  /*2650*/  MOV R6, R13 ;  /* 0x0000000d00067202 */ /* 0x007fe20000000f00 */
[----:B------:R-:W-:-:S05]  /*2660*/  IMAD.MOV.U32 R7, RZ, RZ, RZ ;  /* 0x000000ffff077224 */ /* 0x000fca00078e00ff */
[----:B------:R3:W-:Y:S02]  /*2670*/  REDG.E.ADD.64.STRONG.GPU desc[UR18][R4.64+0x1c00], R6 ;  /* 0x001c00060400798e */ /* 0x0007e4000c12e512 */
.L_x_193:
[----:B------:R-:W-:Y:S05]  /*2680*/  BSYNC.RECONVERGENT B1 ;  /* 0x0000000000017941 */ /* 0x000fea0003800200 */
.L_x_192:
[----:B------:R-:W-:Y:S04]  /*2690*/  BSSY.RECONVERGENT B1, `(.L_x_194) ;  /* 0x0000005000017945 */ /* 0x000fe80003800200 */
[----:B------:R-:W-:Y:S05]  /*26a0*/  @!P2 BRA `(.L_x_195) ;  /* 0x00000000000ca947 */ /* 0x000fea0003800000 */
[----:B0123--:R-:W-:Y:S02]  /*26b0*/  IMAD.MOV.U32 R6, RZ, RZ, R15 ;  /* 0x000000ffff067224 */ /* 0x00ffe400078e000f */
[----:B------:R-:W-:-:S05]  /*26c0*/  IMAD.MOV.U32 R7, RZ, RZ, RZ ;  /* 0x000000ffff077224 */ /* 0x000fca00078e00ff */
[----:B------:R4:W-:Y:S02]  /*26d0*/  REDG.E.ADD.64.STRONG.GPU desc[UR18][R4.64+0x2400], R6 ;  /* 0x002400060400798e */ /* 0x0009e4000c12e512 */
.L_x_195:
[----:B------:R-:W-:Y:S05]  /*26e0*/  BSYNC.RECONVERGENT B1 ;  /* 0x0000000000017941 */ /* 0x000fea0003800200 */
.L_x_194:
[----:B------:R-:W-:Y:S04]  /*26f0*/  BSSY.RECONVERGENT B1, `(.L_x_196) ;  /* 0x0000004000017945 */ /* 0x000fe80003800200 */
[----:B------:R-:W-:Y:S05]  /*2700*/  @!P3 BRA `(.L_x_197) ;  /* 0x000000000008b947 */ /* 0x000fea0003800000 */
[----:B------:R-:W-:-:S05]  /*2710*/  IMAD.MOV.U32 R13, RZ, RZ, RZ ;  /* 0x000000ffff0d7224 */ /* 0x000fca00078e00ff */
[----:B------:R0:W-:Y:S02]  /*2720*/  REDG.E.ADD.64.STRONG.GPU desc[UR18][R4.64+0x2c00], R12 ;  /* 0x002c000c0400798e */ /* 0x0001e4000c12e512 */
.L_x_197:
[----:B------:R-:W-:Y:S05]  /*2730*/  BSYNC.RECONVERGENT B1 ;  /* 0x0000000000017941 */ /* 0x000fea0003800200 */
.L_x_196:
[----:B------:R-:W-:Y:S04]  /*2740*/  BSSY.RECONVERGENT B1, `(.L_x_198) ;  /* 0x0000004000017945 */ /* 0x000fe80003800200 */
[----:B------:R-:W-:Y:S05]  /*2750*/  @!P4 BRA `(.L_x_199) ;  /* 0x000000000008c947 */ /* 0x000fea0003800000 */
[----:B------:R-:W-:-:S05]  /*2760*/  IMAD.MOV.U32 R15, RZ, RZ, RZ ;  /* 0x000000ffff0f7224 */ /* 0x000fca00078e00ff */
[----:B------:R0:W-:Y:S02]  /*2770*/  REDG.E.ADD.64.STRONG.GPU desc[UR18][R4.64+0x3400], R14 ;  /* 0x0034000e0400798e */ /* 0x0001e4000c12e512 */
.L_x_199:
[----:B------:R-:W-:Y:S05]  /*2780*/  BSYNC.RECONVERGENT B1 ;  /* 0x0000000000017941 */ /* 0x000fea0003800200 */
.L_x_198:
[----:B------:R-:W-:Y:S04]  /*2790*/  BSSY.RECONVERGENT B1, `(.L_x_200) ;  /* 0x0000004000017945 */ /* 0x000fe80003800200 */
[----:B------:R-:W-:Y:S05]  /*27a0*/  @!P5 BRA `(.L_x_201) ;  /* 0x000000000008d947 */ /* 0x000fea0003800000 */
[----:B------:R-:W-:-:S05]  /*27b0*/  HFMA2 R17, -RZ, RZ, 0, 0 ;  /* 0x00000000ff117431 */ /* 0x000fca00000001ff */
[----:B------:R0:W-:Y:S02]  /*27c0*/  REDG.E.ADD.64.STRONG.GPU desc[UR18][R4.64+0x3c00], R16 ;  /* 0x003c00100400798e */ /* 0x0001e4000c12e512 */
.L_x_201:
[----:B------:R-:W-:Y:S05]  /*27d0*/  BSYNC.RECONVERGENT B1 ;  /* 0x0000000000017941 */ /* 0x000fea0003800200 */
.L_x_200:
[----:B------:R-:W-:Y:S05]  /*27e0*/  @P0 BRA `(.L_x_202) ;  /* 0xfffffff800f80947 */ /* 0x000fea000383ffff */
[----:B01234-:R-:W-:-:S07]  /*27f0*/  IMAD.MOV.U32 R7, RZ, RZ, R9 ;  /* 0x000000ffff077224 */ /* 0x01ffce00078e0009 */
.L_x_185:
[----:B------:R-:W-:-:S09]  /*2800*/  UISETP.NE.AND UP0, UPT, UR20, URZ, UPT ;  /* 0x000000ff1400728c */ /* 0x000fd2000bf05270 */
[----:B------:R-:W-:Y:S05]  /*2810*/  BRA.U !UP0, `(.L_x_150) ;  /* 0x0000000508647547 */ /* 0x000fea000b800000 */
[----:B------:R-:W-:-:S13]  /*2820*/  ISETP.GE.U32.AND P0, PT, R10, 0x3, PT ;  /* 0x000000030a00780c */ /* 0x000fda0003f06070 */
[----:B------:R-:W-:Y:S05]  /*2830*/  @!P0 BRA `(.L_x_203) ;  /* 0x0000000000c08947 */ /* 0x000fea0003800000 */
[----:B01234-:R-:W-:Y:S01]  /*2840*/  IMAD R2, R7, 0x400, R27 ;  /* 0x0000040007027824 */ /* 0x01ffe200078e021b */
[----:B------:R-:W-:Y:S04]  /*2850*/  BSSY.RECONVERGENT B1, `(.L_x_204) ;  /* 0x0000010000017945 */ /* 0x000fe80003800200 */
[----:B------:R-:W0:Y:S04]  /*2860*/  LDS R10, [R2+0x200] ;  /* 0x00020000020a7984 */ /* 0x000e280000000800 */
        /* <DEDUP_REMOVED lines=14> */
.L_x_205:
[----:B------:R-:W-:Y:S05]  /*2950*/  BSYNC.RECONVERGENT B1 ;  /* 0x0000000000017941 */ /* 0x000fea0003800200 */
.L_x_204:
[----:B------:R-:W-:Y:S04]  /*2960*/  BSSY.RECONVERGENT B1, `(.L_x_206) ;  /* 0x0000009000017945 */ /* 0x000fe80003800200 */
[----:B------:R-:W-:Y:S05]  /*2970*/  @!P1 BRA `(.L_x_207) ;  /* 0x00000000001c9947 */ /* 0x000fea0003800000 */
[----:B0-----:R-:W0:Y:S01]  /*2980*/  LDC.64 R4, c[0x0][0x380] ;  /* 0x0000e000ff047b82 */ /* 0x001e220000000a00 */
[----:B------:R-:W-:Y:S01]  /*2990*/  LEA R3, R7, R18, 0x8 ;  /* 0x0000001207037211 */ /* 0x000fe200078e40ff */
[----:B------:R-:W-:-:S04]  /*29a0*/  IMAD.MOV.U32 R2, RZ, RZ, R9 ;  /* 0x000000ffff027224 */ /* 0x000fc800078e0009 */
[----:B------:R-:W-:-:S04]  /*29b0*/  VIADD R3, R3, 0x100 ;  /* 0x0000010003037836 */ /* 0x000fc80000000000 */
[----:B0-----:R-:W-:-:S04]  /*29c0*/  IMAD.WIDE.U32 R4, R3, 0x8, R4 ;  /* 0x0000000803047825 */ /* 0x001fc800078e0004 */
[----:B------:R-:W-:-:S05]  /*29d0*/  IMAD.MOV.U32 R3, RZ, RZ, RZ ;  /* 0x000000ffff037224 */ /* 0x000fca00078e00ff */
[----:B------:R1:W-:Y:S02]  /*29e0*/  REDG.E.ADD.64.STRONG.GPU desc[UR18][R4.64+0x400], R2 ;  /* 0x000400020400798e */ /* 0x0003e4000c12e512 */
.L_x_207:
[----:B------:R-:W-:Y:S05]  /*29f0*/  BSYNC.RECONVERGENT B1 ;  /* 0x0000000000017941 */ /* 0x000fea0003800200 */
.L_x_206:
[----:B------:R-:W-:Y:S04]  /*2a00*/  BSSY.RECONVERGENT B1, `(.L_x_208) ;  /* 0x0000009000017945 */ /* 0x000fe80003800200 */
[----:B------:R-:W-:Y:S05]  /*2a10*/  @!P2 BRA `(.L_x_209) ;  /* 0x00000000001ca947 */ /* 0x000fea0003800000 */
[----:B01----:R-:W0:Y:S01]  /*2a20*/  LDC.64 R2, c[0x0][0x380] ;  /* 0x0000e000ff027b82 */ /* 0x003e220000000a00 */
[----:B------:R-:W-:Y:S01]  /*2a30*/  IMAD R5, R7, 0x100, R18 ;  /* 0x0000010007057824 */ /* 0x000fe200078e0212 */
[----:B------:R-:W-:-:S03]  /*2a40*/  MOV R4, R6 ;  /* 0x0000000600047202 */ /* 0x000fc60000000f00 */
[----:B------:R-:W-:-:S04]  /*2a50*/  VIADD R5, R5, 0x200 ;  /* 0x0000020005057836 */ /* 0x000fc80000000000 */
[----:B0-----:R-:W-:-:S04]  /*2a60*/  IMAD.WIDE.U32 R2, R5, 0x8, R2 ;  /* 0x0000000805027825 */ /* 0x001fc800078e0002 */
[----:B------:R-:W-:-:S05]  /*2a70*/  IMAD.MOV.U32 R5, RZ, RZ, RZ ;  /* 0x000000ffff057224 */ /* 0x000fca00078e00ff */
[----:B------:R2:W-:Y:S02]  /*2a80*/  REDG.E.ADD.64.STRONG.GPU desc[UR18][R2.64+0x400], R4 ;  /* 0x000400040200798e */ /* 0x0005e4000c12e512 */
.L_x_209:
[----:B------:R-:W-:Y:S05]  /*2a90*/  BSYNC.RECONVERGENT B1 ;  /* 0x0000000000017941 */ /* 0x000fea0003800200 */
.L_x_208:
[----:B------:R-:W-:Y:S04]  /*2aa0*/  BSSY.RECONVERGENT B1, `(.L_x_210) ;  /* 0x0000008000017945 */ /* 0x000fe80003800200 */
[----:B------:R-:W-:Y:S05]  /*2ab0*/  @!P3 BRA `(.L_x_211) ;  /* 0x000000000018b947 */ /* 0x000fea0003800000 */
[----:B012---:R-:W0:Y:S01]  /*2ac0*/  LDC.64 R2, c[0x0][0x380] ;  /* 0x0000e000ff027b82 */ /* 0x007e220000000a00 */
[----:B------:R-:W-:Y:S02]  /*2ad0*/  IMAD R5, R7, 0x100, R18 ;  /* 0x0000010007057824 */ /* 0x000fe400078e0212 */
[----:B------:R-:W-:Y:S02]  /*2ae0*/  IMAD.MOV.U32 R9, RZ, RZ, RZ ;  /* 0x000000ffff097224 */ /* 0x000fe400078e00ff */
[----:B------:R-:W-:-:S04]  /*2af0*/  VIADD R5, R5, 0x300 ;  /* 0x0000030005057836 */ /* 0x000fc80000000000 */
[----:B0-----:R-:W-:-:S05]  /*2b00*/  IMAD.WIDE.U32 R2, R5, 0x8, R2 ;  /* 0x0000000805027825 */ /* 0x001fca00078e0002 */
[----:B------:R3:W-:Y:S02]  /*2b10*/  REDG.E.ADD.64.STRONG.GPU desc[UR18][R2.64+0x400], R8 ;  /* 0x000400080200798e */ /* 0x0007e4000c12e512 */
.L_x_211:
[----:B------:R-:W-:Y:S05]  /*2b20*/  BSYNC.RECONVERGENT B1 ;  /* 0x0000000000017941 */ /* 0x000fea0003800200 */
.L_x_210:
[----:B------:R-:W-:-:S07]  /*2b30*/  VIADD R7, R7, 0x4 ;  /* 0x0000000407077836 */ /* 0x000fce0000000000 */
.L_x_203:
[----:B------:R-:W-:-:S09]  /*2b40*/  UISETP.NE.AND UP0, UPT, UR9, URZ, UPT ;  /* 0x000000ff0900728c */ /* 0x000fd2000bf05270 */
[----:B------:R-:W-:Y:S05]  /*2b50*/  BRA.U !UP0, `(.L_x_150) ;  /* 0x0000000108947547 */ /* 0x000fea000b800000 */
[----:B------:R-:W-:-:S13]  /*2b60*/  ISETP.NE.AND P0, PT, R0, RZ, PT ;  /* 0x000000ff0000720c */ /* 0x000fda0003f05270 */
[----:B------:R-:W-:Y:S05]  /*2b70*/  @!P0 BRA `(.L_x_212) ;  /* 0x0000000000608947 */ /* 0x000fea0003800000 */
[----:B01234-:R-:W-:Y:S01]  /*2b80*/  LEA R2, R7, R27, 0xa ;  /* 0x0000001b07027211 */ /* 0x01ffe200078e50ff */
[----:B------:R-:W-:Y:S04]  /*2b90*/  BSSY.RECONVERGENT B1, `(.L_x_213) ;  /* 0x000000b000017945 */ /* 0x000fe80003800200 */
[----:B------:R-:W0:Y:S04]  /*2ba0*/  LDS R4, [R2+0x200] ;  /* 0x0002000002047984 */ /* 0x000e280000000800 */
        /* <DEDUP_REMOVED lines=9> */
.L_x_214:
[----:B------:R-:W-:Y:S05]  /*2c40*/  BSYNC.RECONVERGENT B1 ;  /* 0x0000000000017941 */ /* 0x000fea0003800200 */
.L_x_213:
[----:B------:R-:W-:Y:S04]  /*2c50*/  BSSY.RECONVERGENT B1, `(.L_x_215) ;  /* 0x0000009000017945 */ /* 0x000fe80003800200 */
[----:B------:R-:W-:Y:S05]  /*2c60*/  @!P1 BRA `(.L_x_216) ;  /* 0x00000000001c9947 */ /* 0x000fea0003800000 */
[----:B0-----:R-:W0:Y:S01]  /*2c70*/  LDC.64 R2, c[0x0][0x380] ;  /* 0x0000e000ff027b82 */ /* 0x001e220000000a00 */
[----:B------:R-:W-:-:S04]  /*2c80*/  IMAD R4, R7, 0x100, R18 ;  /* 0x0000010007047824 */ /* 0x000fc800078e0212 */
[----:B------:R-:W-:Y:S02]  /*2c90*/  VIADD R5, R4, 0x100 ;  /* 0x0000010004057836 */ /* 0x000fe40000000000 */
[----:B------:R-:W-:Y:S02]  /*2ca0*/  IMAD.MOV.U32 R4, RZ, RZ, R0 ;  /* 0x000000ffff047224 */ /* 0x000fe400078e0000 */
[----:B0-----:R-:W-:-:S04]  /*2cb0*/  IMAD.WIDE.U32 R2, R5, 0x8, R2 ;  /* 0x0000000805027825 */ /* 0x001fc800078e0002 */
[----:B------:R-:W-:-:S05]  /*2cc0*/  HFMA2 R5, -RZ, RZ, 0, 0 ;  /* 0x00000000ff057431 */ /* 0x000fca00000001ff */
[----:B------:R1:W-:Y:S02]  /*2cd0*/  REDG.E.ADD.64.STRONG.GPU desc[UR18][R2.64+0x400], R4 ;  /* 0x000400040200798e */ /* 0x0003e4000c12e512 */
.L_x_216:
[----:B------:R-:W-:Y:S05]  /*2ce0*/  BSYNC.RECONVERGENT B1 ;  /* 0x0000000000017941 */ /* 0x000fea0003800200 */
.L_x_215:
[----:B------:R-:W-:-:S07]  /*2cf0*/  VIADD R7, R7, 0x2 ;  /* 0x0000000207077836 */ /* 0x000fce0000000000 */
.L_x_212:
[----:B------:R-:W-:-:S13]  /*2d00*/  ISETP.NE.AND P0, PT, R11, RZ, PT ;  /* 0x000000ff0b00720c */ /* 0x000fda0003f05270 */
[----:B------:R-:W-:Y:S05]  /*2d10*/  @!P0 BRA `(.L_x_150) ;  /* 0x0000000000248947 */ /* 0x000fea0003800000 */
[----:B------:R-:W-:-:S05]  /*2d20*/  IMAD R0, R7, 0x400, R27 ;  /* 0x0000040007007824 */ /* 0x000fca00078e021b */
[----:B012-4-:R-:W0:Y:S02]  /*2d30*/  LDS R4, [R0+0x200] ;  /* 0x0002000000047984 */ /* 0x017e240000000800 */
[----:B0-----:R-:W-:-:S13]  /*2d40*/  ISETP.NE.AND P0, PT, R4, RZ, PT ;  /* 0x000000ff0400720c */ /* 0x001fda0003f05270 */
[----:B------:R-:W-:Y:S05]  /*2d50*/  @!P0 BRA `(.L_x_150) ;  /* 0x0000000000148947 */ /* 0x000fea0003800000 */
[----:B---3--:R-:W0:Y:S01]  /*2d60*/  LDC.64 R2, c[0x0][0x380] ;  /* 0x0000e000ff027b82 */ /* 0x008e220000000a00 */
[----:B------:R-:W-:Y:S02]  /*2d70*/  IMAD R7, R7, 0x100, R18 ;  /* 0x0000010007077824 */ /* 0x000fe400078e0212 */
[----:B------:R-:W-:Y:S02]  /*2d80*/  IMAD.MOV.U32 R5, RZ, RZ, RZ ;  /* 0x000000ffff057224 */ /* 0x000fe400078e00ff */
[----:B0-----:R-:W-:-:S05]  /*2d90*/  IMAD.WIDE.U32 R2, R7, 0x8, R2 ;  /* 0x0000000807027825 */ /* 0x001fca00078e0002 */
[----:B------:R0:W-:Y:S02]  /*2da0*/  REDG.E.ADD.64.STRONG.GPU desc[UR18][R2.64+0x400], R4 ;  /* 0x000400040200798e */ /* 0x0001e4000c12e512 */
.L_x_150:
[----:B------:R-:W-:Y:S05]  /*2db0*/  BSYNC.RECONVERGENT B0 ;  /* 0x0000000000007941 */ /* 0x000fea0003800200 */
.L_x_149:
[----:B------:R-:W1:Y:S01]  /*2dc0*/  LDCU.64 UR4, c[0x0][0x390] ;  /* 0x00007200ff0477ac */ /* 0x000e620008000a00 */
[----:B------:R-:W-:-:S04]  /*2dd0*/  UIADD3 UR6, UP1, UPT, UR6, 0x1, URZ ;  /* 0x0000000106067890 */ /* 0x000fc8000ff3e0ff */
[----:B------:R-:W-:Y:S02]  /*2de0*/  UIADD3.X UR7, UPT, UPT, URZ, UR7, URZ, UP1, !UPT ;  /* 0x00000007ff077290 */ /* 0x000fe40008ffe4ff */
[----:B-1----:R-:W-:-:S04]  /*2df0*/  UIADD3 UR10, UP0, UPT, UR4, -0x1, URZ ;  /* 0xffffffff040a7890 */ /* 0x002fc8000ff1e0ff */
[----:B------:R-:W-:-:S04]  /*2e00*/  UIADD3.X UR11, UPT, UPT, UR5, -0x1, URZ, UP0, !UPT ;  /* 0xffffffff050b7890 */ /* 0x000fc800087fe4ff */
[----:B------:R-:W-:-:S04]  /*2e10*/  USHF.R.U64 UR10, UR10, 0x1e, UR11 ;  /* 0x0000001e0a0a7899 */ /* 0x000fc8000800120b */
[----:B------:R-:W-:-:S04]  /*2e20*/  UIADD3 UR10, UP0, UPT, UR10, 0x1, URZ ;  /* 0x000000010a0a7890 */ /* 0x000fc8000ff1e0ff */
[----:B------:R-:W-:Y:S02]  /*2e30*/  ULEA.HI.X UR11, UR11, URZ, URZ, 0x2, UP0 ;  /* 0x000000ff0b0b7291 */ /* 0x000fe400080f14ff */
[----:B------:R-:W-:-:S04]  /*2e40*/  UISETP.LT.U32.AND UP0, UPT, UR10, UR4, UPT ;  /* 0x000000040a00728c */ /* 0x000fc8000bf01070 */
[----:B------:R-:W-:-:S04]  /*2e50*/  UISETP.LT.U32.AND.EX UP0, UPT, UR11, UR5, UPT, UP0 ;  /* 0x000000050b00728c */ /* 0x000fc8000bf01100 */
[----:B------:R-:W-:Y:S02]  /*2e60*/  USEL UR4, UR10, UR4, UP0 ;  /* 0x000000040a047287 */ /* 0x000fe40008000000 */
[----:B------:R-:W-:Y:S02]  /*2e70*/  USEL UR5, UR11, UR5, UP0 ;  /* 0x000000050b057287 */ /* 0x000fe40008000000 */
[----:B------:R-:W-:-:S04]  /*2e80*/  UISETP.NE.U32.AND UP0, UPT, UR6, UR4, UPT ;  /* 0x000000040600728c */ /* 0x000fc8000bf05070 */
[----:B------:R-:W-:Y:S01]  /*2e90*/  UISETP.NE.AND.EX UP0, UPT, UR7, UR5, UPT, UP0 ;  /* 0x000000050700728c */ /* 0x000fe2000bf05300 */
[----:B------:R-:W-:Y:S08]  /*2ea0*/  BAR.SYNC.DEFER_BLOCKING 0x0 ;  /* 0x0000000000007b1d */ /* 0x000ff00000010000 */
[----:B------:R-:W-:Y:S05]  /*2eb0*/  BRA.U UP0, `(.L_x_217) ;  /* 0xffffffd100dc7547 */ /* 0x000fea000b83ffff */
[----:B------:R-:W-:Y:S05]  /*2ec0*/  EXIT ;  /* 0x000000000000794d */ /* 0x000fea0003800000 */
.L_x_218:
        /* <DEDUP_REMOVED lines=11> */
.L_x_245:


//--------------------- .text._ZN3cub18CUB_300001_SM_10006detail10radix_sort31DeviceRadixSortSingleTileKernelINS1_5radix10policy_hubIjNS0_8NullTypeEyE10Policy1000ELNS0_9SortOrderE0EjS6_yNS1_21identity_decomposer_tEEEvPKT1_PSB_PKT2_PSF_T3_iiT4_ --------------------------
	.section	.text._ZN3cub18CUB_300001_SM_10006detail10radix_sort31DeviceRadixSortSingleTileKernelINS1_5radix10policy_hubIjNS0_8NullTypeEyE10Policy1000ELNS0_9SortOrderE0EjS6_yNS1_21identity_decomposer_tEEEvPKT1_PSB_PKT2_PSF_T3_iiT4_,"ax",@progbits
	.align	128
        .global         _ZN3cub18CUB_300001_SM_10006detail10radix_sort31DeviceRadixSortSingleTileKernelINS1_5radix10policy_hubIjNS0_8NullTypeEyE10Policy1000ELNS0_9SortOrderE0EjS6_yNS1_21identity_decomposer_tEEEvPKT1_PSB_PKT2_PSF_T3_iiT4_
        .type           _ZN3cub18CUB_300001_SM_10006detail10radix_sort31DeviceRadixSortSingleTileKernelINS1_5radix10policy_hubIjNS0_8NullTypeEyE10Policy1000ELNS0_9SortOrderE0EjS6_yNS1_21identity_decomposer_tEEEvPKT1_PSB_PKT2_PSF_T3_iiT4_,@function
        .size           _ZN3cub18CUB_300001_SM_10006detail10radix_sort31DeviceRadixSortSingleTileKernelINS1_5radix10policy_hubIjNS0_8NullTypeEyE10Policy1000ELNS0_9SortOrderE0EjS6_yNS1_21identity_decomposer_tEEEvPKT1_PSB_PKT2_PSF_T3_iiT4_,(.L_x_246 - _ZN3cub18CUB_300001_SM_10006detail10radix_sort31DeviceRadixSortSingleTileKernelINS1_5radix10policy_hubIjNS0_8NullTypeEyE10Policy1000ELNS0_9SortOrderE0EjS6_yNS1_21identity_decomposer_tEEEvPKT1_PSB_PKT2_PSF_T3_iiT4_)
        .other          _ZN3cub18CUB_300001_SM_10006detail10radix_sort31DeviceRadixSortSingleTileKernelINS1_5radix10policy_hubIjNS0_8NullTypeEyE10Policy1000ELNS0_9SortOrderE0EjS6_yNS1_21identity_decomposer_tEEEvPKT1_PSB_PKT2_PSF_T3_iiT4_,@"STO_CUDA_ENTRY STV_DEFAULT"
_ZN3cub18CUB_300001_SM_10006detail10radix_sort31DeviceRadixSortSingleTileKernelINS1_5radix10policy_hubIjNS0_8NullTypeEyE10Policy1000ELNS0_9SortOrderE0EjS6_yNS1_21identity_decomposer_tEEEvPKT1_PSB_PKT2_PSF_T3_iiT4_:
.text._ZN3cub18CUB_300001_SM_10006detail10radix_sort31DeviceRadixSortSingleTileKernelINS1_5radix10policy_hubIjNS0_8NullTypeEyE10Policy1000ELNS0_9SortOrderE0EjS6_yNS1_21identity_decomposer_tEEEvPKT1_PSB_PKT2_PSF_T3_iiT4_:
[----:B------:R-:W-:Y:S01]  /*0000*/  LDC R1, c[0x0][0x37c] ;  /* 0x0000df00ff017b82 */ /* 0x000fe20000000800 */
[----:B------:R-:W0:Y:S01]  /*0010*/  S2R R0, SR_TID.X ;  /* 0x0000000000007919 */ /* 0x000e220000002100 */
[----:B------:R-:W1:Y:S06]  /*0020*/  LDCU UR4, c[0x0][0x3a0] ;  /* 0x00007400ff0477ac */ /* 0x000e6c0008000800 */
[----:B------:R-:W2:Y:S01]  /*0030*/  LDC.64 R4, c[0x0][0x380] ;  /* 0x0000e000ff047b82 */ /* 0x000ea20000000a00 */
[----:B------:R-:W-:Y:S01]  /*0040*/  IMAD.MOV.U32 R12, RZ, RZ, -0x1 ;  /* 0xffffffffff0c7424 */ /* 0x000fe200078e00ff */
[----:B------:R-:W3:Y:S01]  /*0050*/  LDCU.64 UR10, c[0x0][0x358] ;  /* 0x00006b00ff0a77ac */ /* 0x000ee20008000a00 */
[----:B------:R-:W-:-:S02]  /*0060*/  IMAD.MOV.U32 R13, RZ, RZ, -0x1 ;  /* 0xffffffffff0d7424 */ /* 0x000fc400078e00ff */
[----:B------:R-:W-:Y:S02]  /*0070*/  IMAD.MOV.U32 R15, RZ, RZ, -0x1 ;  /* 0xffffffffff0f7424 */ /* 0x000fe400078e00ff */
[----:B------:R-:W-:Y:S02]  /*0080*/  IMAD.MOV.U32 R14, RZ, RZ, -0x1 ;  /* 0xffffffffff0e7424 */ /* 0x000fe400078e00ff */
[----:B------:R-:W-:Y:S02]  /*0090*/  IMAD.MOV.U32 R16, RZ, RZ, -0x1 ;  /* 0xffffffffff107424 */ /* 0x000fe400078e00ff */
[----:B------:R-:W-:Y:S02]  /*00a0*/  IMAD.MOV.U32 R17, RZ, RZ, -0x1 ;  /* 0xffffffffff117424 */ /* 0x000fe400078e00ff */
[----:B------:R-:W-:Y:S02]  /*00b0*/  IMAD.MOV.U32 R18, RZ, RZ, -0x1 ;  /* 0xffffffffff127424 */ /* 0x000fe400078e00ff */
[----:B------:R-:W-:-:S02]  /*00c0*/  IMAD.MOV.U32 R19, RZ, RZ, -0x1 ;  /* 0xffffffffff137424 */ /* 0x000fc400078e00ff */
[----:B------:R-:W-:Y:S02]  /*00d0*/  IMAD.MOV.U32 R20, RZ, RZ, -0x1 ;  /* 0xffffffffff147424 */ /* 0x000fe400078e00ff */
[----:B------:R-:W-:Y:S01]  /*00e0*/  IMAD.MOV.U32 R21, RZ, RZ, -0x1 ;  /* 0xffffffffff157424 */ /* 0x000fe200078e00ff */
[----:B------:R-:W4:Y:S01]  /*00f0*/  S2UR UR5, SR_CgaCtaId ;  /* 0x00000000000579c3 */ /* 0x000f220000008800 */
[----:B------:R-:W-:Y:S02]  /*0100*/  IMAD.MOV.U32 R22, RZ, RZ, -0x1 ;  /* 0xffffffffff167424 */ /* 0x000fe400078e00ff */
[----:B------:R-:W-:Y:S02]  /*0110*/  IMAD.MOV.U32 R23, RZ, RZ, -0x1 ;  /* 0xffffffffff177424 */ /* 0x000fe400078e00ff */
[----:B------:R-:W-:Y:S02]  /*0120*/  IMAD.MOV.U32 R24, RZ, RZ, -0x1 ;  /* 0xffffffffff187424 */ /* 0x000fe400078e00ff */
[----:B------:R-:W-:-:S02]  /*0130*/  IMAD.MOV.U32 R25, RZ, RZ, -0x1 ;  /* 0xffffffffff197424 */ /* 0x000fc400078e00ff */
[----:B------:R-:W-:Y:S02]  /*0140*/  IMAD.MOV.U32 R26, RZ, RZ, -0x1 ;  /* 0xffffffffff1a7424 */ /* 0x000fe400078e00ff */
[----:B------:R-:W-:Y:S02]  /*0150*/  IMAD.MOV.U32 R27, RZ, RZ, -0x1 ;  /* 0xffffffffff1b7424 */ /* 0x000fe400078e00ff */
[----:B------:R-:W-:Y:S01]  /*0160*/  IMAD.MOV.U32 R28, RZ, RZ, -0x1 ;  /* 0xffffffffff1c7424 */ /* 0x000fe200078e00ff */
[----:B------:R-:W4:Y:S01]  /*0170*/  S2R R29, SR_LANEID ;  /* 0x00000000001d7919 */ /* 0x000f220000000000 */
[----:B0-----:R-:W-:Y:S01]  /*0180*/  IMAD R7, R0, 0x13, RZ ;  /* 0x0000001300077824 */ /* 0x001fe200078e02ff */
[----:B------:R-:W0:Y:S03]  /*0190*/  LDCU.64 UR6, c[0x0][0x3a8] ;  /* 0x00007500ff0677ac */ /* 0x000e260008000a00 */
[C---:B------:R-:W-:Y:S01]  /*01a0*/  VIADD R2, R7.reuse, 0x1 ;  /* 0x0000000107027836 */ /* 0x040fe20000000000 */
[C---:B-1----:R-:W-:Y:S01]  /*01b0*/  ISETP.GE.AND P1, PT, R7.reuse, UR4, PT ;  /* 0x0000000407007c0c */ /* 0x042fe2000bf26270 */
[C---:B------:R-:W-:Y:S01]  /*01c0*/  VIADD R3, R7.reuse, 0x2 ;  /* 0x0000000207037836 */ /* 0x040fe20000000000 */
[----:B------:R-:W1:Y:S01]  /*01d0*/  LDCU UR9, c[0x0][0x3ac] ;  /* 0x00007580ff0977ac */ /* 0x000e620008000800 */
[C---:B------:R-:W-:Y:S01]  /*01e0*/  VIADD R6, R7.reuse, 0x5 ;  /* 0x0000000507067836 */ /* 0x040fe20000000000 */
[----:B------:R-:W-:Y:S01]  /*01f0*/  ISETP.GE.AND P2, PT, R2, UR4, PT ;  /* 0x0000000402007c0c */ /* 0x000fe2000bf46270 */
[----:B------:R-:W-:Y:S01]  /*0200*/  VIADD R2, R7, 0x3 ;  /* 0x0000000307027836 */ /* 0x000fe20000000000 */
[----:B------:R-:W-:Y:S01]  /*0210*/  ISETP.GE.AND P3, PT, R3, UR4, PT ;  /* 0x0000000403007c0c */ /* 0x000fe2000bf66270 */
[----:B--2---:R-:W-:Y:S01]  /*0220*/  IMAD.WIDE.U32 R4, R7, 0x4, R4 ;  /* 0x0000000407047825 */ /* 0x004fe200078e0004 */
[----:B------:R-:W-:-:S02]  /*0230*/  ISETP.GE.AND P6, PT, R6, UR4, PT ;  /* 0x0000000406007c0c */ /* 0x000fc4000bfc6270 */
[----:B------:R-:W-:Y:S01]  /*0240*/  ISETP.GE.AND P4, PT, R2, UR4, PT ;  /* 0x0000000402007c0c */ /* 0x000fe2000bf86270 */
[----:B------:R-:W-:Y:S02]  /*0250*/  IMAD.MOV.U32 R2, RZ, RZ, -0x1 ;  /* 0xffffffffff027424 */ /* 0x000fe400078e00ff */
[C---:B------:R-:W-:Y:S02]  /*0260*/  VIADD R6, R7.reuse, 0x7 ;  /* 0x0000000707067836 */ /* 0x040fe40000000000 */
[C---:B------:R-:W-:Y:S02]  /*0270*/  VIADD R3, R7.reuse, 0x4 ;  /* 0x0000000407037836 */ /* 0x040fe40000000000 */
[----:B---3--:R2:W5:Y:S01]  /*0280*/  @!P1 LDG.E R2, desc[UR10][R4.64] ;  /* 0x0000000a04029981 */ /* 0x008562000c1e1900 */
[----:B------:R-:W-:Y:S01]  /*0290*/  ISETP.GE.AND P1, PT, R6, UR4, PT ;  /* 0x0000000406007c0c */ /* 0x000fe2000bf26270 */
[----:B------:R-:W-:Y:S01]  /*02a0*/  VIADD R6, R7, 0x9 ;  /* 0x0000000907067836 */ /* 0x000fe20000000000 */
[----:B------:R-:W-:Y:S01]  /*02b0*/  ISETP.GE.AND P5, PT, R3, UR4, PT ;  /* 0x0000000403007c0c */ /* 0x000fe2000bfa6270 */
[C---:B------:R-:W-:Y:S01]  /*02c0*/  VIADD R8, R7.reuse, 0x6 ;  /* 0x0000000607087836 */ /* 0x040fe20000000000 */
[----:B------:R2:W5:Y:S01]  /*02d0*/  @!P3 LDG.E R12, desc[UR10][R4.64+0x8] ;  /* 0x0000080a040cb981 */ /* 0x000562000c1e1900 */
[----:B------:R-:W-:Y:S01]  /*02e0*/  IMAD.MOV.U32 R3, RZ, RZ, -0x1 ;  /* 0xffffffffff037424 */ /* 0x000fe200078e00ff */
[----:B------:R-:W-:Y:S01]  /*02f0*/  ISETP.GE.AND P3, PT, R6, UR4, PT ;  /* 0x0000000406007c0c */ /* 0x000fe2000bf66270 */
[C---:B------:R-:W-:Y:S01]  /*0300*/  VIADD R6, R7.reuse, 0xa ;  /* 0x0000000a07067836 */ /* 0x040fe20000000000 */
[----:B------:R-:W-:Y:S01]  /*0310*/  ISETP.GE.AND P0, PT, R8, UR4, PT ;  /* 0x0000000408007c0c */ /* 0x000fe2000bf06270 */
[C---:B------:R-:W-:Y:S01]  /*0320*/  VIADD R8, R7.reuse, 0x8 ;  /* 0x0000000807087836 */ /* 0x040fe20000000000 */
[----:B------:R2:W5:Y:S02]  /*0330*/  @!P4 LDG.E R13, desc[UR10][R4.64+0xc] ;  /* 0x00000c0a040dc981 */ /* 0x000564000c1e1900 */
[----:B------:R-:W-:Y:S01]  /*0340*/  ISETP.GE.AND P4, PT, R6, UR4, PT ;  /* 0x0000000406007c0c */ /* 0x000fe2000bf86270 */
[C---:B------:R-:W-:Y:S01]  /*0350*/  VIADD R6, R7.reuse, 0xc ;  /* 0x0000000c07067836 */ /* 0x040fe20000000000 */
[----:B------:R2:W5:Y:S01]  /*0360*/  @!P2 LDG.E R3, desc[UR10][R4.64+0x4] ;  /* 0x0000040a0403a981 */ /* 0x000562000c1e1900 */
[----:B------:R-:W-:Y:S01]  /*0370*/  ISETP.GE.AND P2, PT, R8, UR4, PT ;  /* 0x0000000408007c0c */ /* 0x000fe2000bf46270 */
[----:B------:R-:W-:-:S02]  /*0380*/  VIADD R8, R7, 0xb ;  /* 0x0000000b07087836 */ /* 0x000fc40000000000 */
[----:B------:R2:W5:Y:S01]  /*0390*/  @!P6 LDG.E R15, desc[UR10][R4.64+0x14] ;  /* 0x0000140a040fe981 */ /* 0x000562000c1e1900 */
[----:B------:R-:W-:Y:S01]  /*03a0*/  ISETP.GE.AND P6, PT, R6, UR4, PT ;  /* 0x0000000406007c0c */ /* 0x000fe2000bfc6270 */
[C---:B------:R-:W-:Y:S02]  /*03b0*/  VIADD R6, R7.reuse, 0xd ;  /* 0x0000000d07067836 */ /* 0x040fe40000000000 */
[----:B------:R2:W5:Y:S01]  /*03c0*/  @!P5 LDG.E R14, desc[UR10][R4.64+0x10] ;  /* 0x0000100a040ed981 */ /* 0x000562000c1e1900 */
[----:B------:R-:W-:Y:S01]  /*03d0*/  ISETP.GE.AND P5, PT, R8, UR4, PT ;  /* 0x0000000408007c0c */ /* 0x000fe2000bfa6270 */
[C---:B------:R-:W-:Y:S02]  /*03e0*/  VIADD R8, R7.reuse, 0xe ;  /* 0x0000000e07087836 */ /* 0x040fe40000000000 */
        /* <DEDUP_REMOVED lines=9> */
[----:B------:R-:W-:Y:S01]  /*0480*/  VIADD R7, R7, 0x12 ;  /* 0x0000001207077836 */ /* 0x000fe20000000000 */
[----:B------:R2:W5:Y:S02]  /*0490*/  @!P3 LDG.E R19, desc[UR10][R4.64+0x24] ;  /* 0x0000240a0413b981 */ /* 0x000564000c1e1900 */
[----:B------:R-:W-:-:S02]  /*04a0*/  ISETP.GE.AND P3, PT, R6, UR4, PT ;  /* 0x0000000406007c0c */ /* 0x000fc4000bf66270 */
[----:B------:R2:W5:Y:S01]  /*04b0*/  @!P4 LDG.E R20, desc[UR10][R4.64+0x28] ;  /* 0x0000280a0414c981 */ /* 0x000562000c1e1900 */
[----:B------:R-:W-:-:S03]  /*04c0*/  ISETP.GE.AND P4, PT, R8, UR4, PT ;  /* 0x0000000408007c0c */ /* 0x000fc6000bf86270 */
[----:B------:R2:W5:Y:S01]  /*04d0*/  @!P5 LDG.E R21, desc[UR10][R4.64+0x2c] ;  /* 0x00002c0a0415d981 */ /* 0x000562000c1e1900 */
[----:B------:R-:W-:-:S03]  /*04e0*/  ISETP.GE.AND P5, PT, R7, UR4, PT ;  /* 0x0000000407007c0c */ /* 0x000fc6000bfa6270 */
[----:B------:R2:W5:Y:S04]  /*04f0*/  @!P6 LDG.E R22, desc[UR10][R4.64+0x30] ;  /* 0x0000300a0416e981 */ /* 0x000568000c1e1900 */
[----:B------:R2:W5:Y:S04]  /*0500*/  @!P0 LDG.E R23, desc[UR10][R4.64+0x34] ;  /* 0x0000340a04178981 */ /* 0x000568000c1e1900 */
[----:B------:R2:W5:Y:S04]  /*0510*/  @!P1 LDG.E R24, desc[UR10][R4.64+0x38] ;  /* 0x0000380a04189981 */ /* 0x000568000c1e1900 */
[----:B------:R2:W5:Y:S04]  /*0520*/  @!P2 LDG.E R25, desc[UR10][R4.64+0x3c] ;  /* 0x00003c0a0419a981 */ /* 0x000568000c1e1900 */
[----:B------:R2:W5:Y:S04]  /*0530*/  @!P3 LDG.E R26, desc[UR10][R4.64+0x40] ;  /* 0x0000400a041ab981 */ /* 0x000568000c1e1900 */
[----:B------:R2:W5:Y:S04]  /*0540*/  @!P4 LDG.E R27, desc[UR10][R4.64+0x44] ;  /* 0x0000440a041bc981 */ /* 0x000568000c1e1900 */
[----:B------:R2:W5:Y:S01]  /*0550*/  @!P5 LDG.E R28, desc[UR10][R4.64+0x48] ;  /* 0x0000480a041cd981 */ /* 0x000562000c1e1900 */
[----:B------:R-:W-:-:S02]  /*0560*/  UMOV UR4, 0x400 ;  /* 0x0000040000047882 */ /* 0x000fc40000000000 */
[----:B----4-:R-:W-:Y:S01]  /*0570*/  ULEA UR4, UR5, UR4, 0x18 ;  /* 0x0000000405047291 */ /* 0x010fe2000f8ec0ff */
[----:B------:R-:W-:-:S05]  /*0580*/  SHF.R.U32.HI R105, RZ, 0x5, R0 ;  /* 0x00000005ff697819 */ /* 0x000fca0000011600 */
[----:B------:R-:W-:-:S05]  /*0590*/  LEA R31, R0, UR4, 0x2 ;  /* 0x00000004001f7c11 */ /* 0x000fca000f8e10ff */
[----:B------:R-:W-:Y:S01]  /*05a0*/  IMAD R33, R0, 0x80, R31 ;  /* 0x0000008000217824 */ /* 0x000fe200078e021f */
[----:B------:R-:W-:-:S03]  /*05b0*/  LEA R30, R105, UR4, 0x2 ;  /* 0x00000004691e7c11 */ /* 0x000fc6000f8e10ff */
[----:B------:R-:W-:Y:S01]  /*05c0*/  IMAD R35, R0, -0x38, R33 ;  /* 0xffffffc800237824 */ /* 0x000fe200078e0221 */
[----:B0-----:R-:W-:Y:S02]  /*05d0*/  UIADD3 UR8, UPT, UPT, UR6, 0x6, URZ ;  /* 0x0000000606087890 */ /* 0x001fe4000fffe0ff */
[----:B------:R-:W-:Y:S01]  /*05e0*/  UIADD3 UR5, UPT, UPT, -UR6, UR7, URZ ;  /* 0x0000000706057290 */ /* 0x000fe2000fffe1ff */
[----:B-12---:R-:W-:Y:S11]  /*05f0*/  BAR.SYNC.DEFER_BLOCKING 0x0 ;  /* 0x0000000000007b1d */ /* 0x006ff60000010000 */
.L_x_220:
[----:B------:R-:W-:Y:S01]  /*0600*/  UISETP.LT.AND UP0, UPT, UR5, 0x6, UPT ;  /* 0x000000060500788c */ /* 0x000fe2000bf01270 */
[----:B------:R-:W-:Y:S01]  /*0610*/  STS [R31], RZ ;  /* 0x000000ff1f007388 */ /* 0x000fe20000000800 */
[----:B------:R-:W-:Y:S01]  /*0620*/  UIADD3 UR6, UPT, UPT, UR8, -0x6, URZ ;  /* 0xfffffffa08067890 */ /* 0x000fe2000fffe0ff */
[----:B------:R-:W-:Y:S01]  /*0630*/  ISETP.NE.AND P1, PT, R29, 0x1f, PT ;  /* 0x0000001f1d00780c */ /* 0x000fe20003f25270 */
[----:B------:R-:W-:Y:S01]  /*0640*/  USEL UR4, UR5, 0x6, UP0 ;  /* 0x0000000605047887 */ /* 0x000fe20008000000 */
[----:B------:R-:W-:Y:S01]  /*0650*/  STS [R31+0x400], RZ ;  /* 0x000400ff1f007388 */ /* 0x000fe20000000800 */
[C---:B------:R-:W-:Y:S01]  /*0660*/  ISETP.NE.AND P2, PT, R105.reuse, 0x6, PT ;  /* 0x000000066900780c */ /* 0x040fe20003f45270 */
[----:B------:R-:W-:Y:S01]  /*0670*/  UISETP.GE.AND UP0, UPT, UR8, UR9, UPT ;  /* 0x000000090800728c */ /* 0x000fe2000bf06270 */
[----:B0----5:R-:W-:Y:S01]  /*0680*/  SHF.R.U32.HI R4, RZ, UR6, R2 ;  /* 0x00000006ff047c19 */ /* 0x021fe20008011602 */
[----:B------:R-:W-:Y:S01]  /*0690*/  UBMSK UR4, URZ, UR4 ;  /* 0x00000004ff04729b */ /* 0x000fe20008000000 */
[----:B------:R-:W-:Y:S01]  /*06a0*/  STS [R31+0x800], RZ ;  /* 0x000800ff1f007388 */ /* 0x000fe20000000800 */
[----:B------:R-:W-:-:S03]  /*06b0*/  ISETP.NE.AND P3, PT, R105, 0x7, PT ;  /* 0x000000076900780c */ /* 0x000fc60003f65270 */
[----:B------:R-:W-:Y:S01]  /*06c0*/  STS [R31+0xc00], RZ ;  /* 0x000c00ff1f007388 */ /* 0x000fe20000000800 */
[----:B------:R-:W-:-:S03]  /*06d0*/  LOP3.LUT R4, R4, UR4, RZ, 0xc0, !PT ;  /* 0x0000000404047c12 */ /* 0x000fc6000f8ec0ff */
[----:B------:R-:W-:Y:S02]  /*06e0*/  STS [R31+0x1000], RZ ;  /* 0x001000ff1f007388 */ /* 0x000fe40000000800 */
[----:B------:R-:W-:Y:S01]  /*06f0*/  IMAD.SHL.U32 R5, R4, 0x400, RZ ;  /* 0x0000040004057824 */ /* 0x000fe200078e00ff */
[----:B------:R-:W-:Y:S01]  /*0700*/  SHF.R.U32.HI R4, RZ, 0x4, R4 ;  /* 0x00000004ff047819 */ /* 0x000fe20000011604 */
[----:B------:R-:W-:Y:S03]  /*0710*/  STS [R31+0x1400], RZ ;  /* 0x001400ff1f007388 */ /* 0x000fe60000000800 */
[----:B------:R-:W-:Y:S01]  /*0720*/  LOP3.LUT R34, R5, 0x7c00, RZ, 0xc0, !PT ;  /* 0x00007c0005227812 */ /* 0x000fe200078ec0ff */
[----:B------:R-:W-:Y:S01]  /*0730*/  STS [R31+0x1800], RZ ;  /* 0x001800ff1f007388 */ /* 0x000fe20000000800 */
[----:B------:R-:W-:-:S03]  /*0740*/  LOP3.LUT R4, R4, 0xffffffe, RZ, 0xc0, !PT ;  /* 0x0ffffffe04047812 */ /* 0x000fc600078ec0ff */
[----:B------:R-:W-:Y:S01]  /*0750*/  STS [R31+0x1c00], RZ ;  /* 0x001c00ff1f007388 */ /* 0x000fe20000000800 */
[----:B------:R-:W-:Y:S02]  /*0760*/  IADD3 R34, PT, PT, R4, R31, R34 ;  /* 0x0000001f04227210 */ /* 0x000fe40007ffe022 */
[----:B------:R-:W-:Y:S01]  /*0770*/  SHF.R.U32.HI R4, RZ, UR6, R3 ;  /* 0x00000006ff047c19 */ /* 0x000fe20008011603 */
[----:B------:R-:W-:Y:S03]  /*0780*/  STS [R31+0x2000], RZ ;  /* 0x002000ff1f007388 */ /* 0x000fe60000000800 */
[----:B------:R-:W-:Y:S01]  /*0790*/  LOP3.LUT R4, R4, UR4, RZ, 0xc0, !PT ;  /* 0x0000000404047c12 */ /* 0x000fe2000f8ec0ff */
[----:B------:R-:W-:Y:S04]  /*07a0*/  STS [R31+0x2400], RZ ;  /* 0x002400ff1f007388 */ /* 0x000fe80000000800 */
[----:B------:R-:W-:Y:S01]  /*07b0*/  STS [R31+0x2800], RZ ;  /* 0x002800ff1f007388 */ /* 0x000fe20000000800 */
[----:B------:R-:W-:Y:S01]  /*07c0*/  IMAD.SHL.U32 R5, R4, 0x400, RZ ;  /* 0x0000040004057824 */ /* 0x000fe200078e00ff */
[----:B------:R-:W-:-:S02]  /*07d0*/  SHF.R.U32.HI R4, RZ, 0x4, R4 ;  /* 0x00000004ff047819 */ /* 0x000fc40000011604 */
[----:B------:R-:W-:Y:S02]  /*07e0*/  STS [R31+0x2c00], RZ ;  /* 0x002c00ff1f007388 */ /* 0x000fe40000000800 */
[----:B------:R-:W-:Y:S02]  /*07f0*/  LOP3.LUT R36, R5, 0x7c00, RZ, 0xc0, !PT ;  /* 0x00007c0005247812 */ /* 0x000fe400078ec0ff */
        /* <DEDUP_REMOVED lines=32> */
[----:B------:R-:W0:Y:S02]  /*0a00*/  LDS.U16 R32, [R34] ;  /* 0x0000000022207984 */ /* 0x000e240000000400 */
[----:B0-----:R-:W-:-:S05]  /*0a10*/  VIADD R5, R32, 0x1 ;  /* 0x0000000120057836 */ /* 0x001fca0000000000 */
[----:B------:R0:W-:Y:S04]  /*0a20*/  STS.U16 [R34], R5 ;  /* 0x0000000522007388 */ /* 0x0001e80000000400 */
[----:B------:R-:W1:Y:S01]  /*0a30*/  LDS.U16 R38, [R36] ;  /* 0x0000000024267984 */ /* 0x000e620000000400 */
[----:B0-----:R-:W-:Y:S01]  /*0a40*/  IMAD.SHL.U32 R5, R4, 0x400, RZ ;  /* 0x0000040004057824 */ /* 0x001fe200078e00ff */
[----:B------:R-:W-:-:S04]  /*0a50*/  SHF.R.U32.HI R4, RZ, 0x4, R4 ;  /* 0x00000004ff047819 */ /* 0x000fc80000011604 */
[----:B------:R-:W-:Y:S02]  /*0a60*/  LOP3.LUT R6, R5, 0x7c00, RZ, 0xc0, !PT ;  /* 0x00007c0005067812 */ /* 0x000fe400078ec0ff */
[----:B------:R-:W-:Y:S02]  /*0a70*/  LOP3.LUT R41, R4, 0xffffffe, RZ, 0xc0, !PT ;  /* 0x0ffffffe04297812 */ /* 0x000fe400078ec0ff */
[----:B------:R-:W-:Y:S02]  /*0a80*/  SHF.R.U32.HI R5, RZ, UR6, R14 ;  /* 0x00000006ff057c19 */ /* 0x000fe4000801160e */
[----:B------:R-:W-:Y:S02]  /*0a90*/  IADD3 R41, PT, PT, R41, R31, R6 ;  /* 0x0000001f29297210 */ /* 0x000fe40007ffe006 */
[----:B------:R-:W-:-:S05]  /*0aa0*/  LOP3.LUT R5, R5, UR4, RZ, 0xc0, !PT ;  /* 0x0000000405057c12 */ /* 0x000fca000f8ec0ff */
[----:B------:R-:W-:Y:S01]  /*0ab0*/  IMAD.SHL.U32 R6, R5, 0x400, RZ ;  /* 0x0000040005067824 */ /* 0x000fe200078e00ff */
[----:B------:R-:W-:-:S04]  /*0ac0*/  SHF.R.U32.HI R5, RZ, 0x4, R5 ;  /* 0x00000004ff057819 */ /* 0x000fc80000011605 */
[----:B------:R-:W-:Y:S02]  /*0ad0*/  LOP3.LUT R8, R6, 0x7c00, RZ, 0xc0, !PT ;  /* 0x00007c0006087812 */ /* 0x000fe400078ec0ff */
[----:B------:R-:W-:-:S04]  /*0ae0*/  LOP3.LUT R5, R5, 0xffffffe, RZ, 0xc0, !PT ;  /* 0x0ffffffe05057812 */ /* 0x000fc800078ec0ff */
[----:B------:R-:W-:Y:S01]  /*0af0*/  IADD3 R43, PT, PT, R5, R31, R8 ;  /* 0x0000001f052b7210 */ /* 0x000fe20007ffe008 */
[----:B-1----:R-:W-:-:S05]  /*0b00*/  VIADD R7, R38, 0x1 ;  /* 0x0000000126077836 */ /* 0x002fca0000000000 */
[----:B------:R-:W-:Y:S04]  /*0b10*/  STS.U16 [R36], R7 ;  /* 0x0000000724007388 */ /* 0x000fe80000000400 */
[----:B------:R-:W0:Y:S02]  /*0b20*/  LDS.U16 R40, [R39] ;  /* 0x0000000027287984 */ /* 0x000e240000000400 */
[----:B0-----:R-:W-:-:S05]  /*0b30*/  VIADD R4, R40, 0x1 ;  /* 0x0000000128047836 */ /* 0x001fca0000000000 */
[----:B------:R0:W-:Y:S04]  /*0b40*/  STS.U16 [R39], R4 ;  /* 0x0000000427007388 */ /* 0x0001e80000000400 */
[----:B------:R-:W1:Y:S01]  /*0b50*/  LDS.U16 R42, [R41] ;  /* 0x00000000292a7984 */ /* 0x000e620000000400 */
[----:B0-----:R-:W-:-:S04]  /*0b60*/  SHF.R.U32.HI R4, RZ, UR6, R15 ;  /* 0x00000006ff047c19 */ /* 0x001fc8000801160f */
[----:B------:R-:W-:-:S05]  /*0b70*/  LOP3.LUT R4, R4, UR4, RZ, 0xc0, !PT ;  /* 0x0000000404047c12 */ /* 0x000fca000f8ec0ff */
[----:B------:R-:W-:Y:S01]  /*0b80*/  IMAD.SHL.U32 R5, R4, 0x400, RZ ;  /* 0x0000040004057824 */ /* 0x000fe200078e00ff */
[----:B------:R-:W-:-:S04]  /*0b90*/  SHF.R.U32.HI R4, RZ, 0x4, R4 ;  /* 0x00000004ff047819 */ /* 0x000fc80000011604 */
[----:B------:R-:W-:Y:S02]  /*0ba0*/  LOP3.LUT R8, R5, 0x7c00, RZ, 0xc0, !PT ;  /* 0x00007c0005087812 */ /* 0x000fe400078ec0ff */
[----:B------:R-:W-:Y:S02]  /*0bb0*/  LOP3.LUT R45, R4, 0xffffffe, RZ, 0xc0, !PT ;  /* 0x0ffffffe042d7812 */ /* 0x000fe400078ec0ff */
[----:B------:R-:W-:Y:S02]  /*0bc0*/  SHF.R.U32.HI R5, RZ, UR6, R16 ;  /* 0x00000006ff057c19 */ /* 0x000fe40008011610 */
[----:B------:R-:W-:Y:S02]  /*0bd0*/  IADD3 R45, PT, PT, R45, R31, R8 ;  /* 0x0000001f2d2d7210 */ /* 0x000fe40007ffe008 */
[----:B------:R-:W-:Y:S01]  /*0be0*/  LOP3.LUT R5, R5, UR4, RZ, 0xc0, !PT ;  /* 0x0000000405057c12 */ /* 0x000fe2000f8ec0ff */
[----:B-1----:R-:W-:-:S05]  /*0bf0*/  VIADD R6, R42, 0x1 ;  /* 0x000000012a067836 */ /* 0x002fca0000000000 */
[----:B------:R0:W-:Y:S04]  /*0c00*/  STS.U16 [R41], R6 ;  /* 0x0000000629007388 */ /* 0x0001e80000000400 */
[----:B------:R-:W1:Y:S01]  /*0c10*/  LDS.U16 R44, [R43] ;  /* 0x000000002b2c7984 */ /* 0x000e620000000400 */
[----:B0-----:R-:W-:Y:S01]  /*0c20*/  IMAD.SHL.U32 R6, R5, 0x400, RZ ;  /* 0x0000040005067824 */ /* 0x001fe200078e00ff */
[----:B------:R-:W-:-:S04]  /*0c30*/  SHF.R.U32.HI R5, RZ, 0x4, R5 ;  /* 0x00000004ff057819 */ /* 0x000fc80000011605 */
[----:B------:R-:W-:Y:S02]  /*0c40*/  LOP3.LUT R8, R6, 0x7c00, RZ, 0xc0, !PT ;  /* 0x00007c0006087812 */ /* 0x000fe400078ec0ff */
[----:B------:R-:W-:-:S04]  /*0c50*/  LOP3.LUT R5, R5, 0xffffffe, RZ, 0xc0, !PT ;  /* 0x0ffffffe05057812 */ /* 0x000fc800078ec0ff */
[----:B------:R-:W-:Y:S01]  /*0c60*/  IADD3 R47, PT, PT, R5, R31, R8 ;  /* 0x0000001f052f7210 */ /* 0x000fe20007ffe008 */
[----:B-1----:R-:W-:-:S05]  /*0c70*/  VIADD R4, R44, 0x1 ;  /* 0x000000012c047836 */ /* 0x002fca0000000000 */
        /* <DEDUP_REMOVED lines=108> */
[----:B------:R-:W-:Y:S01]  /*1340*/  SHF.R.U32.HI R5, RZ, UR6, R28 ;  /* 0x00000006ff057c19 */ /* 0x000fe2000801161c */
[----:B------:R-:W0:Y:S01]  /*1350*/  S2UR UR6, SR_CgaCtaId ;  /* 0x00000000000679c3 */ /* 0x000e220000008800 */
[----:B------:R-:W-:Y:S02]  /*1360*/  IADD3 R69, PT, PT, R69, R31, R8 ;  /* 0x0000001f45457210 */ /* 0x000fe40007ffe008 */
[----:B------:R-:W-:Y:S01]  /*1370*/  LOP3.LUT R5, R5, UR4, RZ, 0xc0, !PT ;  /* 0x0000000405057c12 */ /* 0x000fe2000f8ec0ff */
[----:B------:R-:W-:Y:S01]  /*1380*/  UMOV UR4, 0x400 ;  /* 0x0000040000047882 */ /* 0x000fe20000000000 */
[----:B-1----:R-:W-:-:S05]  /*1390*/  VIADD R6, R66, 0x1 ;  /* 0x0000000142067836 */ /* 0x002fca0000000000 */
[----:B------:R1:W-:Y:S04]  /*13a0*/  STS.U16 [R65], R6 ;  /* 0x0000000641007388 */ /* 0x0003e80000000400 */
[----:B------:R-:W2:Y:S01]  /*13b0*/  LDS.U16 R68, [R67] ;  /* 0x0000000043447984 */ /* 0x000ea20000000400 */
[----:B0-----:R-:W-:Y:S01]  /*13c0*/  ULEA UR4, UR6, UR4, 0x18 ;  /* 0x0000000406047291 */ /* 0x001fe2000f8ec0ff */
[----:B-1----:R-:W-:Y:S01]  /*13d0*/  IMAD.SHL.U32 R6, R5, 0x400, RZ ;  /* 0x0000040005067824 */ /* 0x002fe200078e00ff */
[----:B------:R-:W-:-:S04]  /*13e0*/  SHF.R.U32.HI R5, RZ, 0x4, R5 ;  /* 0x00000004ff057819 */ /* 0x000fc80000011605 */
[----:B------:R-:W-:Y:S02]  /*13f0*/  LOP3.LUT R8, R6, 0x7c00, RZ, 0xc0, !PT ;  /* 0x00007c0006087812 */ /* 0x000fe400078ec0ff */
[----:B------:R-:W-:-:S04]  /*1400*/  LOP3.LUT R5, R5, 0xffffffe, RZ, 0xc0, !PT ;  /* 0x0ffffffe05057812 */ /* 0x000fc800078ec0ff */
[----:B------:R-:W-:Y:S01]  /*1410*/  IADD3 R71, PT, PT, R5, R31, R8 ;  /* 0x0000001f05477210 */ /* 0x000fe20007ffe008 */
[----:B--2---:R-:W-:-:S05]  /*1420*/  VIADD R4, R68, 0x1 ;  /* 0x0000000144047836 */ /* 0x004fca0000000000 */
[----:B------:R-:W-:Y:S04]  /*1430*/  STS.U16 [R67], R4 ;  /* 0x0000000443007388 */ /* 0x000fe80000000400 */
[----:B------:R-:W0:Y:S02]  /*1440*/  LDS.U16 R70, [R69] ;  /* 0x0000000045467984 */ /* 0x000e240000000400 */
[----:B0-----:R-:W-:-:S05]  /*1450*/  VIADD R6, R70, 0x1 ;  /* 0x0000000146067836 */ /* 0x001fca0000000000 */
[----:B------:R-:W-:Y:S04]  /*1460*/  STS.U16 [R69], R6 ;  /* 0x0000000645007388 */ /* 0x000fe80000000400 */
[----:B------:R-:W0:Y:S02]  /*1470*/  LDS.U16 R72, [R71] ;  /* 0x0000000047487984 */ /* 0x000e240000000400 */
[----:B0-----:R-:W-:-:S05]  /*1480*/  VIADD R4, R72, 0x1 ;  /* 0x0000000148047836 */ /* 0x001fca0000000000 */
[----:B------:R-:W-:Y:S01]  /*1490*/  STS.U16 [R71], R4 ;  /* 0x0000000447007388 */ /* 0x000fe20000000400 */
[----:B------:R-:W-:Y:S06]  /*14a0*/  BAR.SYNC.DEFER_BLOCKING 0x0 ;  /* 0x0000000000007b1d */ /* 0x000fec0000010000 */
[----:B------:R-:W-:Y:S04]  /*14b0*/  LDS R73, [R33] ;  /* 0x0000000021497984 */ /* 0x000fe80000000800 */
[----:B------:R-:W0:Y:S04]  /*14c0*/  LDS R74, [R33+0x4] ;  /* 0x00000400214a7984 */ /* 0x000e280000000800 */
[----:B------:R-:W1:Y:S04]  /*14d0*/  LDS R75, [R33+0x8] ;  /* 0x00000800214b7984 */ /* 0x000e680000000800 */
[----:B------:R-:W2:Y:S04]  /*14e0*/  LDS R76, [R33+0xc] ;  /* 0x00000c00214c7984 */ /* 0x000ea80000000800 */
[----:B------:R-:W3:Y:S04]  /*14f0*/  LDS R77, [R33+0x10] ;  /* 0x00001000214d7984 */ /* 0x000ee80000000800 */
[----:B------:R-:W4:Y:S04]  /*1500*/  LDS R78, [R33+0x14] ;  /* 0x00001400214e7984 */ /* 0x000f280000000800 */
[----:B------:R-:W4:Y:S04]  /*1510*/  LDS R79, [R33+0x18] ;  /* 0x00001800214f7984 */ /* 0x000f280000000800 */
[----:B------:R-:W4:Y:S04]  /*1520*/  LDS R80, [R33+0x1c] ;  /* 0x00001c0021507984 */ /* 0x000f280000000800 */
[----:B------:R-:W4:Y:S04]  /*1530*/  LDS R81, [R33+0x20] ;  /* 0x0000200021517984 */ /* 0x000f280000000800 */
[----:B------:R-:W4:Y:S04]  /*1540*/  LDS R82, [R33+0x24] ;  /* 0x0000240021527984 */ /* 0x000f280000000800 */
[----:B------:R-:W4:Y:S04]  /*1550*/  LDS R83, [R33+0x28] ;  /* 0x0000280021537984 */ /* 0x000f280000000800 */
[----:B------:R-:W4:Y:S01]  /*1560*/  LDS R84, [R33+0x2c] ;  /* 0x00002c0021547984 */ /* 0x000f220000000800 */
[----:B0-----:R-:W-:-:S03]  /*1570*/  IMAD.IADD R74, R73, 0x1, R74 ;  /* 0x00000001494a7824 */ /* 0x001fc600078e024a */
[----:B------:R-:W0:Y:S01]  /*1580*/  LDS R85, [R33+0x30] ;  /* 0x0000300021557984 */ /* 0x000e220000000800 */
[----:B-1----:R-:W-:-:S03]  /*1590*/  IMAD.IADD R75, R75, 0x1, R74 ;  /* 0x000000014b4b7824 */ /* 0x002fc600078e024a */
[----:B------:R-:W1:Y:S01]  /*15a0*/  LDS R86, [R33+0x34] ;  /* 0x0000340021567984 */ /* 0x000e620000000800 */
[----:B--2---:R-:W-:-:S03]  /*15b0*/  IMAD.IADD R76, R76, 0x1, R75 ;  /* 0x000000014c4c7824 */ /* 0x004fc600078e024b */
[----:B------:R-:W2:Y:S01]  /*15c0*/  LDS R87, [R33+0x38] ;  /* 0x0000380021577984 */ /* 0x000ea20000000800 */
[----:B---3--:R-:W-:-:S03]  /*15d0*/  IMAD.IADD R77, R77, 0x1, R76 ;  /* 0x000000014d4d7824 */ /* 0x008fc600078e024c */
[----:B------:R-:W3:Y:S01]  /*15e0*/  LDS R88, [R33+0x3c] ;  /* 0x00003c0021587984 */ /* 0x000ee20000000800 */
[----:B----4-:R-:W-:-:S03]  /*15f0*/  IMAD.IADD R78, R78, 0x1, R77 ;  /* 0x000000014e4e7824 */ /* 0x010fc600078e024d */
[----:B------:R-:W4:Y:S01]  /*1600*/  LDS R89, [R33+0x40] ;  /* 0x0000400021597984 */ /* 0x000f220000000800 */
[----:B------:R-:W-:-:S03]  /*1610*/  IMAD.IADD R79, R79, 0x1, R78 ;  /* 0x000000014f4f7824 */ /* 0x000fc600078e024e */
        /* <DEDUP_REMOVED lines=31> */
[----:B------:R-:W-:-:S04]  /*1810*/  IMAD.IADD R95, R95, 0x1, R94 ;  /* 0x000000015f5f7824 */ /* 0x000fc800078e025e */
[----:B0-----:R-:W-:-:S04]  /*1820*/  IMAD.IADD R96, R96, 0x1, R95 ;  /* 0x0000000160607824 */ /* 0x001fc800078e025f */
[----:B-1----:R-:W-:-:S04]  /*1830*/  IMAD.IADD R97, R97, 0x1, R96 ;  /* 0x0000000161617824 */ /* 0x002fc800078e0260 */
[----:B--2---:R-:W-:-:S04]  /*1840*/  IMAD.IADD R98, R98, 0x1, R97 ;  /* 0x0000000162627824 */ /* 0x004fc800078e0261 */
[----:B---3--:R-:W-:-:S04]  /*1850*/  IMAD.IADD R99, R99, 0x1, R98 ;  /* 0x0000000163637824 */ /* 0x008fc800078e0262 */
[----:B----4-:R-:W-:-:S04]  /*1860*/  IMAD.IADD R100, R100, 0x1, R99 ;  /* 0x0000000164647824 */ /* 0x010fc800078e0263 */
[----:B------:R-:W-:-:S04]  /*1870*/  IMAD.IADD R101, R101, 0x1, R100 ;  /* 0x0000000165657824 */ /* 0x000fc800078e0264 */
[----:B------:R-:W-:-:S04]  /*1880*/  IMAD.IADD R102, R102, 0x1, R101 ;  /* 0x0000000166667824 */ /* 0x000fc800078e0265 */
[----:B------:R-:W-:-:S04]  /*1890*/  IMAD.IADD R103, R103, 0x1, R102 ;  /* 0x0000000167677824 */ /* 0x000fc800078e0266 */
[----:B------:R-:W-:-:S04]  /*18a0*/  IMAD.IADD R104, R104, 0x1, R103 ;  /* 0x0000000168687824 */ /* 0x000fc800078e0267 */
[----:B------:R-:W-:-:S05]  /*18b0*/  IMAD.IADD R106, R5, 0x1, R104 ;  /* 0x00000001056a7824 */ /* 0x000fca00078e0268 */
        /* <DEDUP_REMOVED lines=8> */
[----:B------:R-:W0:Y:S02]  /*1940*/  SHFL.UP P0, R107, R108, 0x10, RZ ;  /* 0x060000006c6b7989 */ /* 0x000e2400000000ff */
[----:B0-----:R-:W-:Y:S01]  /*1950*/  @P0 IMAD.IADD R107, R108, 0x1, R107 ;  /* 0x000000016c6b0824 */ /* 0x001fe200078e026b */
[----:B------:R-:W-:-:S03]  /*1960*/  ISETP.NE.AND P0, PT, R105, 0x1, PT ;  /* 0x000000016900780c */ /* 0x000fc60003f05270 */
[----:B------:R-:W-:Y:S01]  /*1970*/  IMAD.IADD R106, R107, 0x1, -R106 ;  /* 0x000000016b6a7824 */ /* 0x000fe200078e0a6a */
[----:B------:R-:W-:Y:S01]  /*1980*/  @!P1 STS [R30+0x8400], R107 ;  /* 0x0084006b1e009388 */ /* 0x000fe20000000800 */
[----:B------:R-:W-:Y:S01]  /*1990*/  BAR.SYNC.DEFER_BLOCKING 0x0 ;  /* 0x0000000000007b1d */ /* 0x000fe20000010000 */
[----:B------:R-:W-:-:S05]  /*19a0*/  ISETP.NE.AND P1, PT, R105, 0x4, PT ;  /* 0x000000046900780c */ /* 0x000fca0003f25270 */
[----:B------:R-:W0:Y:S04]  /*19b0*/  LDS.128 R4, [UR4+0x8400] ;  /* 0x00840004ff047984 */ /* 0x000e280008000c00 */
[----:B------:R-:W1:Y:S01]  /*19c0*/  LDS.128 R8, [UR4+0x8410] ;  /* 0x00841004ff087984 */ /* 0x000e620008000c00 */
[C---:B0-----:R-:W-:Y:S01]  /*19d0*/  SEL R37, R4.reuse, R37, !P0 ;  /* 0x0000002504257207 */ /* 0x041fe20004000000 */
[----:B------:R-:W-:Y:S01]  /*19e0*/  IMAD.IADD R5, R4, 0x1, R5 ;  /* 0x0000000104057824 */ /* 0x000fe200078e0205 */
[----:B------:R-:W-:-:S03]  /*19f0*/  ISETP.NE.AND P0, PT, R105, 0x2, PT ;  /* 0x000000026900780c */ /* 0x000fc60003f05270 */
[----:B------:R-:W-:Y:S01]  /*1a00*/  IMAD.IADD R6, R6, 0x1, R5 ;  /* 0x0000000106067824 */ /* 0x000fe200078e0205 */
[----:B------:R-:W-:Y:S02]  /*1a10*/  SEL R37, R5, R37, !P0 ;  /* 0x0000002505257207 */ /* 0x000fe40004000000 */
[----:B------:R-:W-:Y:S01]  /*1a20*/  ISETP.NE.AND P0, PT, R105, 0x3, PT ;  /* 0x000000036900780c */ /* 0x000fe20003f05270 */
[----:B------:R-:W-:-:S03]  /*1a30*/  IMAD.IADD R7, R7, 0x1, R6 ;  /* 0x0000000107077824 */ /* 0x000fc600078e0206 */
[----:B------:R-:W-:Y:S01]  /*1a40*/  SEL R37, R6, R37, !P0 ;  /* 0x0000002506257207 */ /* 0x000fe20004000000 */
[----:B-1----:R-:W-:Y:S01]  /*1a50*/  IMAD.IADD R8, R7, 0x1, R8 ;  /* 0x0000000107087824 */ /* 0x002fe200078e0208 */
[----:B------:R-:W-:Y:S02]  /*1a60*/  ISETP.NE.AND P0, PT, R105, 0x5, PT ;  /* 0x000000056900780c */ /* 0x000fe40003f05270 */
[----:B------:R-:W-:Y:S01]  /*1a70*/  SEL R37, R7, R37, !P1 ;  /* 0x0000002507257207 */ /* 0x000fe20004800000 */
[----:B------:R-:W-:Y:S01]  /*1a80*/  IMAD.IADD R9, R9, 0x1, R8 ;  /* 0x0000000109097824 */ /* 0x000fe200078e0208 */
[----:B------:R-:W-:Y:S02]  /*1a90*/  ISETP.NE.AND P1, PT, R29, RZ, PT ;  /* 0x000000ff1d00720c */ /* 0x000fe40003f25270 */
[----:B------:R-:W-:Y:S01]  /*1aa0*/  SEL R37, R8, R37, !P0 ;  /* 0x0000002508257207 */ /* 0x000fe20004000000 */
[----:B------:R-:W-:Y:S01]  /*1ab0*/  IMAD.IADD R10, R10, 0x1, R9 ;  /* 0x000000010a0a7824 */ /* 0x000fe200078e0209 */
[----:B------:R-:W-:-:S02]  /*1ac0*/  ISETP.GT.U32.AND P0, PT, R0, 0x1f, PT ;  /* 0x0000001f0000780c */ /* 0x000fc40003f04070 */
[----:B------:R-:W-:Y:S01]  /*1ad0*/  SEL R37, R9, R37, !P2 ;  /* 0x0000002509257207 */ /* 0x000fe20005000000 */
[----:B------:R-:W-:Y:S01]  /*1ae0*/  IMAD.IADD R11, R11, 0x1, R10 ;  /* 0x000000010b0b7824 */ /* 0x000fe200078e020a */
[----:B------:R-:W-:Y:S02]  /*1af0*/  ISETP.GT.U32.OR P2, PT, R0, 0x1f, P1 ;  /* 0x0000001f0000780c */ /* 0x000fe40000f44470 */
[----:B------:R-:W-:Y:S02]  /*1b00*/  SEL R4, R106, RZ, P1 ;  /* 0x000000ff6a047207 */ /* 0x000fe40000800000 */
[----:B------:R-:W-:-:S05]  /*1b10*/  SEL R37, R10, R37, !P3 ;  /* 0x000000250a257207 */ /* 0x000fca0005800000 */
[----:B------:R-:W-:Y:S01]  /*1b20*/  @P0 IMAD.IADD R106, R37, 0x1, R4 ;  /* 0x00000001256a0824 */ /* 0x000fe200078e0204 */
[----:B------:R-:W-:-:S03]  /*1b30*/  ISETP.NE.AND P0, PT, R0, RZ, PT ;  /* 0x000000ff0000720c */ /* 0x000fc60003f05270 */
[----:B------:R-:W-:-:S05]  /*1b40*/  @!P2 IMAD.U32 R106, R11, 0x10000, RZ ;  /* 0x000100000b6aa824 */ /* 0x000fca00078e00ff */
[----:B------:R-:W-:Y:S01]  /*1b50*/  @!P2 STS [UR4+0x8428], R106 ;  /* 0x0084286aff00a988 */ /* 0x000fe20008000804 */
[----:B------:R-:W-:Y:S06]  /*1b60*/  BAR.SYNC.DEFER_BLOCKING 0x0 ;  /* 0x0000000000007b1d */ /* 0x000fec0000010000 */
[----:B------:R-:W0:Y:S02]  /*1b70*/  LDS R4, [UR4+0x8428] ;  /* 0x00842804ff047984 */ /* 0x000e240008000800 */
[----:B0-----:R-:W-:-:S05]  /*1b80*/  SEL R5, R4, RZ, P0 ;  /* 0x000000ff04057207 */ /* 0x001fca0000000000 */
[----:B------:R-:W-:-:S04]  /*1b90*/  IMAD.IADD R4, R5, 0x1, R106 ;  /* 0x0000000105047824 */ /* 0x000fc800078e026a */
[--C-:B------:R-:W-:Y:S01]  /*1ba0*/  IMAD.IADD R6, R73, 0x1, R4.reuse ;  /* 0x0000000149067824 */ /* 0x100fe200078e0204 */
[----:B------:R-:W-:Y:S01]  /*1bb0*/  STS [R33], R4 ;  /* 0x0000000421007388 */ /* 0x000fe20000000800 */
[--C-:B------:R-:W-:Y:S02]  /*1bc0*/  IMAD.IADD R74, R74, 0x1, R4.reuse ;  /* 0x000000014a4a7824 */ /* 0x100fe400078e0204 */
[--C-:B------:R-:W-:Y:S01]  /*1bd0*/  IMAD.IADD R8, R75, 0x1, R4.reuse ;  /* 0x000000014b087824 */ /* 0x100fe200078e0204 */
[----:B------:R-:W-:Y:S01]  /*1be0*/  STS [R33+0x4], R6 ;  /* 0x0000040621007388 */ /* 0x000fe20000000800 */
[--C-:B------:R-:W-:Y:S02]  /*1bf0*/  IMAD.IADD R76, R76, 0x1, R4.reuse ;  /* 0x000000014c4c7824 */ /* 0x100fe400078e0204 */
[--C-:B------:R-:W-:Y:S01]  /*1c00*/  IMAD.IADD R10, R77, 0x1, R4.reuse ;  /* 0x000000014d0a7824 */ /* 0x100fe200078e0204 */
[----:B------:R-:W-:Y:S01]  /*1c10*/  STS [R33+0x8], R74 ;  /* 0x0000084a21007388 */ /* 0x000fe20000000800 */
[----:B------:R-:W-:-:S02]  /*1c20*/  IMAD.IADD R78, R78, 0x1, R4 ;  /* 0x000000014e4e7824 */ /* 0x000fc400078e0204 */
[--C-:B------:R-:W-:Y:S01]  /*1c30*/  IMAD.IADD R106, R79, 0x1, R4.reuse ;  /* 0x000000014f6a7824 */ /* 0x100fe200078e0204 */
[----:B------:R-:W-:Y:S01]  /*1c40*/  STS [R33+0xc], R8 ;  /* 0x00000c0821007388 */ /* 0x000fe20000000800 */
        /* <DEDUP_REMOVED lines=36> */
[----:B------:R-:W-:-:S03]  /*1e90*/  IMAD.IADD R104, R104, 0x1, R4 ;  /* 0x0000000168687824 */ /* 0x000fc600078e0204 */
[----:B------:R-:W-:Y:S04]  /*1ea0*/  STS [R33+0x40], R88 ;  /* 0x0000405821007388 */ /* 0x000fe80000000800 */
        /* <DEDUP_REMOVED lines=15> */
[----:B------:R-:W-:Y:S01]  /*1fa0*/  STS [R33+0x80], R104 ;  /* 0x0000806821007388 */ /* 0x000fe20000000800 */
[----:B------:R-:W-:Y:S06]  /*1fb0*/  BAR.SYNC.DEFER_BLOCKING 0x0 ;  /* 0x0000000000007b1d */ /* 0x000fec0000010000 */
[----:B------:R-:W0:Y:S04]  /*1fc0*/  LDS.U16 R5, [R34] ;  /* 0x0000000022057984 */ /* 0x000e280000000400 */
[----:B------:R-:W1:Y:S04]  /*1fd0*/  LDS.U16 R7, [R36] ;  /* 0x0000000024077984 */ /* 0x000e680000000400 */
[----:B------:R-:W2:Y:S04]  /*1fe0*/  LDS.U16 R39, [R39] ;  /* 0x0000000027277984 */ /* 0x000ea80000000400 */
[----:B------:R-:W3:Y:S04]  /*1ff0*/  LDS.U16 R41, [R41] ;  /* 0x0000000029297984 */ /* 0x000ee80000000400 */
[----:B------:R-:W4:Y:S04]  /*2000*/  LDS.U16 R43, [R43] ;  /* 0x000000002b2b7984 */ /* 0x000f280000000400 */
[----:B------:R-:W4:Y:S04]  /*2010*/  LDS.U16 R45, [R45] ;  /* 0x000000002d2d7984 */ /* 0x000f280000000400 */
[----:B------:R-:W4:Y:S04]  /*2020*/  LDS.U16 R47, [R47] ;  /* 0x000000002f2f7984 */ /* 0x000f280000000400 */
[----:B------:R-:W4:Y:S04]  /*2030*/  LDS.U16 R49, [R49] ;  /* 0x0000000031317984 */ /* 0x000f280000000400 */
[----:B------:R-:W4:Y:S04]  /*2040*/  LDS.U16 R51, [R51] ;  /* 0x0000000033337984 */ /* 0x000f280000000400 */
[----:B------:R-:W4:Y:S04]  /*2050*/  LDS.U16 R53, [R53] ;  /* 0x0000000035357984 */ /* 0x000f280000000400 */
[----:B------:R-:W4:Y:S01]  /*2060*/  LDS.U16 R55, [R55] ;  /* 0x0000000037377984 */ /* 0x000f220000000400 */
[----:B0-----:R-:W-:-:S03]  /*2070*/  IMAD.IADD R5, R32, 0x1, R5 ;  /* 0x0000000120057824 */ /* 0x001fc600078e0205 */
[----:B------:R-:W0:Y:S01]  /*2080*/  LDS.U16 R57, [R57] ;  /* 0x0000000039397984 */ /* 0x000e220000000400 */
[----:B-1----:R-:W-:-:S03]  /*2090*/  IMAD.IADD R7, R38, 0x1, R7 ;  /* 0x0000000126077824 */ /* 0x002fc600078e0207 */
[----:B------:R-:W1:Y:S01]  /*20a0*/  LDS.U16 R59, [R59] ;  /* 0x000000003b3b7984 */ /* 0x000e620000000400 */
[----:B--2---:R-:W-:-:S03]  /*20b0*/  IMAD.IADD R39, R40, 0x1, R39 ;  /* 0x0000000128277824 */ /* 0x004fc600078e0227 */
[----:B------:R-:W2:Y:S01]  /*20c0*/  LDS.U16 R61, [R61] ;  /* 0x000000003d3d7984 */ /* 0x000ea20000000400 */
[----:B---3--:R-:W-:-:S03]  /*20d0*/  IMAD.IADD R41, R42, 0x1, R41 ;  /* 0x000000012a297824 */ /* 0x008fc600078e0229 */
[----:B------:R-:W3:Y:S01]  /*20e0*/  LDS.U16 R63, [R63] ;  /* 0x000000003f3f7984 */ /* 0x000ee20000000400 */
[----:B----4-:R-:W-:-:S03]  /*20f0*/  IMAD.IADD R43, R44, 0x1, R43 ;  /* 0x000000012c2b7824 */ /* 0x010fc600078e022b */
[----:B------:R-:W4:Y:S01]  /*2100*/  LDS.U16 R65, [R65] ;  /* 0x0000000041417984 */ /* 0x000f220000000400 */
[----:B------:R-:W-:-:S03]  /*2110*/  IMAD.IADD R45, R46, 0x1, R45 ;  /* 0x000000012e2d7824 */ /* 0x000fc600078e022d */
[----:B------:R-:W4:Y:S01]  /*2120*/  LDS.U16 R67, [R67] ;  /* 0x0000000043437984 */ /* 0x000f220000000400 */
[----:B------:R-:W-:-:S03]  /*2130*/  IMAD.IADD R47, R48, 0x1, R47 ;  /* 0x00000001302f7824 */ /* 0x000fc600078e022f */
[----:B------:R-:W4:Y:S01]  /*2140*/  LDS.U16 R69, [R69] ;  /* 0x0000000045457984 */ /* 0x000f220000000400 */
[----:B------:R-:W-:-:S03]  /*2150*/  IMAD.IADD R49, R50, 0x1, R49 ;  /* 0x0000000132317824 */ /* 0x000fc600078e0231 */
[----:B------:R-:W4:Y:S01]  /*2160*/  LDS.U16 R71, [R71] ;  /* 0x0000000047477984 */ /* 0x000f220000000400 */
[----:B------:R-:W-:Y:S02]  /*2170*/  IMAD.IADD R51, R52, 0x1, R51 ;  /* 0x0000000134337824 */ /* 0x000fe400078e0233 */
[----:B------:R-:W-:Y:S02]  /*2180*/  IMAD.IADD R53, R54, 0x1, R53 ;  /* 0x0000000136357824 */ /* 0x000fe400078e0235 */
[----:B------:R-:W-:Y:S02]  /*2190*/  IMAD.IADD R55, R56, 0x1, R55 ;  /* 0x0000000138377824 */ /* 0x000fe400078e0237 */
[----:B0-----:R-:W-:Y:S02]  /*21a0*/  IMAD.IADD R57, R58, 0x1, R57 ;  /* 0x000000013a397824 */ /* 0x001fe400078e0239 */
[----:B-1----:R-:W-:Y:S02]  /*21b0*/  IMAD.IADD R59, R60, 0x1, R59 ;  /* 0x000000013c3b7824 */ /* 0x002fe400078e023b */
[----:B--2---:R-:W-:-:S02]  /*21c0*/  IMAD.IADD R61, R62, 0x1, R61 ;  /* 0x000000013e3d7824 */ /* 0x004fc400078e023d */
[----:B---3--:R-:W-:Y:S02]  /*21d0*/  IMAD.IADD R63, R64, 0x1, R63 ;  /* 0x00000001403f7824 */ /* 0x008fe400078e023f */
[----:B----4-:R-:W-:Y:S02]  /*21e0*/  IMAD.IADD R65, R66, 0x1, R65 ;  /* 0x0000000142417824 */ /* 0x010fe400078e0241 */
[----:B------:R-:W-:Y:S02]  /*21f0*/  IMAD.IADD R67, R68, 0x1, R67 ;  /* 0x0000000144437824 */ /* 0x000fe400078e0243 */
[----:B------:R-:W-:Y:S02]  /*2200*/  IMAD.IADD R69, R70, 0x1, R69 ;  /* 0x0000000146457824 */ /* 0x000fe400078e0245 */
[----:B------:R-:W-:Y:S01]  /*2210*/  IMAD.IADD R71, R72, 0x1, R71 ;  /* 0x0000000148477824 */ /* 0x000fe200078e0247 */
[----:B------:R-:W-:Y:S06]  /*2220*/  BAR.SYNC.DEFER_BLOCKING 0x0 ;  /* 0x0000000000007b1d */ /* 0x000fec0000010000 */
[----:B------:R-:W-:Y:S05]  /*2230*/  BRA.U UP0, `(.L_x_219) ;  /* 0x0000000100f87547 */ /* 0x000fea000b800000 */
[----:B------:R-:W-:Y:S01]  /*2240*/  LEA R5, R5, UR4, 0x2 ;  /* 0x0000000405057c11 */ /* 0x000fe2000f8e10ff */
[----:B------:R-:W-:Y:S01]  /*2250*/  UIADD3 UR8, UPT, UPT, UR8, 0x6, URZ ;  /* 0x0000000608087890 */ /* 0x000fe2000fffe0ff */
[----:B------:R-:W-:Y:S01]  /*2260*/  LEA R4, R7, UR4, 0x2 ;  /* 0x0000000407047c11 */ /* 0x000fe2000f8e10ff */
[----:B------:R-:W-:Y:S01]  /*2270*/  UIADD3 UR5, UPT, UPT, UR5, -0x6, URZ ;  /* 0xfffffffa05057890 */ /* 0x000fe2000fffe0ff */
[----:B------:R-:W-:Y:S01]  /*2280*/  LEA R7, R39, UR4, 0x2 ;  /* 0x0000000427077c11 */ /* 0x000fe2000f8e10ff */
[----:B------:R0:W-:Y:S01]  /*2290*/  STS [R5], R2 ;  /* 0x0000000205007388 */ /* 0x0001e20000000800 */
[----:B------:R-:W-:Y:S02]  /*22a0*/  LEA R6, R41, UR4, 0x2 ;  /* 0x0000000429067c11 */ /* 0x000fe4000f8e10ff */
[----:B------:R-:W-:Y:S01]  /*22b0*/  LEA R9, R43, UR4, 0x2 ;  /* 0x000000042b097c11 */ /* 0x000fe2000f8e10ff */
[----:B------:R1:W-:Y:S01]  /*22c0*/  STS [R4], R3 ;  /* 0x0000000304007388 */ /* 0x0003e20000000800 */
[----:B------:R-:W-:-:S02]  /*22d0*/  LEA R8, R45, UR4, 0x2 ;  /* 0x000000042d087c11 */ /* 0x000fc4000f8e10ff */
[----:B------:R-:W-:Y:S01]  /*22e0*/  LEA R11, R47, UR4, 0x2 ;  /* 0x000000042f0b7c11 */ /* 0x000fe2000f8e10ff */
[----:B------:R2:W-:Y:S01]  /*22f0*/  STS [R7], R12 ;  /* 0x0000000c07007388 */ /* 0x0005e20000000800 */
[----:B------:R-:W-:Y:S02]  /*2300*/  LEA R10, R49, UR4, 0x2 ;  /* 0x00000004310a7c11 */ /* 0x000fe4000f8e10ff */
[----:B0-----:R-:W-:Y:S01]  /*2310*/  LEA R5, R51, UR4, 0x2 ;  /* 0x0000000433057c11 */ /* 0x001fe2000f8e10ff */
[----:B------:R0:W-:Y:S01]  /*2320*/  STS [R6], R13 ;  /* 0x0000000d06007388 */ /* 0x0001e20000000800 */
[----:B------:R-:W-:Y:S02]  /*2330*/  LEA R2, R53, UR4, 0x2 ;  /* 0x0000000435027c11 */ /* 0x000fe4000f8e10ff */
[----:B-1----:R-:W-:Y:S01]  /*2340*/  LEA R3, R55, UR4, 0x2 ;  /* 0x0000000437037c11 */ /* 0x002fe2000f8e10ff */
[----:B------:R1:W-:Y:S01]  /*2350*/  STS [R9], R14 ;  /* 0x0000000e09007388 */ /* 0x0003e20000000800 */
[----:B------:R-:W-:-:S02]  /*2360*/  LEA R4, R57, UR4, 0x2 ;  /* 0x0000000439047c11 */ /* 0x000fc4000f8e10ff */
[----:B--2---:R-:W-:Y:S01]  /*2370*/  LEA R7, R59, UR4, 0x2 ;  /* 0x000000043b077c11 */ /* 0x004fe2000f8e10ff */
[----:B------:R2:W-:Y:S01]  /*2380*/  STS [R8], R15 ;  /* 0x0000000f08007388 */ /* 0x0005e20000000800 */
[----:B0-----:R-:W-:-:S03]  /*2390*/  LEA R6, R61, UR4, 0x2 ;  /* 0x000000043d067c11 */ /* 0x001fc6000f8e10ff */
[----:B------:R0:W-:Y:S01]  /*23a0*/  STS [R11], R16 ;  /* 0x000000100b007388 */ /* 0x0001e20000000800 */
[----:B-1----:R-:W-:-:S03]  /*23b0*/  LEA R9, R63, UR4, 0x2 ;  /* 0x000000043f097c11 */ /* 0x002fc6000f8e10ff */
[----:B------:R1:W-:Y:S01]  /*23c0*/  STS [R10], R17 ;  /* 0x000000110a007388 */ /* 0x0003e20000000800 */
[----:B--2---:R-:W-:-:S03]  /*23d0*/  LEA R8, R65, UR4, 0x2 ;  /* 0x0000000441087c11 */ /* 0x004fc6000f8e10ff */
[----:B------:R2:W-:Y:S01]  /*23e0*/  STS [R5], R18 ;  /* 0x0000001205007388 */ /* 0x0005e20000000800 */
[----:B0-----:R-:W-:-:S03]  /*23f0*/  LEA R11, R71, UR4, 0x2 ;  /* 0x00000004470b7c11 */ /* 0x001fc6000f8e10ff */
[----:B------:R0:W-:Y:S01]  /*2400*/  STS [R2], R19 ;  /* 0x0000001302007388 */ /* 0x0001e20000000800 */
[----:B-1----:R-:W-:-:S03]  /*2410*/  LEA R10, R69, UR4, 0x2 ;  /* 0x00000004450a7c11 */ /* 0x002fc6000f8e10ff */
[----:B------:R0:W-:Y:S01]  /*2420*/  STS [R3], R20 ;  /* 0x0000001403007388 */ /* 0x0001e20000000800 */
[----:B--2---:R-:W-:-:S03]  /*2430*/  LEA R5, R67, UR4, 0x2 ;  /* 0x0000000443057c11 */ /* 0x004fc6000f8e10ff */
[----:B------:R0:W-:Y:S04]  /*2440*/  STS [R4], R21 ;  /* 0x0000001504007388 */ /* 0x0001e80000000800 */
[----:B------:R0:W-:Y:S04]  /*2450*/  STS [R7], R22 ;  /* 0x0000001607007388 */ /* 0x0001e80000000800 */
[----:B------:R0:W-:Y:S04]  /*2460*/  STS [R6], R23 ;  /* 0x0000001706007388 */ /* 0x0001e80000000800 */
[----:B------:R0:W-:Y:S04]  /*2470*/  STS [R9], R24 ;  /* 0x0000001809007388 */ /* 0x0001e80000000800 */
[----:B------:R0:W-:Y:S04]  /*2480*/  STS [R8], R25 ;  /* 0x0000001908007388 */ /* 0x0001e80000000800 */
[----:B------:R0:W-:Y:S04]  /*2490*/  STS [R5], R26 ;  /* 0x0000001a05007388 */ /* 0x0001e80000000800 */
[----:B------:R0:W-:Y:S04]  /*24a0*/  STS [R10], R27 ;  /* 0x0000001b0a007388 */ /* 0x0001e80000000800 */
[----:B------:R0:W-:Y:S01]  /*24b0*/  STS [R11], R28 ;  /* 0x0000001c0b007388 */ /* 0x0001e20000000800 */
[----:B------:R-:W-:Y:S06]  /*24c0*/  BAR.SYNC.DEFER_BLOCKING 0x0 ;  /* 0x0000000000007b1d */ /* 0x000fec0000010000 */
[----:B------:R0:W1:Y:S04]  /*24d0*/  LDS R2, [R35] ;  /* 0x0000000023027984 */ /* 0x0000680000000800 */
[----:B------:R0:W2:Y:S04]  /*24e0*/  LDS R3, [R35+0x4] ;  /* 0x0000040023037984 */ /* 0x0000a80000000800 */
[----:B------:R0:W3:Y:S04]  /*24f0*/  LDS R12, [R35+0x8] ;  /* 0x00000800230c7984 */ /* 0x0000e80000000800 */
[----:B------:R0:W4:Y:S04]  /*2500*/  LDS R13, [R35+0xc] ;  /* 0x00000c00230d7984 */ /* 0x0001280000000800 */
[----:B------:R0:W0:Y:S04]  /*2510*/  LDS R14, [R35+0x10] ;  /* 0x00001000230e7984 */ /* 0x0000280000000800 */
        /* <DEDUP_REMOVED lines=13> */
[----:B------:R0:W0:Y:S01]  /*25f0*/  LDS R28, [R35+0x48] ;  /* 0x00004800231c7984 */ /* 0x0000220000000800 */
[----:B------:R-:W-:Y:S06]  /*2600*/  BAR.SYNC.DEFER_BLOCKING 0x0 ;  /* 0x0000000000007b1d */ /* 0x000fec0000010000 */
[----:B-1234-:R-:W-:Y:S05]  /*2610*/  BRA `(.L_x_220) ;  /* 0xffffffdc00f87947 */ /* 0x01efea000383ffff */
.L_x_219:
[----:B------:R-:W-:Y:S01]  /*2620*/  LEA R5, R5, UR4, 0x2 ;  /* 0x0000000405057c11 */ /* 0x000fe2000f8e10ff */
[----:B------:R-:W-:Y:S01]  /*2630*/  IMAD R35, R0, -0x48, R35 ;  /* 0xffffffb800237824 */ /* 0x000fe200078e0223 */
[----:B------:R-:W-:Y:S02]  /*2640*/  LEA R4, R7, UR4, 0x2 ;  /* 0x0000000407047c11 */ /* 0x000fe4000f8e10ff */
[----:B------:R-:W-:Y:S01]  /*2650*/  LEA R39, R39, UR4, 0x2 ;  /* 0x0000000427277c11 */ /* 0x000fe2000f8e10ff */
[----:B------:R0:W-:Y:S01]  /*2660*/  STS [R5], R2 ;  /* 0x0000000205007388 */ /* 0x0001e20000000800 */
[----:B------:R-:W-:Y:S02]  /*2670*/  LEA R6, R41, UR4, 0x2 ;  /* 0x0000000429067c11 */ /* 0x000fe4000f8e10ff */
[----:B------:R-:W-:Y:S01]  /*2680*/  LEA R43, R43, UR4, 0x2 ;  /* 0x000000042b2b7c11 */ /* 0x000fe2000f8e10ff */
[----:B------:R1:W-:Y:S01]  /*2690*/  STS [R4], R3 ;  /* 0x0000000304007388 */ /* 0x0003e20000000800 */
[----:B------:R-:W-:-:S02]  /*26a0*/  LEA R8, R45, UR4, 0x2 ;  /* 0x000000042d087c11 */ /* 0x000fc4000f8e10ff */
[----:B------:R-:W-:Y:S01]  /*26b0*/  LEA R47, R47, UR4, 0x2 ;  /* 0x000000042f2f7c11 */ /* 0x000fe2000f8e10ff */
[----:B------:R-:W-:Y:S01]  /*26c0*/  STS [R39], R12 ;  /* 0x0000000c27007388 */ /* 0x000fe20000000800 */
[----:B------:R-:W-:Y:S02]  /*26d0*/  LEA R10, R49, UR4, 0x2 ;  /* 0x00000004310a7c11 */ /* 0x000fe4000f8e10ff */
[----:B------:R-:W-:Y:S01]  /*26e0*/  LEA R51, R51, UR4, 0x2 ;  /* 0x0000000433337c11 */ /* 0x000fe2000f8e10ff */
[----:B------:R2:W-:Y:S01]  /*26f0*/  STS [R6], R13 ;  /* 0x0000000d06007388 */ /* 0x0005e20000000800 */
[----:B0-----:R-:W-:Y:S02]  /*2700*/  LEA R2, R53, UR4, 0x2 ;  /* 0x0000000435027c11 */ /* 0x001fe4000f8e10ff */
[----:B------:R-:W-:Y:S01]  /*2710*/  LEA R55, R55, UR4, 0x2 ;  /* 0x0000000437377c11 */ /* 0x000fe2000f8e10ff */
[----:B------:R-:W-:Y:S01]  /*2720*/  STS [R43], R14 ;  /* 0x0000000e2b007388 */ /* 0x000fe20000000800 */
[----:B-1----:R-:W-:-:S02]  /*2730*/  LEA R4, R57, UR4, 0x2 ;  /* 0x0000000439047c11 */ /* 0x002fc4000f8e10ff */
[----:B------:R-:W-:Y:S01]  /*2740*/  LEA R59, R59, UR4, 0x2 ;  /* 0x000000043b3b7c11 */ /* 0x000fe2000f8e10ff */
[----:B------:R0:W-:Y:S01]  /*2750*/  STS [R8], R15 ;  /* 0x0000000f08007388 */ /* 0x0001e20000000800 */
[----:B------:R-:W-:Y:S02]  /*2760*/  LEA R63, R63, UR4, 0x2 ;  /* 0x000000043f3f7c11 */ /* 0x000fe4000f8e10ff */
[----:B--2---:R-:W-:Y:S01]  /*2770*/  LEA R6, R61, UR4, 0x2 ;  /* 0x000000043d067c11 */ /* 0x004fe2000f8e10ff */
[----:B------:R-:W-:Y:S01]  /*2780*/  STS [R47], R16 ;  /* 0x000000102f007388 */ /* 0x000fe20000000800 */
[----:B------:R-:W-:Y:S02]  /*2790*/  LEA R67, R67, UR4, 0x2 ;  /* 0x0000000443437c11 */ /* 0x000fe4000f8e10ff */
[----:B------:R-:W-:Y:S01]  /*27a0*/  LEA R71, R71, UR4, 0x2 ;  /* 0x0000000447477c11 */ /* 0x000fe2000f8e10ff */
[----:B------:R1:W-:Y:S01]  /*27b0*/  STS [R10], R17 ;  /* 0x000000110a007388 */ /* 0x0003e20000000800 */
[----:B0-----:R-:W-:-:S03]  /*27c0*/  LEA R8, R65, UR4, 0x2 ;  /* 0x0000000441087c11 */ /* 0x001fc6000f8e10ff */
[----:B------:R-:W-:Y:S04]  /*27d0*/  STS [R51], R18 ;  /* 0x0000001233007388 */ /* 0x000fe80000000800 */
[----:B------:R0:W-:Y:S01]  /*27e0*/  STS [R2], R19 ;  /* 0x0000001302007388 */ /* 0x0001e20000000800 */
[----:B-1----:R-:W-:Y:S01]  /*27f0*/  LEA R10, R69, UR4, 0x2 ;  /* 0x00000004450a7c11 */ /* 0x002fe2000f8e10ff */
[----:B------:R-:W1:Y:S02]  /*2800*/  LDCU.64 UR4, c[0x0][0x3a0] ;  /* 0x00007400ff0477ac */ /* 0x000e640008000a00 */
[----:B------:R-:W-:Y:S04]  /*2810*/  STS [R55], R20 ;  /* 0x0000001437007388 */ /* 0x000fe80000000800 */
[----:B------:R2:W-:Y:S01]  /*2820*/  STS [R4], R21 ;  /* 0x0000001504007388 */ /* 0x0005e20000000800 */
[----:B0-----:R-:W0:Y:S03]  /*2830*/  LDC.64 R2, c[0x0][0x388] ;  /* 0x0000e200ff027b82 */ /* 0x001e260000000a00 */
[----:B------:R-:W-:Y:S04]  /*2840*/  STS [R59], R22 ;  /* 0x000000163b007388 */ /* 0x000fe80000000800 */
[----:B------:R3:W-:Y:S01]  /*2850*/  STS [R6], R23 ;  /* 0x0000001706007388 */ /* 0x0007e20000000800 */
[----:B--2---:R-:W-:-:S03]  /*2860*/  VIADD R4, R0, 0x100 ;  /* 0x0000010000047836 */ /* 0x004fc60000000000 */
[----:B------:R-:W-:Y:S02]  /*2870*/  STS [R63], R24 ;  /* 0x000000183f007388 */ /* 0x000fe40000000800 */
[----:B-1----:R-:W-:Y:S02]  /*2880*/  ISETP.GE.U32.AND P3, PT, R4, UR4, PT ;  /* 0x0000000404007c0c */ /* 0x002fe4000bf66070 */
[----:B------:R1:W-:Y:S01]  /*2890*/  STS [R8], R25 ;  /* 0x0000001908007388 */ /* 0x0003e20000000800 */
[C---:B------:R-:W-:Y:S02]  /*28a0*/  VIADD R4, R0.reuse, 0x200 ;  /* 0x0000020000047836 */ /* 0x040fe40000000000 */
[----:B---3--:R-:W-:Y:S01]  /*28b0*/  VIADD R6, R0, 0x300 ;  /* 0x0000030000067836 */ /* 0x008fe20000000000 */
[----:B------:R-:W-:Y:S01]  /*28c0*/  STS [R67], R26 ;  /* 0x0000001a43007388 */ /* 0x000fe20000000800 */
[----:B------:R-:W-:Y:S02]  /*28d0*/  ISETP.GE.U32.AND.EX P3, PT, RZ, UR5, PT, P3 ;  /* 0x00000005ff007c0c */ /* 0x000fe4000bf66130 */
[----:B------:R-:W-:Y:S01]  /*28e0*/  ISETP.GE.U32.AND P4, PT, R4, UR4, PT ;  /* 0x0000000404007c0c */ /* 0x000fe2000bf86070 */
[----:B------:R2:W-:Y:S01]  /*28f0*/  STS [R10], R27 ;  /* 0x0000001b0a007388 */ /* 0x0005e20000000800 */
[----:B------:R-:W-:Y:S01]  /*2900*/  ISETP.GE.U32.AND P1, PT, R6, UR4, PT ;  /* 0x0000000406007c0c */ /* 0x000fe2000bf26070 */
[C---:B0-----:R-:W-:Y:S01]  /*2910*/  IMAD.WIDE.U32 R2, R0.reuse, 0x4, R2 ;  /* 0x0000000400027825 */ /* 0x041fe200078e0002 */
[C---:B-1----:R-:W-:Y:S01]  /*2920*/  LOP3.LUT R8, R0.reuse, 0x400, RZ, 0xfc, !PT ;  /* 0x0000040000087812 */ /* 0x042fe200078efcff */
[----:B------:R-:W-:Y:S01]  /*2930*/  STS [R71], R28 ;  /* 0x0000001c47007388 */ /* 0x000fe20000000800 */
[----:B------:R-:W-:Y:S01]  /*2940*/  BAR.SYNC.DEFER_BLOCKING 0x0 ;  /* 0x0000000000007b1d */ /* 0x000fe20000010000 */
[----:B------:R-:W-:Y:S01]  /*2950*/  ISETP.GE.U32.AND.EX P1, PT, RZ, UR5, PT, P1 ;  /* 0x00000005ff007c0c */ /* 0x000fe2000bf26110 */
[----:B--2---:R-:W-:Y:S01]  /*2960*/  VIADD R10, R0, 0x500 ;  /* 0x00000500000a7836 */ /* 0x004fe20000000000 */
[----:B------:R-:W-:Y:S01]  /*2970*/  ISETP.GE.U32.AND P6, PT, R8, UR4, PT ;  /* 0x0000000408007c0c */ /* 0x000fe2000bfc6070 */
[C---:B------:R-:W-:Y:S01]  /*2980*/  VIADD R4, R0.reuse, 0x600 ;  /* 0x0000060000047836 */ /* 0x040fe20000000000 */
[----:B------:R-:W-:Y:S01]  /*2990*/  ISETP.GE.U32.AND.EX P4, PT, RZ, UR5, PT, P4 ;  /* 0x00000005ff007c0c */ /* 0x000fe2000bf86140 */
[----:B------:R-:W-:Y:S01]  /*29a0*/  VIADD R6, R0, 0x700 ;  /* 0x0000070000067836 */ /* 0x000fe20000000000 */
[----:B------:R-:W-:-:S02]  /*29b0*/  ISETP.GE.U32.AND P0, PT, R10, UR4, PT ;  /* 0x000000040a007c0c */ /* 0x000fc4000bf06070 */
[----:B------:R-:W-:Y:S02]  /*29c0*/  ISETP.GE.U32.AND.EX P6, PT, RZ, UR5, PT, P6 ;  /* 0x00000005ff007c0c */ /* 0x000fe4000bfc6160 */
[----:B------:R-:W-:Y:S02]  /*29d0*/  ISETP.GE.U32.AND.EX P0, PT, RZ, UR5, PT, P0 ;  /* 0x00000005ff007c0c */ /* 0x000fe4000bf06100 */
[----:B------:R-:W-:Y:S02]  /*29e0*/  ISETP.GE.U32.AND P5, PT, R4, UR4, PT ;  /* 0x0000000404007c0c */ /* 0x000fe4000bfa6070 */
[----:B------:R-:W-:Y:S02]  /*29f0*/  LOP3.LUT R4, R0, 0x800, RZ, 0xfc, !PT ;  /* 0x0000080000047812 */ /* 0x000fe400078efcff */
[----:B------:R-:W-:Y:S01]  /*2a00*/  ISETP.GE.U32.AND P2, PT, R6, UR4, PT ;  /* 0x0000000406007c0c */ /* 0x000fe2000bf46070 */
[----:B------:R-:W-:Y:S01]  /*2a10*/  VIADD R6, R0, 0x900 ;  /* 0x0000090000067836 */ /* 0x000fe20000000000 */
[----:B------:R-:W-:-:S02]  /*2a20*/  ISETP.GE.U32.AND.EX P5, PT, RZ, UR5, PT, P5 ;  /* 0x00000005ff007c0c */ /* 0x000fc4000bfa6150 */
[----:B------:R-:W-:Y:S01]  /*2a30*/  ISETP.GE.U32.AND.EX P2, PT, RZ, UR5, PT, P2 ;  /* 0x00000005ff007c0c */ /* 0x000fe2000bf46120 */
[----:B------:R-:W0:Y:S04]  /*2a40*/  LDS R5, [R35+0x400] ;  /* 0x0004000023057984 */ /* 0x000e280000000800 */
[----:B------:R-:W1:Y:S04]  /*2a50*/  LDS R9, [R35+0xc00] ;  /* 0x000c000023097984 */ /* 0x000e680000000800 */
        /* <DEDUP_REMOVED lines=8> */
[----:B0-----:R-:W-:Y:S01]  /*2ae0*/  @!P3 STG.E desc[UR10][R2.64+0x400], R5 ;  /* 0x000400050200b986 */ /* 0x001fe2000c10190a */
[----:B------:R-:W-:Y:S01]  /*2af0*/  ISETP.GE.U32.AND P3, PT, R4, UR4, PT ;  /* 0x0000000404007c0c */ /* 0x000fe2000bf66070 */
[----:B------:R-:W-:-:S02]  /*2b00*/  VIADD R4, R0, 0xa00 ;  /* 0x00000a0000047836 */ /* 0x000fc40000000000 */
[----:B------:R-:W0:Y:S01]  /*2b10*/  LDS R25, [R35+0x2c00] ;  /* 0x002c000023197984 */ /* 0x000e220000000800 */
[----:B------:R-:W-:-:S03]  /*2b20*/  ISETP.GE.U32.AND.EX P3, PT, RZ, UR5, PT, P3 ;  /* 0x00000005ff007c0c */ /* 0x000fc6000bf66130 */
[----:B-1----:R-:W-:Y:S01]  /*2b30*/  @!P1 STG.E desc[UR10][R2.64+0xc00], R9 ;  /* 0x000c000902009986 */ /* 0x002fe2000c10190a */
[----:B------:R-:W-:-:S03]  /*2b40*/  ISETP.GE.U32.AND P1, PT, R0, UR4, PT ;  /* 0x0000000400007c0c */ /* 0x000fc6000bf26070 */
[----:B------:R-:W1:Y:S04]  /*2b50*/  LDS R5, [R35+0x3000] ;  /* 0x0030000023057984 */ /* 0x000e680000000800 */
[----:B--2---:R-:W-:Y:S01]  /*2b60*/  @!P0 STG.E desc[UR10][R2.64+0x1400], R13 ;  /* 0x0014000d02008986 */ /* 0x004fe2000c10190a */
[----:B------:R-:W-:-:S03]  /*2b70*/  ISETP.GE.U32.AND.EX P0, PT, RZ, UR5, PT, P1 ;  /* 0x00000005ff007c0c */ /* 0x000fc6000bf06110 */
[----:B---3--:R-:W-:Y:S01]  /*2b80*/  @!P6 STG.E desc[UR10][R2.64+0x1000], R11 ;  /* 0x0010000b0200e986 */ /* 0x008fe2000c10190a */
[----:B------:R-:W-:Y:S01]  /*2b90*/  ISETP.GE.U32.AND P6, PT, R4, UR4, PT ;  /* 0x0000000404007c0c */ /* 0x000fe2000bfc6070 */
[----:B------:R-:W-:Y:S02]  /*2ba0*/  VIADD R4, R0, 0xb00 ;  /* 0x00000b0000047836 */ /* 0x000fe40000000000 */
[----:B----4-:R-:W-:Y:S01]  /*2bb0*/  @!P4 STG.E desc[UR10][R2.64+0x800], R7 ;  /* 0x000800070200c986 */ /* 0x010fe2000c10190a */
[----:B------:R-:W-:Y:S01]  /*2bc0*/  ISETP.GE.U32.AND P4, PT, R6, UR4, PT ;  /* 0x0000000406007c0c */ /* 0x000fe2000bf86070 */
[----:B------:R-:W-:Y:S01]  /*2bd0*/  VIADD R6, R0, 0xe00 ;  /* 0x00000e0000067836 */ /* 0x000fe20000000000 */
[----:B------:R-:W-:Y:S01]  /*2be0*/  ISETP.GE.U32.AND P1, PT, R4, UR4, PT ;  /* 0x0000000404007c0c */ /* 0x000fe2000bf26070 */
[----:B------:R-:W2:Y:S01]  /*2bf0*/  LDS R7, [R35+0x3400] ;  /* 0x0034000023077984 */ /* 0x000ea20000000800 */
[----:B------:R-:W-:Y:S02]  /*2c00*/  LOP3.LUT R4, R0, 0xc00, RZ, 0xfc, !PT ;  /* 0x00000c0000047812 */ /* 0x000fe400078efcff */
[----:B------:R-:W-:Y:S01]  /*2c10*/  ISETP.GE.U32.AND.EX P4, PT, RZ, UR5, PT, P4 ;  /* 0x00000005ff007c0c */ /* 0x000fe2000bf86140 */
[----:B------:R-:W3:Y:S01]  /*2c20*/  LDS R9, [R35+0x3800] ;  /* 0x0038000023097984 */ /* 0x000ee20000000800 */
[----:B------:R-:W-:-:S03]  /*2c30*/  ISETP.GE.U32.AND.EX P6, PT, RZ, UR5, PT, P6 ;  /* 0x00000005ff007c0c */ /* 0x000fc6000bfc6160 */
[----:B------:R-:W-:Y:S04]  /*2c40*/  LDS R11, [R35+0x3c00] ;  /* 0x003c0000230b7984 */ /* 0x000fe80000000800 */
[----:B------:R-:W-:Y:S04]  /*2c50*/  LDS R13, [R35+0x4000] ;  /* 0x00400000230d7984 */ /* 0x000fe80000000800 */
[----:B------:R-:W-:Y:S04]  /*2c60*/  LDS R27, [R35+0x4400] ;  /* 0x00440000231b7984 */ /* 0x000fe80000000800 */
[----:B------:R-:W4:Y:S04]  /*2c70*/  @!P0 LDS R29, [R35] ;  /* 0x00000000231d8984 */ /* 0x000f280000000800 */
[----:B-----5:R0:W-:Y:S01]  /*2c80*/  @!P5 STG.E desc[UR10][R2.64+0x1800], R15 ;  /* 0x0018000f0200d986 */ /* 0x0201e2000c10190a */
[----:B------:R-:W-:Y:S01]  /*2c90*/  ISETP.GE.U32.AND P5, PT, R4, UR4, PT ;  /* 0x0000000404007c0c */ /* 0x000fe2000bfa6070 */
[----:B------:R-:W-:-:S02]  /*2ca0*/  VIADD R4, R0, 0xd00 ;  /* 0x00000d0000047836 */ /* 0x000fc40000000000 */
[----:B------:R0:W-:Y:S01]  /*2cb0*/  @!P2 STG.E desc[UR10][R2.64+0x1c00], R17 ;  /* 0x001c00110200a986 */ /* 0x0001e2000c10190a */
[----:B------:R-:W-:Y:S02]  /*2cc0*/  ISETP.GE.U32.AND.EX P2, PT, RZ, UR5, PT, P1 ;  /* 0x00000005ff007c0c */ /* 0x000fe4000bf46110 */
[----:B------:R-:W-:Y:S01]  /*2cd0*/  ISETP.GE.U32.AND.EX P5, PT, RZ, UR5, PT, P5 ;  /* 0x00000005ff007c0c */ /* 0x000fe2000bfa6150 */
[----:B------:R0:W-:Y:S01]  /*2ce0*/  @!P3 STG.E desc[UR10][R2.64+0x2000], R19 ;  /* 0x002000130200b986 */ /* 0x0001e2000c10190a */
[----:B------:R-:W-:Y:S01]  /*2cf0*/  ISETP.GE.U32.AND P1, PT, R4, UR4, PT ;  /* 0x0000000404007c0c */ /* 0x000fe2000bf26070 */
[----:B------:R-:W-:Y:S01]  /*2d00*/  VIADD R4, R0, 0xf00 ;  /* 0x00000f0000047836 */ /* 0x000fe20000000000 */
[----:B------:R-:W-:Y:S01]  /*2d10*/  ISETP.GE.U32.AND P3, PT, R6, UR4, PT ;  /* 0x0000000406007c0c */ /* 0x000fe2000bf66070 */
[----:B------:R1:W-:Y:S01]  /*2d20*/  @!P4 STG.E desc[UR10][R2.64+0x2400], R21 ;  /* 0x002400150200c986 */ /* 0x0003e2000c10190a */
[----:B------:R-:W-:Y:S01]  /*2d30*/  VIADD R6, R0, 0x1100 ;  /* 0x0000110000067836 */ /* 0x000fe20000000000 */
[----:B------:R-:W-:-:S02]  /*2d40*/  ISETP.GE.U32.AND.EX P1, PT, RZ, UR5, PT, P1 ;  /* 0x00000005ff007c0c */ /* 0x000fc4000bf26110 */
[----:B------:R-:W-:Y:S01]  /*2d50*/  ISETP.GE.U32.AND P4, PT, R4, UR4, PT ;  /* 0x0000000404007c0c */ /* 0x000fe2000bf86070 */
[----:B------:R2:W-:Y:S01]  /*2d60*/  @!P6 STG.E desc[UR10][R2.64+0x2800], R23 ;  /* 0x002800170200e986 */ /* 0x0005e2000c10190a */
[C---:B------:R-:W-:Y:S01]  /*2d70*/  LOP3.LUT R4, R0.reuse, 0x1000, RZ, 0xfc, !PT ;  /* 0x0000100000047812 */ /* 0x040fe200078efcff */
[----:B------:R-:W-:Y:S01]  /*2d80*/  VIADD R0, R0, 0x1200 ;  /* 0x0000120000007836 */ /* 0x000fe20000000000 */
[----:B------:R-:W-:Y:S01]  /*2d90*/  ISETP.GE.U32.AND.EX P3, PT, RZ, UR5, PT, P3 ;  /* 0x00000005ff007c0c */ /* 0x000fe2000bf66130 */
[----:B0-----:R0:W-:Y:S01]  /*2da0*/  @!P2 STG.E desc[UR10][R2.64+0x2c00], R25 ;  /* 0x002c00190200a986 */ /* 0x0011e2000c10190a */
[----:B------:R-:W-:Y:S02]  /*2db0*/  ISETP.GE.U32.AND P6, PT, R4, UR4, PT ;  /* 0x0000000404007c0c */ /* 0x000fe4000bfc6070 */
[----:B------:R-:W-:Y:S01]  /*2dc0*/  ISETP.GE.U32.AND P2, PT, R6, UR4, PT ;  /* 0x0000000406007c0c */ /* 0x000fe2000bf46070 */
[----:B-1----:R0:W-:Y:S01]  /*2dd0*/  @!P5 STG.E desc[UR10][R2.64+0x3000], R5 ;  /* 0x003000050200d986 */ /* 0x0021e2000c10190a */
[----:B------:R-:W-:-:S02]  /*2de0*/  ISETP.GE.U32.AND P5, PT, R0, UR4, PT ;  /* 0x0000000400007c0c */ /* 0x000fc4000bfa6070 */
[----:B------:R-:W-:Y:S01]  /*2df0*/  ISETP.GE.U32.AND.EX P4, PT, RZ, UR5, PT, P4 ;  /* 0x00000005ff007c0c */ /* 0x000fe2000bf86140 */
[----:B--2---:R0:W-:Y:S01]  /*2e00*/  @!P1 STG.E desc[UR10][R2.64+0x3400], R7 ;  /* 0x0034000702009986 */ /* 0x0041e2000c10190a */
[----:B------:R-:W-:Y:S02]  /*2e10*/  ISETP.GE.U32.AND.EX P6, PT, RZ, UR5, PT, P6 ;  /* 0x00000005ff007c0c */ /* 0x000fe4000bfc6160 */
[----:B------:R-:W-:Y:S01]  /*2e20*/  ISETP.GE.U32.AND.EX P2, PT, RZ, UR5, PT, P2 ;  /* 0x00000005ff007c0c */ /* 0x000fe2000bf46120 */
[----:B---3--:R0:W-:Y:S01]  /*2e30*/  @!P3 STG.E desc[UR10][R2.64+0x3800], R9 ;  /* 0x003800090200b986 */ /* 0x0081e2000c10190a */
[----:B------:R-:W-:-:S03]  /*2e40*/  ISETP.GE.U32.AND.EX P5, PT, RZ, UR5, PT, P5 ;  /* 0x00000005ff007c0c */ /* 0x000fc6000bfa6150 */
[----:B----4-:R0:W-:Y:S04]  /*2e50*/  @!P0 STG.E desc[UR10][R2.64], R29 ;  /* 0x0000001d02008986 */ /* 0x0101e8000c10190a */
[----:B------:R0:W-:Y:S04]  /*2e60*/  @!P4 STG.E desc[UR10][R2.64+0x3c00], R11 ;  /* 0x003c000b0200c986 */ /* 0x0001e8000c10190a */
[----:B------:R0:W-:Y:S04]  /*2e70*/  @!P6 STG.E desc[UR10][R2.64+0x4000], R13 ;  /* 0x0040000d0200e986 */ /* 0x0001e8000c10190a */
[----:B------:R0:W-:Y:S01]  /*2e80*/  @!P2 STG.E desc[UR10][R2.64+0x4400], R27 ;  /* 0x0044001b0200a986 */ /* 0x0001e2000c10190a */
[----:B------:R-:W-:Y:S05]  /*2e90*/  @P5 EXIT ;  /* 0x000000000000594d */ /* 0x000fea0003800000 */
[----:B------:R-:W1:Y:S04]  /*2ea0*/  LDS R35, [R35+0x4800] ;  /* 0x0048000023237984 */ /* 0x000e680000000800 */
[----:B-1----:R-:W-:Y:S01]  /*2eb0*/  STG.E desc[UR10][R2.64+0x4800], R35 ;  /* 0x0048002302007986 */ /* 0x002fe2000c10190a */
[----:B------:R-:W-:Y:S05]  /*2ec0*/  EXIT ;  /* 0x000000000000794d */ /* 0x000fea0003800000 */
.L_x_221:
        /* <DEDUP_REMOVED lines=11> */
.L_x_246:


//--------------------- .text._ZN3cub18CUB_300001_SM_10006detail11EmptyKernelIvEEvv --------------------------
	.section	.text._ZN3cub18CUB_300001_SM_10006detail11EmptyKernelIvEEvv,"ax",@progbits
	.align	128
        .global         _ZN3cub18CUB_300001_SM_10006detail11EmptyKernelIvEEvv
        .type           _ZN3cub18CUB_300001_SM_10006detail11EmptyKernelIvEEvv,@function
        .size           _ZN3cub18CUB_300001_SM_10006detail11EmptyKernelIvEEvv,(.L_x_247 - _ZN3cub18CUB_300001_SM_10006detail11EmptyKernelIvEEvv)
        .other          _ZN3cub18CUB_300001_SM_10006detail11EmptyKernelIvEEvv,@"STO_CUDA_ENTRY STV_DEFAULT"
_ZN3cub18CUB_300001_SM_10006detail11EmptyKernelIvEEvv:
.text._ZN3cub18CUB_300001_SM_10006detail11EmptyKernelIvEEvv:
[----:B------:R-:W-:Y:S01]  /*0000*/  LDC R1, c[0x0][0x37c] ;  /* 0x0000df00ff017b82 */ /* 0x000fe20000000800 */
[----:B------:R-:W-:Y:S05]  /*0010*/  EXIT ;  /* 0x000000000000794d */ /* 0x000fea0003800000 */
.L_x_222:
        /* <DEDUP_REMOVED lines=14> */
.L_x_247:


//--------------------- .text._Z7scatterPKjiPiiPj --------------------------
	.section	.text._Z7scatterPKjiPiiPj,"ax",@progbits
	.align	128
        .global         _Z7scatterPKjiPiiPj
        .type           _Z7scatterPKjiPiiPj,@function
        .size           _Z7scatterPKjiPiiPj,(.L_x_248 - _Z7scatterPKjiPiiPj)
        .other          _Z7scatterPKjiPiiPj,@"STO_CUDA_ENTRY STV_DEFAULT"
_Z7scatterPKjiPiiPj:
.text._Z7scatterPKjiPiiPj:
[----:B------:R-:W-:Y:S01]  /*0000*/  LDC R1, c[0x0][0x37c] ;  /* 0x0000df00ff017b82 */ /* 0x000fe20000000800 */
[----:B------:R-:W0:Y:S07]  /*0010*/  S2R R0, SR_TID.X ;  /* 0x0000000000007919 */ /* 0x000e2e0000002100 */
[----:B------:R-:W0:Y:S08]  /*0020*/  S2UR UR4, SR_CTAID.X ;  /* 0x00000000000479c3 */ /* 0x000e300000002500 */
[----:B------:R-:W0:Y:S08]  /*0030*/  LDC R11, c[0x0][0x360] ;  /* 0x0000d800ff0b7b82 */ /* 0x000e300000000800 */
[----:B------:R-:W1:Y:S01]  /*0040*/  LDC R15, c[0x0][0x388] ;  /* 0x0000e200ff0f7b82 */ /* 0x000e620000000800 */
[----:B0-----:R-:W-:-:S05]  /*0050*/  IMAD R11, R11, UR4, R0 ;  /* 0x000000040b0b7c24 */ /* 0x001fca000f8e0200 */
[----:B-1----:R-:W-:-:S13]  /*0060*/  ISETP.GE.AND P0, PT, R11, R15, PT ;  /* 0x0000000f0b00720c */ /* 0x002fda0003f06270 */
[----:B------:R-:W-:Y:S05]  /*0070*/  @P0 EXIT ;  /* 0x000000000000094d */ /* 0x000fea0003800000 */
[----:B------:R-:W0:Y:S01]  /*0080*/  LDC.64 R6, c[0x0][0x380] ;  /* 0x0000e000ff067b82 */ /* 0x000e220000000a00 */
[----:B------:R-:W1:Y:S01]  /*0090*/  LDCU.64 UR4, c[0x0][0x358] ;  /* 0x00006b00ff0477ac */ /* 0x000e620008000a00 */
[----:B------:R-:W2:Y:S06]  /*00a0*/  LDCU UR6, c[0x0][0x398] ;  /* 0x00007300ff0677ac */ /* 0x000eac0008000800 */
[----:B------:R-:W3:Y:S01]  /*00b0*/  LDC.64 R8, c[0x0][0x390] ;  /* 0x0000e400ff087b82 */ /* 0x000ee20000000a00 */
[----:B0-----:R-:W-:-:S05]  /*00c0*/  IMAD.WIDE R2, R11, 0x4, R6 ;  /* 0x000000040b027825 */ /* 0x001fca00078e0206 */
[----:B-1----:R0:W2:Y:S01]  /*00d0*/  LDG.E R13, desc[UR4][R2.64] ;  /* 0x00000004020d7981 */ /* 0x0020a2000c1e1900 */
[----:B---3--:R-:W-:-:S06]  /*00e0*/  IMAD.WIDE R4, R11, 0x4, R8 ;  /* 0x000000040b047825 */ /* 0x008fcc00078e0208 */
[----:B------:R-:W3:Y:S01]  /*00f0*/  LDG.E R4, desc[UR4][R4.64] ;  /* 0x0000000404047981 */ /* 0x000ee2000c1e1900 */
[----:B0-----:R-:W0:Y:S01]  /*0100*/  LDC.64 R2, c[0x0][0x3a0] ;  /* 0x0000e800ff027b82 */ /* 0x001e220000000a00 */
[----:B--2---:R-:W-:-:S04]  /*0110*/  SHF.R.U32.HI R0, RZ, UR6, R13 ;  /* 0x00000006ff007c19 */ /* 0x004fc8000801160d */
[----:B------:R-:W-:-:S04]  /*0120*/  LOP3.LUT R0, R0, 0x1, RZ, 0xc0, !PT ;  /* 0x0000000100007812 */ /* 0x000fc800078ec0ff */
[----:B------:R-:W-:-:S13]  /*0130*/  ISETP.NE.U32.AND P0, PT, R0, 0x1, PT ;  /* 0x000000010000780c */ /* 0x000fda0003f05070 */
[----:B------:R-:W-:-:S04]  /*0140*/  @!P0 IMAD.WIDE R6, R15, 0x4, R6 ;  /* 0x000000040f068825 */ /* 0x000fc800078e0206 */
[----:B------:R-:W-:Y:S02]  /*0150*/  @!P0 IMAD.WIDE R8, R15, 0x4, R8 ;  /* 0x000000040f088825 */ /* 0x000fe400078e0208 */
[----:B------:R-:W2:Y:S04]  /*0160*/  @!P0 LDG.E R6, desc[UR4][R6.64+-0x4] ;  /* 0xfffffc0406068981 */ /* 0x000ea8000c1e1900 */
[----:B------:R-:W4:Y:S01]  /*0170*/  @!P0 LDG.E R9, desc[UR4][R8.64+-0x4] ;  /* 0xfffffc0408098981 */ /* 0x000f22000c1e1900 */
[----:B---3--:R-:W-:Y:S01]  /*0180*/  @P0 IMAD.IADD R11, R11, 0x1, -R4 ;  /* 0x000000010b0b0824 */ /* 0x008fe200078e0a04 */
[----:B--2---:R-:W-:-:S04]  /*0190*/  @!P0 SHF.R.U32.HI R0, RZ, UR6, R6 ;  /* 0x00000006ff008c19 */ /* 0x004fc80008011606 */
[----:B------:R-:W-:-:S04]  /*01a0*/  @!P0 LOP3.LUT R0, R0, 0x1, RZ, 0xc0, !PT ;  /* 0x0000000100008812 */ /* 0x000fc800078ec0ff */
[----:B----4-:R-:W-:-:S04]  /*01b0*/  @!P0 IADD3 R15, PT, PT, -R9, R15, -R0 ;  /* 0x0000000f090f8210 */ /* 0x010fc80007ffe900 */
[----:B------:R-:W-:-:S05]  /*01c0*/  @!P0 IADD3 R11, PT, PT, R4, R15, RZ ;  /* 0x0000000f040b8210 */ /* 0x000fca0007ffe0ff */
[----:B0-----:R-:W-:-:S05]  /*01d0*/  IMAD.WIDE R2, R11, 0x4, R2 ;  /* 0x000000040b027825 */ /* 0x001fca00078e0202 */
[----:B------:R-:W-:Y:S01]  /*01e0*/  STG.E desc[UR4][R2.64], R13 ;  /* 0x0000000d02007986 */ /* 0x000fe2000c101904 */
[----:B------:R-:W-:Y:S05]  /*01f0*/  EXIT ;  /* 0x000000000000794d */ /* 0x000fea0003800000 */
.L_x_223:
        /* <DEDUP_REMOVED lines=16> */
.L_x_248:


//--------------------- .text._Z34addScannedBlockSumsToScannedBlocksPiS_i --------------------------
	.section	.text._Z34addScannedBlockSumsToScannedBlocksPiS_i,"ax",@progbits
	.align	128
        .global         _Z34addScannedBlockSumsToScannedBlocksPiS_i
        .type           _Z34addScannedBlockSumsToScannedBlocksPiS_i,@function
        .size           _Z34addScannedBlockSumsToScannedBlocksPiS_i,(.L_x_249 - _Z34addScannedBlockSumsToScannedBlocksPiS_i)
        .other          _Z34addScannedBlockSumsToScannedBlocksPiS_i,@"STO_CUDA_ENTRY STV_DEFAULT"
_Z34addScannedBlockSumsToScannedBlocksPiS_i:
.text._Z34addScannedBlockSumsToScannedBlocksPiS_i:
[----:B------:R-:W-:Y:S01]  /*0000*/  LDC R1, c[0x0][0x37c] ;  /* 0x0000df00ff017b82 */ /* 0x000fe20000000800 */
[----:B------:R-:W0:Y:S01]  /*0010*/  S2R R0, SR_TID.X ;  /* 0x0000000000007919 */ /* 0x000e220000002100 */
[----:B------:R-:W0:Y:S01]  /*0020*/  LDCU UR4, c[0x0][0x360] ;  /* 0x00006c00ff0477ac */ /* 0x000e220008000800 */
[----:B------:R-:W1:Y:S01]  /*0030*/  S2R R9, SR_CTAID.X ;  /* 0x0000000000097919 */ /* 0x000e620000002500 */
[----:B------:R-:W2:Y:S01]  /*0040*/  LDCU UR5, c[0x0][0x390] ;  /* 0x00007200ff0577ac */ /* 0x000ea20008000800 */
[----:B0-----:R-:W-:-:S05]  /*0050*/  IADD3 R0, PT, PT, R0, UR4, RZ ;  /* 0x0000000400007c10 */ /* 0x001fca000fffe0ff */
[----:B-1----:R-:W-:-:S05]  /*0060*/  IMAD R7, R9, UR4, R0 ;  /* 0x0000000409077c24 */ /* 0x002fca000f8e0200 */
[----:B--2---:R-:W-:-:S13]  /*0070*/  ISETP.GE.AND P0, PT, R7, UR5, PT ;  /* 0x0000000507007c0c */ /* 0x004fda000bf06270 */
[----:B------:R-:W-:Y:S05]  /*0080*/  @P0 EXIT ;  /* 0x000000000000094d */ /* 0x000fea0003800000 */
[----:B------:R-:W0:Y:S01]  /*0090*/  LDC.64 R2, c[0x0][0x380] ;  /* 0x0000e000ff027b82 */ /* 0x000e220000000a00 */
[----:B------:R-:W1:Y:S07]  /*00a0*/  LDCU.64 UR4, c[0x0][0x358] ;  /* 0x00006b00ff0477ac */ /* 0x000e6e0008000a00 */
[----:B------:R-:W2:Y:S01]  /*00b0*/  LDC.64 R4, c[0x0][0x388] ;  /* 0x0000e200ff047b82 */ /* 0x000ea20000000a00 */
[----:B0-----:R-:W-:-:S06]  /*00c0*/  IMAD.WIDE.U32 R2, R9, 0x4, R2 ;  /* 0x0000000409027825 */ /* 0x001fcc00078e0002 */
[----:B-1----:R-:W3:Y:S01]  /*00d0*/  LDG.E R2, desc[UR4][R2.64] ;  /* 0x0000000402027981 */ /* 0x002ee2000c1e1900 */
[----:B--2---:R-:W-:-:S05]  /*00e0*/  IMAD.WIDE R4, R7, 0x4, R4 ;  /* 0x0000000407047825 */ /* 0x004fca00078e0204 */
[----:B------:R-:W3:Y:S02]  /*00f0*/  LDG.E R7, desc[UR4][R4.64] ;  /* 0x0000000404077981 */ /* 0x000ee4000c1e1900 */
[----:B---3--:R-:W-:-:S05]  /*0100*/  IADD3 R7, PT, PT, R2, R7, RZ ;  /* 0x0000000702077210 */ /* 0x008fca0007ffe0ff */
[----:B------:R-:W-:Y:S01]  /*0110*/  STG.E desc[UR4][R4.64], R7 ;  /* 0x0000000704007986 */ /* 0x000fe2000c101904 */
[----:B------:R-:W-:Y:S05]  /*0120*/  EXIT ;  /* 0x000000000000794d */ /* 0x000fea0003800000 */
.L_x_224:
        /* <DEDUP_REMOVED lines=13> */
.L_x_249:


//--------------------- .text._Z12scanPerBlockPKjiPiiS1_ --------------------------
	.section	.text._Z12scanPerBlockPKjiPiiS1_,"ax",@progbits
	.align	128
        .global         _Z12scanPerBlockPKjiPiiS1_
        .type           _Z12scanPerBlockPKjiPiiS1_,@function
        .size           _Z12scanPerBlockPKjiPiiS1_,(.L_x_250 - _Z12scanPerBlockPKjiPiiS1_)
        .other          _Z12scanPerBlockPKjiPiiS1_,@"STO_CUDA_ENTRY STV_DEFAULT"
_Z12scanPerBlockPKjiPiiS1_:
.text._Z12scanPerBlockPKjiPiiS1_:
[----:B------:R-:W-:Y:S01]  /*0000*/  LDC R1, c[0x0][0x37c] ;  /* 0x0000df00ff017b82 */ /* 0x000fe20000000800 */
[----:B------:R-:W0:Y:S01]  /*0010*/  S2R R9, SR_CTAID.X ;  /* 0x0000000000097919 */ /* 0x000e220000002500 */
[----:B------:R-:W0:Y:S01]  /*0020*/  LDCU UR6, c[0x0][0x360] ;  /* 0x00006c00ff0677ac */ /* 0x000e220008000800 */
[----:B------:R-:W0:Y:S01]  /*0030*/  S2R R2, SR_TID.X ;  /* 0x0000000000027919 */ /* 0x000e220000002100 */
[----:B------:R-:W1:Y:S01]  /*0040*/  LDCU UR4, c[0x0][0x388] ;  /* 0x00007100ff0477ac */ /* 0x000e620008000800 */
[----:B------:R-:W2:Y:S03]  /*0050*/  LDCU.64 UR10, c[0x0][0x358] ;  /* 0x00006b00ff0a77ac */ /* 0x000ea60008000a00 */
[----:B------:R-:W3:Y:S01]  /*0060*/  S2UR UR5, SR_CgaCtaId ;  /* 0x00000000000579c3 */ /* 0x000ee20000008800 */
[----:B------:R-:W4:Y:S01]  /*0070*/  LDCU.64 UR8, c[0x0][0x3a0] ;  /* 0x00007400ff0877ac */ /* 0x000f220008000a00 */
[----:B0-----:R-:W-:-:S05]  /*0080*/  IMAD R0, R9, UR6, R2 ;  /* 0x0000000609007c24 */ /* 0x001fca000f8e0202 */
[----:B-1----:R-:W-:-:S13]  /*0090*/  ISETP.GE.AND P1, PT, R0, UR4, PT ;  /* 0x0000000400007c0c */ /* 0x002fda000bf26270 */
[----:B------:R-:W0:Y:S08]  /*00a0*/  @!P1 LDC.64 R4, c[0x0][0x380] ;  /* 0x0000e000ff049b82 */ /* 0x000e300000000a00 */
[----:B------:R-:W1:Y:S01]  /*00b0*/  @!P1 LDC R3, c[0x0][0x398] ;  /* 0x0000e600ff039b82 */ /* 0x000e620000000800 */
[----:B0-----:R-:W-:-:S06]  /*00c0*/  @!P1 IMAD.WIDE R4, R0, 0x4, R4 ;  /* 0x0000000400049825 */ /* 0x001fcc00078e0204 */
[----:B--2---:R-:W1:Y:S01]  /*00d0*/  @!P1 LDG.E R4, desc[UR10][R4.64] ;  /* 0x0000000a04049981 */ /* 0x004e62000c1e1900 */
[----:B------:R-:W-:Y:S01]  /*00e0*/  UMOV UR4, 0x400 ;  /* 0x0000040000047882 */ /* 0x000fe20000000000 */
[----:B------:R-:W-:Y:S01]  /*00f0*/  UISETP.GE.U32.AND UP0, UPT, UR6, 0x2, UPT ;  /* 0x000000020600788c */ /* 0x000fe2000bf06070 */
[----:B----4-:R-:W-:Y:S01]  /*0100*/  ISETP.NE.U32.AND P0, PT, RZ, UR8, PT ;  /* 0x00000008ff007c0c */ /* 0x010fe2000bf05070 */
[----:B---3--:R-:W-:Y:S01]  /*0110*/  ULEA UR4, UR5, UR4, 0x18 ;  /* 0x0000000405047291 */ /* 0x008fe2000f8ec0ff */
[----:B------:R-:W-:Y:S02]  /*0120*/  IMAD.MOV.U32 R7, RZ, RZ, 0x1 ;  /* 0x00000001ff077424 */ /* 0x000fe400078e00ff */
[----:B------:R-:W-:Y:S01]  /*0130*/  ISETP.NE.AND.EX P0, PT, RZ, UR9, PT, P0 ;  /* 0x00000009ff007c0c */ /* 0x000fe2000bf05300 */
[----:B------:R-:W-:Y:S02]  /*0140*/  ULEA UR8, UR6, UR4, 0x2 ;  /* 0x0000000406087291 */ /* 0x000fe4000f8e10ff */
[----:B------:R-:W-:-:S02]  /*0150*/  LEA R6, R2, UR4, 0x2 ;  /* 0x0000000402067c11 */ /* 0x000fc4000f8e10ff */
[----:B------:R-:W-:Y:S02]  /*0160*/  ISETP.NE.OR P0, PT, R2, RZ, !P0 ;  /* 0x000000ff0200720c */ /* 0x000fe40004705670 */
[----:B-1----:R-:W-:-:S04]  /*0170*/  @!P1 SHF.R.U32.HI R3, RZ, R3, R4 ;  /* 0x00000003ff039219 */ /* 0x002fc80000011604 */
[----:B------:R-:W-:-:S05]  /*0180*/  @!P1 LOP3.LUT R3, R3, 0x1, RZ, 0xc0, !PT ;  /* 0x0000000103039812 */ /* 0x000fca00078ec0ff */
[----:B------:R0:W-:Y:S04]  /*0190*/  @!P1 STS [R6], R3 ;  /* 0x0000000306009388 */ /* 0x0001e80000000800 */
[----:B------:R0:W-:Y:S01]  /*01a0*/  @P1 STS [R6], RZ ;  /* 0x000000ff06001388 */ /* 0x0001e20000000800 */
[----:B------:R-:W-:Y:S06]  /*01b0*/  BAR.SYNC.DEFER_BLOCKING 0x0 ;  /* 0x0000000000007b1d */ /* 0x000fec0000010000 */
[----:B------:R-:W-:Y:S05]  /*01c0*/  BRA.U !UP0, `(.L_x_225) ;  /* 0x0000000108447547 */ /* 0x000fea000b800000 */
[----:B0-----:R-:W-:Y:S01]  /*01d0*/  IMAD.MOV.U32 R3, RZ, RZ, 0x1 ;  /* 0x00000001ff037424 */ /* 0x001fe200078e00ff */
[----:B------:R-:W-:-:S06]  /*01e0*/  UMOV UR5, UR6 ;  /* 0x0000000600057c82 */ /* 0x000fcc0008000000 */
.L_x_226:
[----:B------:R-:W-:Y:S01]  /*01f0*/  USHF.R.U32.HI UR7, URZ, 0x1, UR5 ;  /* 0x00000001ff077899 */ /* 0x000fe20008011605 */
[----:B------:R-:W-:Y:S01]  /*0200*/  IMAD.SHL.U32 R7, R3, 0x2, RZ ;  /* 0x0000000203077824 */ /* 0x000fe200078e00ff */
[----:B------:R-:W-:-:S04]  /*0210*/  UISETP.GT.U32.AND UP0, UPT, UR5, 0x3, UPT ;  /* 0x000000030500788c */ /* 0x000fc8000bf04070 */
[----:B------:R-:W-:Y:S01]  /*0220*/  ISETP.GE.U32.AND P1, PT, R2, UR7, PT ;  /* 0x0000000702007c0c */ /* 0x000fe2000bf26070 */
[----:B------:R-:W-:-:S12]  /*0230*/  UMOV UR5, UR7 ;  /* 0x0000000700057c82 */ /* 0x000fd80008000000 */
[----:B------:R-:W-:-:S05]  /*0240*/  @!P1 IMAD R4, R7, R2, R3 ;  /* 0x0000000207049224 */ /* 0x000fca00078e0203 */
[----:B------:R-:W-:-:S05]  /*0250*/  @!P1 LEA R4, R4, UR4, 0x2 ;  /* 0x0000000404049c11 */ /* 0x000fca000f8e10ff */
[----:B-1----:R-:W-:Y:S02]  /*0260*/  @!P1 IMAD R5, R3, 0x4, R4 ;  /* 0x0000000403059824 */ /* 0x002fe400078e0204 */
[----:B------:R-:W-:Y:S04]  /*0270*/  @!P1 LDS R4, [R4+-0x4] ;  /* 0xfffffc0004049984 */ /* 0x000fe80000000800 */
[----:B------:R-:W0:Y:S02]  /*0280*/  @!P1 LDS R3, [R5+-0x4] ;  /* 0xfffffc0005039984 */ /* 0x000e240000000800 */
[----:B0-----:R-:W-:Y:S02]  /*0290*/  @!P1 IMAD.IADD R8, R4, 0x1, R3 ;  /* 0x0000000104089824 */ /* 0x001fe400078e0203 */
[----:B------:R-:W-:-:S03]  /*02a0*/  IMAD.MOV.U32 R3, RZ, RZ, R7 ;  /* 0x000000ffff037224 */ /* 0x000fc600078e0007 */
[----:B------:R1:W-:Y:S01]  /*02b0*/  @!P1 STS [R5+-0x4], R8 ;  /* 0xfffffc0805009388 */ /* 0x0003e20000000800 */
[----:B------:R-:W-:Y:S06]  /*02c0*/  BAR.SYNC.DEFER_BLOCKING 0x0 ;  /* 0x0000000000007b1d */ /* 0x000fec0000010000 */
[----:B------:R-:W-:Y:S05]  /*02d0*/  BRA.U UP0, `(.L_x_226) ;  /* 0xfffffffd00c47547 */ /* 0x000fea000b83ffff */
.L_x_225:
[----:B0-----:R-:W0:Y:S01]  /*02e0*/  @!P0 LDS R3, [UR8+-0x4] ;  /* 0xfffffc08ff038984 */ /* 0x001e220008000800 */
[----:B-1----:R-:W1:Y:S01]  /*02f0*/  @!P0 LDC.64 R4, c[0x0][0x3a0] ;  /* 0x0000e800ff048b82 */ /* 0x002e620000000a00 */
[----:B------:R-:W-:Y:S04]  /*0300*/  BSSY.RECONVERGENT B1, `(.L_x_227) ;  /* 0x000000a000017945 */ /* 0x000fe80003800200 */
[----:B------:R-:W-:Y:S01]  /*0310*/  BSSY.RELIABLE B0, `(.L_x_228) ;  /* 0x0000007000007945 */ /* 0x000fe20003800100 */
[----:B-1----:R-:W-:-:S05]  /*0320*/  @!P0 IMAD.WIDE.U32 R4, R9, 0x4, R4 ;  /* 0x0000000409048825 */ /* 0x002fca00078e0004 */
[----:B0-----:R0:W-:Y:S01]  /*0330*/  @!P0 STG.E desc[UR10][R4.64], R3 ;  /* 0x0000000304008986 */ /* 0x0011e2000c10190a */
[----:B------:R-:W-:Y:S05]  /*0340*/  @!P0 BRA `(.L_x_229) ;  /* 0x00000000000c8947 */ /* 0x000fea0003800000 */
[----:B------:R-:W-:-:S13]  /*0350*/  ISETP.NE.AND P0, PT, R2, RZ, PT ;  /* 0x000000ff0200720c */ /* 0x000fda0003f05270 */
[----:B------:R-:W-:Y:S05]  /*0360*/  @P0 BREAK.RELIABLE B0 ;  /* 0x0000000000000942 */ /* 0x000fea0003800100 */
[----:B------:R-:W-:Y:S05]  /*0370*/  @P0 BRA `(.L_x_230) ;  /* 0x0000000000080947 */ /* 0x000fea0003800000 */
.L_x_229:
[----:B------:R-:W-:Y:S05]  /*0380*/  BSYNC.RELIABLE B0 ;  /* 0x0000000000007941 */ /* 0x000fea0003800100 */
.L_x_228:
[----:B------:R-:W-:Y:S01]  /*0390*/  STS [UR8+-0x4], RZ ;  /* 0xfffffcffff007988 */ /* 0x000fe20008000808 */
.L_x_230:
[----:B------:R-:W-:Y:S05]  /*03a0*/  BSYNC.RECONVERGENT B1 ;  /* 0x0000000000017941 */ /* 0x000fea0003800200 */
.L_x_227:
[----:B------:R-:W-:Y:S05]  /*03b0*/  WARPSYNC.ALL ;  /* 0x0000000000007948 */ /* 0x000fea0003800000 */
[----:B------:R-:W-:Y:S01]  /*03c0*/  BAR.SYNC.DEFER_BLOCKING 0x0 ;  /* 0x0000000000007b1d */ /* 0x000fe20000010000 */
[----:B------:R-:W-:-:S09]  /*03d0*/  UISETP.GE.U32.AND UP0, UPT, UR6, 0x2, UPT ;  /* 0x000000020600788c */ /* 0x000fd2000bf06070 */
[----:B------:R-:W-:Y:S05]  /*03e0*/  BRA.U !UP0, `(.L_x_231) ;  /* 0x0000000108587547 */ /* 0x000fea000b800000 */
[----:B------:R-:W-:-:S05]  /*03f0*/  UMOV UR5, 0x1 ;  /* 0x0000000100057882 */ /* 0x000fca0000000000 */
.L_x_234:
[----:B------:R-:W-:Y:S01]  /*0400*/  ISETP.GE.U32.AND P0, PT, R2, UR5, PT ;  /* 0x0000000502007c0c */ /* 0x000fe2000bf06070 */
[----:B------:R-:W-:-:S12]  /*0410*/  BSSY.RECONVERGENT B1, `(.L_x_232) ;  /* 0x000000d000017945 */ /* 0x000fd80003800200 */
[----:B--2---:R-:W-:Y:S05]  /*0420*/  @P0 BRA `(.L_x_233) ;  /* 0x00000000002c0947 */ /* 0x004fea0003800000 */
[-C--:B0-----:R-:W-:Y:S01]  /*0430*/  LEA.HI R3, R7, R7.reuse, RZ, 0x1 ;  /* 0x0000000707037211 */ /* 0x081fe200078f08ff */
[----:B------:R-:W-:-:S03]  /*0440*/  IMAD R4, R2, R7, R7 ;  /* 0x0000000702047224 */ /* 0x000fc600078e0207 */
[----:B------:R-:W-:Y:S02]  /*0450*/  SHF.R.U32.HI R3, RZ, 0x1, R3 ;  /* 0x00000001ff037819 */ /* 0x000fe40000011603 */
[----:B------:R-:W-:-:S03]  /*0460*/  LEA R5, R4, UR4, 0x2 ;  /* 0x0000000404057c11 */ /* 0x000fc6000f8e10ff */
[----:B------:R-:W-:Y:S02]  /*0470*/  IMAD R3, R2, R7, R3 ;  /* 0x0000000702037224 */ /* 0x000fe400078e0203 */
[----:B------:R-:W0:Y:S03]  /*0480*/  LDS R8, [R5+-0x4] ;  /* 0xfffffc0005087984 */ /* 0x000e260000000800 */
[----:B------:R-:W-:-:S05]  /*0490*/  LEA R3, R3, UR4, 0x2 ;  /* 0x0000000403037c11 */ /* 0x000fca000f8e10ff */
[----:B------:R-:W1:Y:S04]  /*04a0*/  LDS R4, [R3+-0x4] ;  /* 0xfffffc0003047984 */ /* 0x000e680000000800 */
[----:B0-----:R2:W-:Y:S01]  /*04b0*/  STS [R3+-0x4], R8 ;  /* 0xfffffc0803007388 */ /* 0x0015e20000000800 */
[----:B-1----:R-:W-:-:S05]  /*04c0*/  IMAD.IADD R4, R4, 0x1, R8 ;  /* 0x0000000104047824 */ /* 0x002fca00078e0208 */
[----:B------:R2:W-:Y:S02]  /*04d0*/  STS [R5+-0x4], R4 ;  /* 0xfffffc0405007388 */ /* 0x0005e40000000800 */
.L_x_233:
[----:B------:R-:W-:Y:S05]  /*04e0*/  BSYNC.RECONVERGENT B1 ;  /* 0x0000000000017941 */ /* 0x000fea0003800200 */
.L_x_232:
[----:B------:R-:W-:Y:S01]  /*04f0*/  BAR.SYNC.DEFER_BLOCKING 0x0 ;  /* 0x0000000000007b1d */ /* 0x000fe20000010000 */
[----:B------:R-:W-:Y:S01]  /*0500*/  USHF.L.U32 UR5, UR5, 0x1, URZ ;  /* 0x0000000105057899 */ /* 0x000fe200080006ff */
[----:B------:R-:W-:-:S03]  /*0510*/  LEA.HI R7, R7, R7, RZ, 0x1 ;  /* 0x0000000707077211 */ /* 0x000fc600078f08ff */
[----:B------:R-:W-:Y:S01]  /*0520*/  UISETP.GE.U32.AND UP0, UPT, UR5, UR6, UPT ;  /* 0x000000060500728c */ /* 0x000fe2000bf06070 */
[----:B------:R-:W-:-:S08]  /*0530*/  SHF.R.S32.HI R7, RZ, 0x1, R7 ;  /* 0x00000001ff077819 */ /* 0x000fd00000011407 */
[----:B------:R-:W-:Y:S05]  /*0540*/  BRA.U !UP0, `(.L_x_234) ;  /* 0xfffffffd08ac7547 */ /* 0x000fea000b83ffff */
.L_x_231:
[----:B------:R-:W1:Y:S02]  /*0550*/  LDCU UR7, c[0x0][0x388] ;  /* 0x00007100ff0777ac */ /* 0x000e640008000800 */
[----:B-1----:R-:W-:-:S13]  /*0560*/  ISETP.GE.AND P0, PT, R0, UR7, PT ;  /* 0x0000000700007c0c */ /* 0x002fda000bf06270 */
[----:B------:R-:W-:Y:S05]  /*0570*/  @P0 EXIT ;  /* 0x000000000000094d */ /* 0x000fea0003800000 */
[----:B0-2---:R-:W0:Y:S01]  /*0580*/  LDS R5, [R6] ;  /* 0x0000000006057984 */ /* 0x005e220000000800 */
[----:B------:R-:W1:Y:S02]  /*0590*/  LDC.64 R2, c[0x0][0x390] ;  /* 0x0000e400ff027b82 */ /* 0x000e640000000a00 */
[----:B-1----:R-:W-:-:S05]  /*05a0*/  IMAD.WIDE R2, R0, 0x4, R2 ;  /* 0x0000000400027825 */ /* 0x002fca00078e0202 */
[----:B0-----:R-:W-:Y:S01]  /*05b0*/  STG.E desc[UR10][R2.64], R5 ;  /* 0x0000000502007986 */ /* 0x001fe2000c10190a */
[----:B------:R-:W-:Y:S05]  /*05c0*/  EXIT ;  /* 0x000000000000794d */ /* 0x000fea0003800000 */
.L_x_235:
        /* <DEDUP_REMOVED lines=11> */
.L_x_250:


//--------------------- .text._Z18calculateHistogramPKjiPiii --------------------------
	.section	.text._Z18calculateHistogramPKjiPiii,"ax",@progbits
	.align	128
        .global         _Z18calculateHistogramPKjiPiii
        .type           _Z18calculateHistogramPKjiPiii,@function
        .size           _Z18calculateHistogramPKjiPiii,(.L_x_251 - _Z18calculateHistogramPKjiPiii)
        .other          _Z18calculateHistogramPKjiPiii,@"STO_CUDA_ENTRY STV_DEFAULT"
_Z18calculateHistogramPKjiPiii:
.text._Z18calculateHistogramPKjiPiii:
[----:B------:R-:W-:Y:S01]  /*0000*/  LDC R1, c[0x0][0x37c] ;  /* 0x0000df00ff017b82 */ /* 0x000fe20000000800 */
[----:B------:R-:W0:Y:S01]  /*0010*/  S2R R7, SR_TID.X ;  /* 0x0000000000077919 */ /* 0x000e220000002100 */
[----:B------:R-:W0:Y:S01]  /*0020*/  LDCU UR7, c[0x0][0x398] ;  /* 0x00007300ff0777ac */ /* 0x000e220008000800 */
[----:B------:R-:W-:Y:S01]  /*0030*/  BSSY.RECONVERGENT B0, `(.L_x_236) ;  /* 0x000000d000007945 */ /* 0x000fe20003800200 */
[----:B0-----:R-:W-:-:S13]  /*0040*/  ISETP.GE.AND P0, PT, R7, UR7, PT ;  /* 0x0000000707007c0c */ /* 0x001fda000bf06270 */
[----:B------:R-:W-:Y:S05]  /*0050*/  @P0 BRA `(.L_x_237) ;  /* 0x0000000000280947 */ /* 0x000fea0003800000 */
[----:B------:R-:W0:Y:S01]  /*0060*/  S2R R5, SR_CgaCtaId ;  /* 0x0000000000057919 */ /* 0x000e220000008800 */
[----:B------:R-:W1:Y:S01]  /*0070*/  LDC R4, c[0x0][0x360] ;  /* 0x0000d800ff047b82 */ /* 0x000e620000000800 */
[----:B------:R-:W-:Y:S01]  /*0080*/  MOV R0, 0x400 ;  /* 0x0000040000007802 */ /* 0x000fe20000000f00 */
[----:B------:R-:W-:-:S03]  /*0090*/  IMAD.MOV.U32 R3, RZ, RZ, R7 ;  /* 0x000000ffff037224 */ /* 0x000fc600078e0007 */
[----:B0-----:R-:W-:-:S07]  /*00a0*/  LEA R0, R5, R0, 0x18 ;  /* 0x0000000005007211 */ /* 0x001fce00078ec0ff */
.L_x_238:
[----:B------:R-:W-:Y:S02]  /*00b0*/  IMAD R2, R3, 0x4, R0 ;  /* 0x0000000403027824 */ /* 0x000fe400078e0200 */
[----:B-1----:R-:W-:-:S03]  /*00c0*/  IMAD.IADD R3, R4, 0x1, R3 ;  /* 0x0000000104037824 */ /* 0x002fc600078e0203 */
[----:B------:R0:W-:Y:S02]  /*00d0*/  STS [R2], RZ ;  /* 0x000000ff02007388 */ /* 0x0001e40000000800 */
[----:B------:R-:W-:-:S13]  /*00e0*/  ISETP.GE.AND P0, PT, R3, UR7, PT ;  /* 0x0000000703007c0c */ /* 0x000fda000bf06270 */
[----:B0-----:R-:W-:Y:S05]  /*00f0*/  @!P0 BRA `(.L_x_238) ;  /* 0xfffffffc00ec8947 */ /* 0x001fea000383ffff */
.L_x_237:
[----:B------:R-:W-:Y:S05]  /*0100*/  BSYNC.RECONVERGENT B0 ;  /* 0x0000000000007941 */ /* 0x000fea0003800200 */
.L_x_236:
[----:B------:R-:W0:Y:S01]  /*0110*/  S2UR UR4, SR_CTAID.X ;  /* 0x00000000000479c3 */ /* 0x000e220000002500 */
[----:B------:R-:W1:Y:S01]  /*0120*/  LDCU UR5, c[0x0][0x388] ;  /* 0x00007100ff0577ac */ /* 0x000e620008000800 */
[----:B------:R-:W-:Y:S06]  /*0130*/  BSSY.RECONVERGENT B0, `(.L_x_239) ;  /* 0x0000014000007945 */ /* 0x000fec0003800200 */
[----:B------:R-:W-:Y:S01]  /*0140*/  BAR.SYNC.DEFER_BLOCKING 0x0 ;  /* 0x0000000000007b1d */ /* 0x000fe20000010000 */
[----:B------:R-:W-:-:S07]  /*0150*/  ISETP.GE.AND P1, PT, R7, UR7, PT ;  /* 0x0000000707007c0c */ /* 0x000fce000bf26270 */
[----:B------:R-:W0:Y:S01]  /*0160*/  LDC R6, c[0x0][0x360] ;  /* 0x0000d800ff067b82 */ /* 0x000e220000000800 */
[----:B------:R-:W2:Y:S01]  /*0170*/  LDCU.64 UR8, c[0x0][0x358] ;  /* 0x00006b00ff0877ac */ /* 0x000ea20008000a00 */
[----:B0-----:R-:W-:-:S05]  /*0180*/  IMAD R5, R6, UR4, R7 ;  /* 0x0000000406057c24 */ /* 0x001fca000f8e0207 */
[----:B-1----:R-:W-:-:S13]  /*0190*/  ISETP.GE.AND P0, PT, R5, UR5, PT ;  /* 0x0000000505007c0c */ /* 0x002fda000bf06270 */
[----:B--2---:R-:W-:Y:S05]  /*01a0*/  @P0 BRA `(.L_x_240) ;  /* 0x0000000000300947 */ /* 0x004fea0003800000 */
[----:B------:R-:W0:Y:S01]  /*01b0*/  LDC.64 R2, c[0x0][0x380] ;  /* 0x0000e000ff027b82 */ /* 0x000e220000000a00 */
[----:B------:R-:W1:Y:S01]  /*01c0*/  LDCU UR10, c[0x0][0x39c] ;  /* 0x00007380ff0a77ac */ /* 0x000e620008000800 */
[----:B0-----:R-:W-:-:S06]  /*01d0*/  IMAD.WIDE R2, R5, 0x4, R2 ;  /* 0x0000000405027825 */ /* 0x001fcc00078e0202 */
[----:B------:R-:W1:Y:S01]  /*01e0*/  LDG.E R2, desc[UR8][R2.64] ;  /* 0x0000000802027981 */ /* 0x000e62000c1e1900 */
[----:B------:R-:W0:Y:S01]  /*01f0*/  S2UR UR5, SR_CgaCtaId ;  /* 0x00000000000579c3 */ /* 0x000e220000008800 */
[----:B------:R-:W-:Y:S01]  /*0200*/  UIADD3 UR6, UPT, UPT, UR7, -0x1, URZ ;  /* 0xffffffff07067890 */ /* 0x000fe2000fffe0ff */
[----:B------:R-:W-:Y:S02]  /*0210*/  UMOV UR4, 0x400 ;  /* 0x0000040000047882 */ /* 0x000fe40000000000 */
[----:B0-----:R-:W-:Y:S01]  /*0220*/  ULEA UR4, UR5, UR4, 0x18 ;  /* 0x0000000405047291 */ /* 0x001fe2000f8ec0ff */
[----:B-1----:R-:W-:-:S04]  /*0230*/  SHF.R.U32.HI R0, RZ, UR10, R2 ;  /* 0x0000000aff007c19 */ /* 0x002fc80008011602 */
[----:B------:R-:W-:-:S04]  /*0240*/  LOP3.LUT R0, R0, UR6, RZ, 0xc0, !PT ;  /* 0x0000000600007c12 */ /* 0x000fc8000f8ec0ff */
[----:B------:R-:W-:-:S05]  /*0250*/  LEA R0, R0, UR4, 0x2 ;  /* 0x0000000400007c11 */ /* 0x000fca000f8e10ff */
[----:B------:R0:W-:Y:S02]  /*0260*/  ATOMS.POPC.INC.32 RZ, [R0+URZ] ;  /* 0x0000000000ff7f8c */ /* 0x0001e4000d8000ff */
.L_x_240:
[----:B------:R-:W-:Y:S05]  /*0270*/  BSYNC.RECONVERGENT B0 ;  /* 0x0000000000007941 */ /* 0x000fea0003800200 */
.L_x_239:
[----:B------:R-:W-:Y:S06]  /*0280*/  BAR.SYNC.DEFER_BLOCKING 0x0 ;  /* 0x0000000000007b1d */ /* 0x000fec0000010000 */
[----:B------:R-:W-:Y:S05]  /*0290*/  @P1 EXIT ;  /* 0x000000000000194d */ /* 0x000fea0003800000 */
[----:B------:R-:W1:Y:S01]  /*02a0*/  S2UR UR5, SR_CgaCtaId ;  /* 0x00000000000579c3 */ /* 0x000e620000008800 */
[----:B------:R-:W-:-:S07]  /*02b0*/  UMOV UR4, 0x400 ;  /* 0x0000040000047882 */ /* 0x000fce0000000000 */
[----:B------:R-:W2:Y:S01]  /*02c0*/  LDC.64 R4, c[0x0][0x390] ;  /* 0x0000e400ff047b82 */ /* 0x000ea20000000a00 */
[----:B-1----:R-:W-:-:S12]  /*02d0*/  ULEA UR4, UR5, UR4, 0x18 ;  /* 0x0000000405047291 */ /* 0x002fd8000f8ec0ff */
.L_x_241:
[C---:B0-----:R-:W-:Y:S01]  /*02e0*/  LEA R0, R7.reuse, UR4, 0x2 ;  /* 0x0000000407007c11 */ /* 0x041fe2000f8e10ff */
[----:B-12---:R-:W-:-:S04]  /*02f0*/  IMAD.WIDE R2, R7, 0x4, R4 ;  /* 0x0000000407027825 */ /* 0x006fc800078e0204 */
[----:B------:R-:W0:Y:S01]  /*0300*/  LDS R9, [R0] ;  /* 0x0000000000097984 */ /* 0x000e220000000800 */
[----:B------:R-:W-:-:S05]  /*0310*/  IMAD.IADD R7, R6, 0x1, R7 ;  /* 0x0000000106077824 */ /* 0x000fca00078e0207 */
[----:B------:R-:W-:Y:S01]  /*0320*/  ISETP.GE.AND P0, PT, R7, UR7, PT ;  /* 0x0000000707007c0c */ /* 0x000fe2000bf06270 */
[----:B0-----:R1:W-:-:S12]  /*0330*/  REDG.E.ADD.STRONG.GPU desc[UR8][R2.64], R9 ;  /* 0x000000090200798e */ /* 0x0013d8000c12e108 */
[----:B------:R-:W-:Y:S05]  /*0340*/  @!P0 BRA `(.L_x_241) ;  /* 0xfffffffc00e48947 */ /* 0x000fea000383ffff */
[----:B------:R-:W-:Y:S05]  /*0350*/  EXIT ;  /* 0x000000000000794d */ /* 0x000fea0003800000 */
.L_x_242:
        /* <DEDUP_REMOVED lines=10> */
.L_x_251:


//--------------------- .nv.shared._ZN3cub18CUB_300001_SM_10006detail10radix_sort29DeviceRadixSortOnesweepKernelINS1_5radix10policy_hubIjNS0_8NullTypeEyE10Policy1000ELNS0_9SortOrderE0EjS6_yiiNS1_21identity_decomposer_tEEEvPT5_SC_PT3_PKSD_PT1_PKSH_PT2_PKSL_T4_iiT6_ --------------------------
	.section	.nv.shared._ZN3cub18CUB_300001_SM_10006detail10radix_sort29DeviceRadixSortOnesweepKernelINS1_5radix10policy_hubIjNS0_8NullTypeEyE10Policy1000ELNS0_9SortOrderE0EjS6_yiiNS1_21identity_decomposer_tEEEvPT5_SC_PT3_PKSD_PT1_PKSH_PT2_PKSL_T4_iiT6_,"aw",@nobits
	.sectionflags	@""
	.align	16
.nv.shared._ZN3cub18CUB_300001_SM_10006detail10radix_sort29DeviceRadixSortOnesweepKernelINS1_5radix10policy_hubIjNS0_8NullTypeEyE10Policy1000ELNS0_9SortOrderE0EjS6_yiiNS1_21identity_decomposer_tEEEvPT5_SC_PT3_PKSD_PT1_PKSH_PT2_PKSL_T4_iiT6_:
	.zero		32256


//--------------------- .nv.shared.reserved.0     --------------------------
	.section	.nv.shared.reserved.0,"aw",@nobits
	.weak		__nv_reservedSMEM_offset_0_alias
	.size		__nv_reservedSMEM_offset_0_alias, 0, 64
	.other		__nv_reservedSMEM_offset_0_alias,@"STO_CUDA_RESERVED_SHARED STV_DEFAULT"
__nv_reservedSMEM_offset_0_alias:
	.zero		0
	.zero		64


//--------------------- .nv.global                --------------------------
	.section	.nv.global,"aw",@nobits
.nv.global:
	.type		_ZN34_INTERNAL_77cbc4e7_4_k_cu_a12557466thrust24THRUST_300001_SM_1000_NS12placeholders2_8E,@object
	.size		_ZN34_INTERNAL_77cbc4e7_4_k_cu_a12557466thrust24THRUST_300001_SM_1000_NS12placeholders2_8E,(_ZN34_INTERNAL_77cbc4e7_4_k_cu_a12557464cuda3std3__436_GLOBAL__N__77cbc4e7_4_k_cu_a12557466ignoreE - _ZN34_INTERNAL_77cbc4e7_4_k_cu_a12557466thrust24THRUST_300001_SM_1000_NS12placeholders2_8E)
_ZN34_INTERNAL_77cbc4e7_4_k_cu_a12557466thrust24THRUST_300001_SM_1000_NS12placeholders2_8E:
	.zero		1
	.type		_ZN34_INTERNAL_77cbc4e7_4_k_cu_a12557464cuda3std3__436_GLOBAL__N__77cbc4e7_4_k_cu_a12557466ignoreE,@object
	.size		_ZN34_INTERNAL_77cbc4e7_4_k_cu_a12557464cuda3std3__436_GLOBAL__N__77cbc4e7_4_k_cu_a12557466ignoreE,(_ZN34_INTERNAL_77cbc4e7_4_k_cu_a12557464cuda3std6ranges3__45__cpo4dataE - _ZN34_INTERNAL_77cbc4e7_4_k_cu_a12557464cuda3std3__436_GLOBAL__N__77cbc4e7_4_k_cu_a12557466ignoreE)
_ZN34_INTERNAL_77cbc4e7_4_k_cu_a12557464cuda3std3__436_GLOBAL__N__77cbc4e7_4_k_cu_a12557466ignoreE:
	.zero		1
	.type		_ZN34_INTERNAL_77cbc4e7_4_k_cu_a12557464cuda3std6ranges3__45__cpo4dataE,@object
	.size		_ZN34_INTERNAL_77cbc4e7_4_k_cu_a12557464cuda3std6ranges3__45__cpo4dataE,(_ZN34_INTERNAL_77cbc4e7_4_k_cu_a12557466thrust24THRUST_300001_SM_1000_NS6system3cpp3parE - _ZN34_INTERNAL_77cbc4e7_4_k_cu_a12557464cuda3std6ranges3__45__cpo4dataE)
_ZN34_INTERNAL_77cbc4e7_4_k_cu_a12557464cuda3std6ranges3__45__cpo4dataE:
	.zero		1
	.type		_ZN34_INTERNAL_77cbc4e7_4_k_cu_a12557466thrust24THRUST_300001_SM_1000_NS6system3cpp3parE,@object
	.size		_ZN34_INTERNAL_77cbc4e7_4_k_cu_a12557466thrust24THRUST_300001_SM_1000_NS6system3cpp3parE,(_ZN34_INTERNAL_77cbc4e7_4_k_cu_a12557464cuda3std3__45__cpo5beginE - _ZN34_INTERNAL_77cbc4e7_4_k_cu_a12557466thrust24THRUST_300001_SM_1000_NS6system3cpp3parE)
_ZN34_INTERNAL_77cbc4e7_4_k_cu_a12557466thrust24THRUST_300001_SM_1000_NS6system3cpp3parE:
	.zero		1
	.type		_ZN34_INTERNAL_77cbc4e7_4_k_cu_a12557464cuda3std3__45__cpo5beginE,@object
	.size		_ZN34_INTERNAL_77cbc4e7_4_k_cu_a12557464cuda3std3__45__cpo5beginE,(_ZN34_INTERNAL_77cbc4e7_4_k_cu_a12557464cuda3std6ranges3__45__cpo5beginE - _ZN34_INTERNAL_77cbc4e7_4_k_cu_a12557464cuda3std3__45__cpo5beginE)
_ZN34_INTERNAL_77cbc4e7_4_k_cu_a12557464cuda3std3__45__cpo5beginE:
	.zero		1
	.type		_ZN34_INTERNAL_77cbc4e7_4_k_cu_a12557464cuda3std6ranges3__45__cpo5beginE,@object
	.size		_ZN34_INTERNAL_77cbc4e7_4_k_cu_a12557464cuda3std6ranges3__45__cpo5beginE,(_ZN34_INTERNAL_77cbc4e7_4_k_cu_a12557466thrust24THRUST_300001_SM_1000_NS6deviceE - _ZN34_INTERNAL_77cbc4e7_4_k_cu_a12557464cuda3std6ranges3__45__cpo5beginE)
_ZN34_INTERNAL_77cbc4e7_4_k_cu_a12557464cuda3std6ranges3__45__cpo5beginE:
	.zero		1
	.type		_ZN34_INTERNAL_77cbc4e7_4_k_cu_a12557466thrust24THRUST_300001_SM_1000_NS6deviceE,@object
	.size		_ZN34_INTERNAL_77cbc4e7_4_k_cu_a12557466thrust24THRUST_300001_SM_1000_NS6deviceE,(_ZN34_INTERNAL_77cbc4e7_4_k_cu_a12557464cuda3std3__47nulloptE - _ZN34_INTERNAL_77cbc4e7_4_k_cu_a12557466thrust24THRUST_300001_SM_1000_NS6deviceE)
_ZN34_INTERNAL_77cbc4e7_4_k_cu_a12557466thrust24THRUST_300001_SM_1000_NS6deviceE:
	.zero		1
	.type		_ZN34_INTERNAL_77cbc4e7_4_k_cu_a12557464cuda3std3__47nulloptE,@object
	.size		_ZN34_INTERNAL_77cbc4e7_4_k_cu_a12557464cuda3std3__47nulloptE,(_ZN34_INTERNAL_77cbc4e7_4_k_cu_a12557464cuda3std6ranges3__45__cpo8distanceE - _ZN34_INTERNAL_77cbc4e7_4_k_cu_a12557464cuda3std3__47nulloptE)
_ZN34_INTERNAL_77cbc4e7_4_k_cu_a12557464cuda3std3__47nulloptE:
	.zero		1
	.type		_ZN34_INTERNAL_77cbc4e7_4_k_cu_a12557464cuda3std6ranges3__45__cpo8distanceE,@object
	.size		_ZN34_INTERNAL_77cbc4e7_4_k_cu_a12557464cuda3std6ranges3__45__cpo8distanceE,(_ZN34_INTERNAL_77cbc4e7_4_k_cu_a12557466thrust24THRUST_300001_SM_1000_NS12placeholders2_4E - _ZN34_INTERNAL_77cbc4e7_4_k_cu_a12557464cuda3std6ranges3__45__cpo8distanceE)
_ZN34_INTERNAL_77cbc4e7_4_k_cu_a12557464cuda3std6ranges3__45__cpo8distanceE:
	.zero		1
	.type		_ZN34_INTERNAL_77cbc4e7_4_k_cu_a12557466thrust24THRUST_300001_SM_1000_NS12placeholders2_4E,@object
	.size		_ZN34_INTERNAL_77cbc4e7_4_k_cu_a12557466thrust24THRUST_300001_SM_1000_NS12placeholders2_4E,(_ZN34_INTERNAL_77cbc4e7_4_k_cu_a12557464cuda3std3__45__cpo6rbeginE - _ZN34_INTERNAL_77cbc4e7_4_k_cu_a12557466thrust24THRUST_300001_SM_1000_NS12placeholders2_4E)
_ZN34_INTERNAL_77cbc4e7_4_k_cu_a12557466thrust24THRUST_300001_SM_1000_NS12placeholders2_4E:
	.zero		1
	.type		_ZN34_INTERNAL_77cbc4e7_4_k_cu_a12557464cuda3std3__45__cpo6rbeginE,@object
	.size		_ZN34_INTERNAL_77cbc4e7_4_k_cu_a12557464cuda3std3__45__cpo6rbeginE,(_ZN34_INTERNAL_77cbc4e7_4_k_cu_a12557464cuda3std6ranges3__45__cpo7advanceE - _ZN34_INTERNAL_77cbc4e7_4_k_cu_a12557464cuda3std3__45__cpo6rbeginE)
_ZN34_INTERNAL_77cbc4e7_4_k_cu_a12557464cuda3std3__45__cpo6rbeginE:
	.zero		1
	.type		_ZN34_INTERNAL_77cbc4e7_4_k_cu_a12557464cuda3std6ranges3__45__cpo7advanceE,@object
	.size		_ZN34_INTERNAL_77cbc4e7_4_k_cu_a12557464cuda3std6ranges3__45__cpo7advanceE,(_ZN34_INTERNAL_77cbc4e7_4_k_cu_a12557466thrust24THRUST_300001_SM_1000_NS12placeholders3_10E - _ZN34_INTERNAL_77cbc4e7_4_k_cu_a12557464cuda3std6ranges3__45__cpo7advanceE)
_ZN34_INTERNAL_77cbc4e7_4_k_cu_a12557464cuda3std6ranges3__45__cpo7advanceE:
	.zero		1
	.type		_ZN34_INTERNAL_77cbc4e7_4_k_cu_a12557466thrust24THRUST_300001_SM_1000_NS12placeholders3_10E,@object
	.size		_ZN34_INTERNAL_77cbc4e7_4_k_cu_a12557466thrust24THRUST_300001_SM_1000_NS12placeholders3_10E,(_ZN34_INTERNAL_77cbc4e7_4_k_cu_a12557464cuda3std3__48in_placeE - _ZN34_INTERNAL_77cbc4e7_4_k_cu_a12557466thrust24THRUST_300001_SM_1000_NS12placeholders3_10E)
_ZN34_INTERNAL_77cbc4e7_4_k_cu_a12557466thrust24THRUST_300001_SM_1000_NS12placeholders3_10E:
	.zero		1
	.type		_ZN34_INTERNAL_77cbc4e7_4_k_cu_a12557464cuda3std3__48in_placeE,@object
	.size		_ZN34_INTERNAL_77cbc4e7_4_k_cu_a12557464cuda3std3__48in_placeE,(_ZN34_INTERNAL_77cbc4e7_4_k_cu_a12557464cuda3std6ranges3__45__cpo4sizeE - _ZN34_INTERNAL_77cbc4e7_4_k_cu_a12557464cuda3std3__48in_placeE)
_ZN34_INTERNAL_77cbc4e7_4_k_cu_a12557464cuda3std3__48in_placeE:
	.zero		1
	.type		_ZN34_INTERNAL_77cbc4e7_4_k_cu_a12557464cuda3std6ranges3__45__cpo4sizeE,@object
	.size		_ZN34_INTERNAL_77cbc4e7_4_k_cu_a12557464cuda3std6ranges3__45__cpo4sizeE,(_ZN34_INTERNAL_77cbc4e7_4_k_cu_a12557466thrust24THRUST_300001_SM_1000_NS12placeholders2_2E - _ZN34_INTERNAL_77cbc4e7_4_k_cu_a12557464cuda3std6ranges3__45__cpo4sizeE)
_ZN34_INTERNAL_77cbc4e7_4_k_cu_a12557464cuda3std6ranges3__45__cpo4sizeE:
	.zero		1
	.type		_ZN34_INTERNAL_77cbc4e7_4_k_cu_a12557466thrust24THRUST_300001_SM_1000_NS12placeholders2_2E,@object
	.size		_ZN34_INTERNAL_77cbc4e7_4_k_cu_a12557466thrust24THRUST_300001_SM_1000_NS12placeholders2_2E,(_ZN34_INTERNAL_77cbc4e7_4_k_cu_a12557464cuda3std3__45__cpo6cbeginE - _ZN34_INTERNAL_77cbc4e7_4_k_cu_a12557466thrust24THRUST_300001_SM_1000_NS12placeholders2_2E)
_ZN34_INTERNAL_77cbc4e7_4_k_cu_a12557466thrust24THRUST_300001_SM_1000_NS12placeholders2_2E:
	.zero		1
	.type		_ZN34_INTERNAL_77cbc4e7_4_k_cu_a12557464cuda3std3__45__cpo6cbeginE,@object
	.size		_ZN34_INTERNAL_77cbc4e7_4_k_cu_a12557464cuda3std3__45__cpo6cbeginE,(_ZN34_INTERNAL_77cbc4e7_4_k_cu_a12557464cuda3std6ranges3__45__cpo6cbeginE - _ZN34_INTERNAL_77cbc4e7_4_k_cu_a12557464cuda3std3__45__cpo6cbeginE)
_ZN34_INTERNAL_77cbc4e7_4_k_cu_a12557464cuda3std3__45__cpo6cbeginE:
	.zero		1
	.type		_ZN34_INTERNAL_77cbc4e7_4_k_cu_a12557464cuda3std6ranges3__45__cpo6cbeginE,@object
	.size		_ZN34_INTERNAL_77cbc4e7_4_k_cu_a12557464cuda3std6ranges3__45__cpo6cbeginE,(_ZN34_INTERNAL_77cbc4e7_4_k_cu_a12557466thrust24THRUST_300001_SM_1000_NS12placeholders2_6E - _ZN34_INTERNAL_77cbc4e7_4_k_cu_a12557464cuda3std6ranges3__45__cpo6cbeginE)
_ZN34_INTERNAL_77cbc4e7_4_k_cu_a12557464cuda3std6ranges3__45__cpo6cbeginE:
	.zero		1
	.type		_ZN34_INTERNAL_77cbc4e7_4_k_cu_a12557466thrust24THRUST_300001_SM_1000_NS12placeholders2_6E,@object
	.size		_ZN34_INTERNAL_77cbc4e7_4_k_cu_a12557466thrust24THRUST_300001_SM_1000_NS12placeholders2_6E,(_ZN34_INTERNAL_77cbc4e7_4_k_cu_a12557464cuda3std3__45__cpo7crbeginE - _ZN34_INTERNAL_77cbc4e7_4_k_cu_a12557466thrust24THRUST_300001_SM_1000_NS12placeholders2_6E)
_ZN34_INTERNAL_77cbc4e7_4_k_cu_a12557466thrust24THRUST_300001_SM_1000_NS12placeholders2_6E:
	.zero		1
	.type		_ZN34_INTERNAL_77cbc4e7_4_k_cu_a12557464cuda3std3__45__cpo7crbeginE,@object
	.size		_ZN34_INTERNAL_77cbc4e7_4_k_cu_a12557464cuda3std3__45__cpo7crbeginE,(_ZN34_INTERNAL_77cbc4e7_4_k_cu_a12557464cuda3std6ranges3__45__cpo4nextE - _ZN34_INTERNAL_77cbc4e7_4_k_cu_a12557464cuda3std3__45__cpo7crbeginE)
_ZN34_INTERNAL_77cbc4e7_4_k_cu_a12557464cuda3std3__45__cpo7crbeginE:
	.zero		1
	.type		_ZN34_INTERNAL_77cbc4e7_4_k_cu_a12557464cuda3std6ranges3__45__cpo4nextE,@object
	.size		_ZN34_INTERNAL_77cbc4e7_4_k_cu_a12557464cuda3std6ranges3__45__cpo4nextE,(_ZN34_INTERNAL_77cbc4e7_4_k_cu_a12557464cuda3std6ranges3__45__cpo4swapE - _ZN34_INTERNAL_77cbc4e7_4_k_cu_a12557464cuda3std6ranges3__45__cpo4nextE)
_ZN34_INTERNAL_77cbc4e7_4_k_cu_a12557464cuda3std6ranges3__45__cpo4nextE:
	.zero		1
	.type		_ZN34_INTERNAL_77cbc4e7_4_k_cu_a12557464cuda3std6ranges3__45__cpo4swapE,@object
	.size		_ZN34_INTERNAL_77cbc4e7_4_k_cu_a12557464cuda3std6ranges3__45__cpo4swapE,(_ZN34_INTERNAL_77cbc4e7_4_k_cu_a12557466thrust24THRUST_300001_SM_1000_NS8cuda_cub10par_nosyncE - _ZN34_INTERNAL_77cbc4e7_4_k_cu_a12557464cuda3std6ranges3__45__cpo4swapE)
_ZN34_INTERNAL_77cbc4e7_4_k_cu_a12557464cuda3std6ranges3__45__cpo4swapE:
	.zero		1
	.type		_ZN34_INTERNAL_77cbc4e7_4_k_cu_a12557466thrust24THRUST_300001_SM_1000_NS8cuda_cub10par_nosyncE,@object
	.size		_ZN34_INTERNAL_77cbc4e7_4_k_cu_a12557466thrust24THRUST_300001_SM_1000_NS8cuda_cub10par_nosyncE,(_ZN34_INTERNAL_77cbc4e7_4_k_cu_a12557466thrust24THRUST_300001_SM_1000_NS3seqE - _ZN34_INTERNAL_77cbc4e7_4_k_cu_a12557466thrust24THRUST_300001_SM_1000_NS8cuda_cub10par_nosyncE)
_ZN34_INTERNAL_77cbc4e7_4_k_cu_a12557466thrust24THRUST_300001_SM_1000_NS8cuda_cub10par_nosyncE:
	.zero		1
	.type		_ZN34_INTERNAL_77cbc4e7_4_k_cu_a12557466thrust24THRUST_300001_SM_1000_NS3seqE,@object
	.size		_ZN34_INTERNAL_77cbc4e7_4_k_cu_a12557466thrust24THRUST_300001_SM_1000_NS3seqE,(_ZN34_INTERNAL_77cbc4e7_4_k_cu_a12557464cuda3std3__420unreachable_sentinelE - _ZN34_INTERNAL_77cbc4e7_4_k_cu_a12557466thrust24THRUST_300001_SM_1000_NS3seqE)
_ZN34_INTERNAL_77cbc4e7_4_k_cu_a12557466thrust24THRUST_300001_SM_1000_NS3seqE:
	.zero		1
	.type		_ZN34_INTERNAL_77cbc4e7_4_k_cu_a12557464cuda3std3__420unreachable_sentinelE,@object
	.size		_ZN34_INTERNAL_77cbc4e7_4_k_cu_a12557464cuda3std3__420unreachable_sentinelE,(_ZN34_INTERNAL_77cbc4e7_4_k_cu_a12557464cuda3std6ranges3__45__cpo5ssizeE - _ZN34_INTERNAL_77cbc4e7_4_k_cu_a12557464cuda3std3__420unreachable_sentinelE)
_ZN34_INTERNAL_77cbc4e7_4_k_cu_a12557464cuda3std3__420unreachable_sentinelE:
	.zero		1
	.type		_ZN34_INTERNAL_77cbc4e7_4_k_cu_a12557464cuda3std6ranges3__45__cpo5ssizeE,@object
	.size		_ZN34_INTERNAL_77cbc4e7_4_k_cu_a12557464cuda3std6ranges3__45__cpo5ssizeE,(_ZN34_INTERNAL_77cbc4e7_4_k_cu_a12557466thrust24THRUST_300001_SM_1000_NS12placeholders2_3E - _ZN34_INTERNAL_77cbc4e7_4_k_cu_a12557464cuda3std6ranges3__45__cpo5ssizeE)
_ZN34_INTERNAL_77cbc4e7_4_k_cu_a12557464cuda3std6ranges3__45__cpo5ssizeE:
	.zero		1
	.type		_ZN34_INTERNAL_77cbc4e7_4_k_cu_a12557466thrust24THRUST_300001_SM_1000_NS12placeholders2_3E,@object
	.size		_ZN34_INTERNAL_77cbc4e7_4_k_cu_a12557466thrust24THRUST_300001_SM_1000_NS12placeholders2_3E,(_ZN34_INTERNAL_77cbc4e7_4_k_cu_a12557464cuda3std3__45__cpo4cendE - _ZN34_INTERNAL_77cbc4e7_4_k_cu_a12557466thrust24THRUST_300001_SM_1000_NS12placeholders2_3E)
_ZN34_INTERNAL_77cbc4e7_4_k_cu_a12557466thrust24THRUST_300001_SM_1000_NS12placeholders2_3E:
	.zero		1
	.type		_ZN34_INTERNAL_77cbc4e7_4_k_cu_a12557464cuda3std3__45__cpo4cendE,@object
	.size		_ZN34_INTERNAL_77cbc4e7_4_k_cu_a12557464cuda3std3__45__cpo4cendE,(_ZN34_INTERNAL_77cbc4e7_4_k_cu_a12557464cuda3std6ranges3__45__cpo4cendE - _ZN34_INTERNAL_77cbc4e7_4_k_cu_a12557464cuda3std3__45__cpo4cendE)
_ZN34_INTERNAL_77cbc4e7_4_k_cu_a12557464cuda3std3__45__cpo4cendE:
	.zero		1
	.type		_ZN34_INTERNAL_77cbc4e7_4_k_cu_a12557464cuda3std6ranges3__45__cpo4cendE,@object
	.size		_ZN34_INTERNAL_77cbc4e7_4_k_cu_a12557464cuda3std6ranges3__45__cpo4cendE,(_ZN34_INTERNAL_77cbc4e7_4_k_cu_a12557466thrust24THRUST_300001_SM_1000_NS12placeholders2_7E - _ZN34_INTERNAL_77cbc4e7_4_k_cu_a12557464cuda3std6ranges3__45__cpo4cendE)
_ZN34_INTERNAL_77cbc4e7_4_k_cu_a12557464cuda3std6ranges3__45__cpo4cendE:
	.zero		1
	.type		_ZN34_INTERNAL_77cbc4e7_4_k_cu_a12557466thrust24THRUST_300001_SM_1000_NS12placeholders2_7E,@object
	.size		_ZN34_INTERNAL_77cbc4e7_4_k_cu_a12557466thrust24THRUST_300001_SM_1000_NS12placeholders2_7E,(_ZN34_INTERNAL_77cbc4e7_4_k_cu_a12557464cuda3std3__45__cpo5crendE - _ZN34_INTERNAL_77cbc4e7_4_k_cu_a12557466thrust24THRUST_300001_SM_1000_NS12placeholders2_7E)
_ZN34_INTERNAL_77cbc4e7_4_k_cu_a12557466thrust24THRUST_300001_SM_1000_NS12placeholders2_7E:
	.zero		1
	.type		_ZN34_INTERNAL_77cbc4e7_4_k_cu_a12557464cuda3std3__45__cpo5crendE,@object
	.size		_ZN34_INTERNAL_77cbc4e7_4_k_cu_a12557464cuda3std3__45__cpo5crendE,(_ZN34_INTERNAL_77cbc4e7_4_k_cu_a12557464cuda3std6ranges3__45__cpo4prevE - _ZN34_INTERNAL_77cbc4e7_4_k_cu_a12557464cuda3std3__45__cpo5crendE)
_ZN34_INTERNAL_77cbc4e7_4_k_cu_a12557464cuda3std3__45__cpo5crendE:
	.zero		1
	.type		_ZN34_INTERNAL_77cbc4e7_4_k_cu_a12557464cuda3std6ranges3__45__cpo4prevE,@object
	.size		_ZN34_INTERNAL_77cbc4e7_4_k_cu_a12557464cuda3std6ranges3__45__cpo4prevE,(_ZN34_INTERNAL_77cbc4e7_4_k_cu_a12557464cuda3std6ranges3__45__cpo9iter_moveE - _ZN34_INTERNAL_77cbc4e7_4_k_cu_a12557464cuda3std6ranges3__45__cpo4prevE)
_ZN34_INTERNAL_77cbc4e7_4_k_cu_a12557464cuda3std6ranges3__45__cpo4prevE:
	.zero		1
	.type		_ZN34_INTERNAL_77cbc4e7_4_k_cu_a12557464cuda3std6ranges3__45__cpo9iter_moveE,@object
	.size		_ZN34_INTERNAL_77cbc4e7_4_k_cu_a12557464cuda3std6ranges3__45__cpo9iter_moveE,(_ZN34_INTERNAL_77cbc4e7_4_k_cu_a12557466thrust24THRUST_300001_SM_1000_NS6system6detail10sequential3seqE - _ZN34_INTERNAL_77cbc4e7_4_k_cu_a12557464cuda3std6ranges3__45__cpo9iter_moveE)
_ZN34_INTERNAL_77cbc4e7_4_k_cu_a12557464cuda3std6ranges3__45__cpo9iter_moveE:
	.zero		1
	.type		_ZN34_INTERNAL_77cbc4e7_4_k_cu_a12557466thrust24THRUST_300001_SM_1000_NS6system6detail10sequential3seqE,@object
	.size		_ZN34_INTERNAL_77cbc4e7_4_k_cu_a12557466thrust24THRUST_300001_SM_1000_NS6system6detail10sequential3seqE,(_ZN34_INTERNAL_77cbc4e7_4_k_cu_a12557466thrust24THRUST_300001_SM_1000_NS12placeholders2_9E - _ZN34_INTERNAL_77cbc4e7_4_k_cu_a12557466thrust24THRUST_300001_SM_1000_NS6system6detail10sequential3seqE)
_ZN34_INTERNAL_77cbc4e7_4_k_cu_a12557466thrust24THRUST_300001_SM_1000_NS6system6detail10sequential3seqE:
	.zero		1
	.type		_ZN34_INTERNAL_77cbc4e7_4_k_cu_a12557466thrust24THRUST_300001_SM_1000_NS12placeholders2_9E,@object
	.size		_ZN34_INTERNAL_77cbc4e7_4_k_cu_a12557466thrust24THRUST_300001_SM_1000_NS12placeholders2_9E,(_ZN34_INTERNAL_77cbc4e7_4_k_cu_a12557464cuda3std3__419piecewise_constructE - _ZN34_INTERNAL_77cbc4e7_4_k_cu_a12557466thrust24THRUST_300001_SM_1000_NS12placeholders2_9E)
_ZN34_INTERNAL_77cbc4e7_4_k_cu_a12557466thrust24THRUST_300001_SM_1000_NS12placeholders2_9E:
	.zero		1
	.type		_ZN34_INTERNAL_77cbc4e7_4_k_cu_a12557464cuda3std3__419piecewise_constructE,@object
	.size		_ZN34_INTERNAL_77cbc4e7_4_k_cu_a12557464cuda3std3__419piecewise_constructE,(_ZN34_INTERNAL_77cbc4e7_4_k_cu_a12557464cuda3std6ranges3__45__cpo5cdataE - _ZN34_INTERNAL_77cbc4e7_4_k_cu_a12557464cuda3std3__419piecewise_constructE)
_ZN34_INTERNAL_77cbc4e7_4_k_cu_a12557464cuda3std3__419piecewise_constructE:
	.zero		1
	.type		_ZN34_INTERNAL_77cbc4e7_4_k_cu_a12557464cuda3std6ranges3__45__cpo5cdataE,@object
	.size		_ZN34_INTERNAL_77cbc4e7_4_k_cu_a12557464cuda3std6ranges3__45__cpo5cdataE,(_ZN34_INTERNAL_77cbc4e7_4_k_cu_a12557466thrust24THRUST_300001_SM_1000_NS12placeholders2_1E - _ZN34_INTERNAL_77cbc4e7_4_k_cu_a12557464cuda3std6ranges3__45__cpo5cdataE)
_ZN34_INTERNAL_77cbc4e7_4_k_cu_a12557464cuda3std6ranges3__45__cpo5cdataE:
	.zero		1
	.type		_ZN34_INTERNAL_77cbc4e7_4_k_cu_a12557466thrust24THRUST_300001_SM_1000_NS12placeholders2_1E,@object
	.size		_ZN34_INTERNAL_77cbc4e7_4_k_cu_a12557466thrust24THRUST_300001_SM_1000_NS12placeholders2_1E,(_ZN34_INTERNAL_77cbc4e7_4_k_cu_a12557464cuda3std3__45__cpo3endE - _ZN34_INTERNAL_77cbc4e7_4_k_cu_a12557466thrust24THRUST_300001_SM_1000_NS12placeholders2_1E)
_ZN34_INTERNAL_77cbc4e7_4_k_cu_a12557466thrust24THRUST_300001_SM_1000_NS12placeholders2_1E:
	.zero		1
	.type		_ZN34_INTERNAL_77cbc4e7_4_k_cu_a12557464cuda3std3__45__cpo3endE,@object
	.size		_ZN34_INTERNAL_77cbc4e7_4_k_cu_a12557464cuda3std3__45__cpo3endE,(_ZN34_INTERNAL_77cbc4e7_4_k_cu_a12557464cuda3std6ranges3__45__cpo3endE - _ZN34_INTERNAL_77cbc4e7_4_k_cu_a12557464cuda3std3__45__cpo3endE)
_ZN34_INTERNAL_77cbc4e7_4_k_cu_a12557464cuda3std3__45__cpo3endE:
	.zero		1
	.type		_ZN34_INTERNAL_77cbc4e7_4_k_cu_a12557464cuda3std6ranges3__45__cpo3endE,@object
	.size		_ZN34_INTERNAL_77cbc4e7_4_k_cu_a12557464cuda3std6ranges3__45__cpo3endE,(_ZN34_INTERNAL_77cbc4e7_4_k_cu_a12557466thrust24THRUST_300001_SM_1000_NS12placeholders2_5E - _ZN34_INTERNAL_77cbc4e7_4_k_cu_a12557464cuda3std6ranges3__45__cpo3endE)
_ZN34_INTERNAL_77cbc4e7_4_k_cu_a12557464cuda3std6ranges3__45__cpo3endE:
	.zero		1
	.type		_ZN34_INTERNAL_77cbc4e7_4_k_cu_a12557466thrust24THRUST_300001_SM_1000_NS12placeholders2_5E,@object
	.size		_ZN34_INTERNAL_77cbc4e7_4_k_cu_a12557466thrust24THRUST_300001_SM_1000_NS12placeholders2_5E,(_ZN34_INTERNAL_77cbc4e7_4_k_cu_a12557464cuda3std3__45__cpo4rendE - _ZN34_INTERNAL_77cbc4e7_4_k_cu_a12557466thrust24THRUST_300001_SM_1000_NS12placeholders2_5E)
_ZN34_INTERNAL_77cbc4e7_4_k_cu_a12557466thrust24THRUST_300001_SM_1000_NS12placeholders2_5E:
	.zero		1
	.type		_ZN34_INTERNAL_77cbc4e7_4_k_cu_a12557464cuda3std3__45__cpo4rendE,@object
	.size		_ZN34_INTERNAL_77cbc4e7_4_k_cu_a12557464cuda3std3__45__cpo4rendE,(_ZN34_INTERNAL_77cbc4e7_4_k_cu_a12557464cuda3std6ranges3__45__cpo9iter_swapE - _ZN34_INTERNAL_77cbc4e7_4_k_cu_a12557464cuda3std3__45__cpo4rendE)
_ZN34_INTERNAL_77cbc4e7_4_k_cu_a12557464cuda3std3__45__cpo4rendE:
	.zero		1
	.type		_ZN34_INTERNAL_77cbc4e7_4_k_cu_a12557464cuda3std6ranges3__45__cpo9iter_swapE,@object
	.size		_ZN34_INTERNAL_77cbc4e7_4_k_cu_a12557464cuda3std6ranges3__45__cpo9iter_swapE,(_ZN34_INTERNAL_77cbc4e7_4_k_cu_a12557464cuda3std3__48unexpectE - _ZN34_INTERNAL_77cbc4e7_4_k_cu_a12557464cuda3std6ranges3__45__cpo9iter_swapE)
_ZN34_INTERNAL_77cbc4e7_4_k_cu_a12557464cuda3std6ranges3__45__cpo9iter_swapE:
	.zero		1
	.type		_ZN34_INTERNAL_77cbc4e7_4_k_cu_a12557464cuda3std3__48unexpectE,@object
	.size		_ZN34_INTERNAL_77cbc4e7_4_k_cu_a12557464cuda3std3__48unexpectE,(_ZN34_INTERNAL_77cbc4e7_4_k_cu_a12557466thrust24THRUST_300001_SM_1000_NS8cuda_cub3parE - _ZN34_INTERNAL_77cbc4e7_4_k_cu_a12557464cuda3std3__48unexpectE)
_ZN34_INTERNAL_77cbc4e7_4_k_cu_a12557464cuda3std3__48unexpectE:
	.zero		1
	.type		_ZN34_INTERNAL_77cbc4e7_4_k_cu_a12557466thrust24THRUST_300001_SM_1000_NS8cuda_cub3parE,@object
	.size		_ZN34_INTERNAL_77cbc4e7_4_k_cu_a12557466thrust24THRUST_300001_SM_1000_NS8cuda_cub3parE,(.L_29 - _ZN34_INTERNAL_77cbc4e7_4_k_cu_a12557466thrust24THRUST_300001_SM_1000_NS8cuda_cub3parE)
_ZN34_INTERNAL_77cbc4e7_4_k_cu_a12557466thrust24THRUST_300001_SM_1000_NS8cuda_cub3parE:
	.zero		1
.L_29:


//--------------------- .nv.shared._ZN3cub18CUB_300001_SM_10006detail10radix_sort33DeviceRadixSortExclusiveSumKernelINS1_5radix10policy_hubIjNS0_8NullTypeEyE10Policy1000EyEEvPT0_ --------------------------
	.section	.nv.shared._ZN3cub18CUB_300001_SM_10006detail10radix_sort33DeviceRadixSortExclusiveSumKernelINS1_5radix10policy_hubIjNS0_8NullTypeEyE10Policy1000EyEEvPT0_,"aw",@nobits
	.sectionflags	@""
	.align	16
.nv.shared._ZN3cub18CUB_300001_SM_10006detail10radix_sort33DeviceRadixSortExclusiveSumKernelINS1_5radix10policy_hubIjNS0_8NullTypeEyE10Policy1000EyEEvPT0_:
	.zero		3360


//--------------------- .nv.shared._ZN3cub18CUB_300001_SM_10006detail10radix_sort30DeviceRadixSortHistogramKernelINS1_5radix10policy_hubIjNS0_8NullTypeEyE10Policy1000ELNS0_9SortOrderE0EjyNS1_21identity_decomposer_tEEEvPT2_PKT1_SB_iiT3_ --------------------------
	.section	.nv.shared._ZN3cub18CUB_300001_SM_10006detail10radix_sort30DeviceRadixSortHistogramKernelINS1_5radix10policy_hubIjNS0_8NullTypeEyE10Policy1000ELNS0_9SortOrderE0EjyNS1_21identity_decomposer_tEEEvPT2_PKT1_SB_iiT3_,"aw",@nobits
	.sectionflags	@""
	.align	16
.nv.shared._ZN3cub18CUB_300001_SM_10006detail10radix_sort30DeviceRadixSortHistogramKernelINS1_5radix10policy_hubIjNS0_8NullTypeEyE10Policy1000ELNS0_9SortOrderE0EjyNS1_21identity_decomposer_tEEEvPT2_PKT1_SB_iiT3_:
	.zero		5120


//--------------------- .nv.shared._ZN3cub18CUB_300001_SM_10006detail10radix_sort31DeviceRadixSortSingleTileKernelINS1_5radix10policy_hubIjNS0_8NullTypeEyE10Policy1000ELNS0_9SortOrderE0EjS6_yNS1_21identity_decomposer_tEEEvPKT1_PSB_PKT2_PSF_T3_iiT4_ --------------------------
	.section	.nv.shared._ZN3cub18CUB_300001_SM_10006detail10radix_sort31DeviceRadixSortSingleTileKernelINS1_5radix10policy_hubIjNS0_8NullTypeEyE10Policy1000ELNS0_9SortOrderE0EjS6_yNS1_21identity_decomposer_tEEEvPKT1_PSB_PKT2_PSF_T3_iiT4_,"aw",@nobits
	.sectionflags	@""
	.align	16
.nv.shared._ZN3cub18CUB_300001_SM_10006detail10radix_sort31DeviceRadixSortSingleTileKernelINS1_5radix10policy_hubIjNS0_8NullTypeEyE10Policy1000ELNS0_9SortOrderE0EjS6_yNS1_21identity_decomposer_tEEEvPKT1_PSB_PKT2_PSF_T3_iiT4_:
	.zero		34880


//--------------------- .nv.shared._ZN3cub18CUB_300001_SM_10006detail11EmptyKernelIvEEvv --------------------------
	.section	.nv.shared._ZN3cub18CUB_300001_SM_10006detail11EmptyKernelIvEEvv,"aw",@nobits
	.sectionflags	@""
	.align	16
	.zero		1024


//--------------------- .nv.shared._Z7scatterPKjiPiiPj --------------------------
	.section	.nv.shared._Z7scatterPKjiPiiPj,"aw",@nobits
	.sectionflags	@""
	.align	16
	.zero		1024


//--------------------- .nv.shared._Z34addScannedBlockSumsToScannedBlocksPiS_i --------------------------
	.section	.nv.shared._Z34addScannedBlockSumsToScannedBlocksPiS_i,"aw",@nobits
	.sectionflags	@""
	.align	16
	.zero		1024


//--------------------- .nv.shared._Z12scanPerBlockPKjiPiiS1_ --------------------------
	.section	.nv.shared._Z12scanPerBlockPKjiPiiS1_,"aw",@nobits
	.sectionflags	@""
	.align	16
	.zero		1024


//--------------------- .nv.shared._Z18calculateHistogramPKjiPiii --------------------------
	.section	.nv.shared._Z18calculateHistogramPKjiPiii,"aw",@nobits
	.sectionflags	@""
	.align	16
	.zero		1024


//--------------------- .nv.constant0._ZN3cub18CUB_300001_SM_10006detail10radix_sort29DeviceRadixSortOnesweepKernelINS1_5radix10policy_hubIjNS0_8NullTypeEyE10Policy1000ELNS0_9SortOrderE0EjS6_yiiNS1_21identity_decomposer_tEEEvPT5_SC_PT3_PKSD_PT1_PKSH_PT2_PKSL_T4_iiT6_ --------------------------
	.section	.nv.constant0._ZN3cub18CUB_300001_SM_10006detail10radix_sort29DeviceRadixSortOnesweepKernelINS1_5radix10policy_hubIjNS0_8NullTypeEyE10Policy1000ELNS0_9SortOrderE0EjS6_yiiNS1_21identity_decomposer_tEEEvPT5_SC_PT3_PKSD_PT1_PKSH_PT2_PKSL_T4_iiT6_,"a",@progbits
	.sectionflags	@""
	.align	4
.nv.constant0._ZN3cub18CUB_300001_SM_10006detail10radix_sort29DeviceRadixSortOnesweepKernelINS1_5radix10policy_hubIjNS0_8NullTypeEyE10Policy1000ELNS0_9SortOrderE0EjS6_yiiNS1_21identity_decomposer_tEEEvPT5_SC_PT3_PKSD_PT1_PKSH_PT2_PKSL_T4_iiT6_:
	.zero		973


//--------------------- .nv.constant0._ZN3cub18CUB_300001_SM_10006detail10radix_sort33DeviceRadixSortExclusiveSumKernelINS1_5radix10policy_hubIjNS0_8NullTypeEyE10Policy1000EyEEvPT0_ --------------------------
	.section	.nv.constant0._ZN3cub18CUB_300001_SM_10006detail10radix_sort33DeviceRadixSortExclusiveSumKernelINS1_5radix10policy_hubIjNS0_8NullTypeEyE10Policy1000EyEEvPT0_,"a",@progbits
	.sectionflags	@""
	.align	4
.nv.constant0._ZN3cub18CUB_300001_SM_10006detail10radix_sort33DeviceRadixSortExclusiveSumKernelINS1_5radix10policy_hubIjNS0_8NullTypeEyE10Policy1000EyEEvPT0_:
	.zero		904


//--------------------- .nv.constant0._ZN3cub18CUB_300001_SM_10006detail10radix_sort30DeviceRadixSortHistogramKernelINS1_5radix10policy_hubIjNS0_8NullTypeEyE10Policy1000ELNS0_9SortOrderE0EjyNS1_21identity_decomposer_tEEEvPT2_PKT1_SB_iiT3_ --------------------------
	.section	.nv.constant0._ZN3cub18CUB_300001_SM_10006detail10radix_sort30DeviceRadixSortHistogramKernelINS1_5radix10policy_hubIjNS0_8NullTypeEyE10Policy1000ELNS0_9SortOrderE0EjyNS1_21identity_decomposer_tEEEvPT2_PKT1_SB_iiT3_,"a",@progbits
	.sectionflags	@""
	.align	4
.nv.constant0._ZN3cub18CUB_300001_SM_10006detail10radix_sort30DeviceRadixSortHistogramKernelINS1_5radix10policy_hubIjNS0_8NullTypeEyE10Policy1000ELNS0_9SortOrderE0EjyNS1_21identity_decomposer_tEEEvPT2_PKT1_SB_iiT3_:
	.zero		929


//--------------------- .nv.constant0._ZN3cub18CUB_300001_SM_10006detail10radix_sort31DeviceRadixSortSingleTileKernelINS1_5radix10policy_hubIjNS0_8NullTypeEyE10Policy1000ELNS0_9SortOrderE0EjS6_yNS1_21identity_decomposer_tEEEvPKT1_PSB_PKT2_PSF_T3_iiT4_ --------------------------
	.section	.nv.constant0._ZN3cub18CUB_300001_SM_10006detail10radix_sort31DeviceRadixSortSingleTileKernelINS1_5radix10policy_hubIjNS0_8NullTypeEyE10Policy1000ELNS0_9SortOrderE0EjS6_yNS1_21identity_decomposer_tEEEvPKT1_PSB_PKT2_PSF_T3_iiT4_,"a",@progbits
	.sectionflags	@""
	.align	4
.nv.constant0._ZN3cub18CUB_300001_SM_10006detail10radix_sort31DeviceRadixSortSingleTileKernelINS1_5radix10policy_hubIjNS0_8NullTypeEyE10Policy1000ELNS0_9SortOrderE0EjS6_yNS1_21identity_decomposer_tEEEvPKT1_PSB_PKT2_PSF_T3_iiT4_:
	.zero		945


//--------------------- .nv.constant0._ZN3cub18CUB_300001_SM_10006detail11EmptyKernelIvEEvv --------------------------
	.section	.nv.constant0._ZN3cub18CUB_300001_SM_10006detail11EmptyKernelIvEEvv,"a",@progbits
	.sectionflags	@""
	.align	4
.nv.constant0._ZN3cub18CUB_300001_SM_10006detail11EmptyKernelIvEEvv:
	.zero		896


//--------------------- .nv.constant0._Z7scatterPKjiPiiPj --------------------------
	.section	.nv.constant0._Z7scatterPKjiPiiPj,"a",@progbits
	.sectionflags	@""
	.align	4
.nv.constant0._Z7scatterPKjiPiiPj:
	.zero		936


//--------------------- .nv.constant0._Z34addScannedBlockSumsToScannedBlocksPiS_i --------------------------
	.section	.nv.constant0._Z34addScannedBlockSumsToScannedBlocksPiS_i,"a",@progbits
	.sectionflags	@""
	.align	4
.nv.constant0._Z34addScannedBlockSumsToScannedBlocksPiS_i:
	.zero		916


//--------------------- .nv.constant0._Z12scanPerBlockPKjiPiiS1_ --------------------------
	.section	.nv.constant0._Z12scanPerBlockPKjiPiiS1_,"a",@progbits
	.sectionflags	@""
	.align	4
.nv.constant0._Z12scanPerBlockPKjiPiiS1_:
	.zero		936


//--------------------- .nv.constant0._Z18calculateHistogramPKjiPiii --------------------------
	.section	.nv.constant0._Z18calculateHistogramPKjiPiii,"a",@progbits
	.sectionflags	@""
	.align	4
.nv.constant0._Z18calculateHistogramPKjiPiii:
	.zero		928


//--------------------- SYMBOLS --------------------------

	.type		.nv.reservedSmem.offset0,@object
	.size		.nv.reservedSmem.offset0,0x4
	.type		.nv.reservedSmem.cap,@object
	.size		.nv.reservedSmem.cap,0x4
